def attn_fwd(
    Q,
    K,
    V,
    Out,
    Lse,
    sm_scale,
    stride_qz,
    stride_qh,
    stride_qm,
    stride_qk,
    stride_kz,
    stride_kh,
    stride_kn,
    stride_kk,
    stride_vz,
    stride_vh,
    stride_vn,
    stride_vk,
    stride_oz,
    stride_oh,
    stride_om,
    stride_ok,
    seqlen_q,
    seqlen_k,
    BLOCK_M: tl.constexpr,
    BLOCK_N: tl.constexpr,
    HEAD_DIM: tl.constexpr,
    CAUSAL: tl.constexpr,
):
    start_m = tl.program_id(0)
    off_hz = tl.program_id(1)
    q_off = off_hz * stride_qh
    k_off = off_hz * stride_kh
    v_off = off_hz * stride_vh
    offs_m = start_m * BLOCK_M + tl.arange(0, BLOCK_M)
    offs_d = tl.arange(0, HEAD_DIM)
    offs_n = tl.arange(0, BLOCK_N)
    q_ptrs = Q + q_off + offs_m[:, None] * stride_qm + offs_d[None, :] * stride_qk
    k_ptrs = K + k_off + offs_d[:, None] * stride_kk + offs_n[None, :] * stride_kn
    v_ptrs = V + v_off + offs_n[:, None] * stride_vn + offs_d[None, :] * stride_vk
    m_i = tl.full([BLOCK_M], float("-inf"), dtype=tl.float32)
    l_i = tl.zeros([BLOCK_M], dtype=tl.float32) + 1.0
    acc = tl.zeros([BLOCK_M, HEAD_DIM], dtype=tl.float32)
    q = tl.load(q_ptrs)
    acc, l_i, m_i = _attn_fwd_inner(
        acc,
        l_i,
        m_i,
        q,
        k_ptrs,
        v_ptrs,
        sm_scale,
        stride_kn,
        stride_vn,
        start_m,
        seqlen_k,
        BLOCK_M,
        BLOCK_N,
        HEAD_DIM,
        CAUSAL,
    )
    acc = acc / l_i[:, None]
    lse = m_i + tl.math.log2(l_i) / 1.4426950408889634
    o_ptrs = (
        Out
        + off_hz * stride_oh
        + offs_m[:, None] * stride_om
        + offs_d[None, :] * stride_ok
    )
    tl.store(o_ptrs, acc.to(Out.dtype.element_ty))
    tl.store(Lse + off_hz * seqlen_q + offs_m, lse)

# config = {"BLOCK_M": 256, "BLOCK_N": 128, "HEAD_DIM": 128, "arch": "sm_90", "causal": true, "dtype": "fp8e4m3", "num_stages": 3, "num_warps": 8}
# arch = sm_90


// ===== COMPILED SASS (sm_90a) =====

	.target	sm_90a

	.elftype	@"ET_EXEC"


//--------------------- .note.nv.tkinfo           --------------------------
	.section	.note.nv.tkinfo,"",@"SHT_NOTE"
	.sectionflags	@"SHF_NOTE_NV_TKINFO"
	.tkinfo
        /*0018*/ 	.word	0x00000002
        /*0030*/ 	.string	""
        /*0030*/ 	.string	"ptxas"
        /*0030*/ 	.string	"Cuda compilation tools, release 13.0, V13.0.88"
        /*0030*/ 	.string	"Build cuda_13.0.r13.0/compiler.36424714_0"
        /*0030*/ 	.string	"-v  -suppress-debug-info  -lineinfo  -arch sm_90a "



//--------------------- .note.nv.cuinfo           --------------------------
	.section	.note.nv.cuinfo,"",@"SHT_NOTE"
	.sectionflags	@"SHF_NOTE_NV_CUINFO"
        /*0018*/ 	.short	0x0002
        /*001a*/ 	.short	0x005a
        /*001c*/ 	.short	0x0082
	.zero		2


//--------------------- .nv.info                  --------------------------
	.section	.nv.info,"",@"SHT_CUDA_INFO"
	.align	4


	//----- nvinfo : EIATTR_REGCOUNT
	.align		4
        /*0000*/ 	.byte	0x04, 0x2f
        /*0002*/ 	.short	(.L_2 - .L_1)
	.align		4
.L_1:
        /*0004*/ 	.word	index@(attn_fwd)
        /*0008*/ 	.word	0x000000ff


	//----- nvinfo : EIATTR_FRAME_SIZE
	.align		4
.L_2:
        /*000c*/ 	.byte	0x04, 0x11
        /*000e*/ 	.short	(.L_4 - .L_3)
	.align		4
.L_3:
        /*0010*/ 	.word	index@(attn_fwd)
        /*0014*/ 	.word	0x00000798


	//----- nvinfo : EIATTR_MIN_STACK_SIZE
	.align		4
.L_4:
        /*0018*/ 	.byte	0x04, 0x12
        /*001a*/ 	.short	(.L_6 - .L_5)
	.align		4
.L_5:
        /*001c*/ 	.word	index@(attn_fwd)
        /*0020*/ 	.word	0x00000798
.L_6:


//--------------------- .nv.compat                --------------------------
	.section	.nv.compat,"",@"SHT_CUDA_COMPAT_INFO"
	.align	4
        /*0000*/ 	.byte	0x02, 0x09, 0x01, 0x00, 0x02, 0x02, 0x04, 0x00, 0x02, 0x05, 0x05, 0x00, 0x03, 0x07, 0x01, 0x01
        /*0010*/ 	.byte	0x02, 0x03, 0x00, 0x00, 0x02, 0x06, 0x01, 0x00, 0x04, 0x0b, 0x08, 0x00, 0x00, 0x00, 0x00, 0x00
        /*0020*/ 	.byte	0x00, 0x00, 0x00, 0x00


//--------------------- .nv.info.attn_fwd         --------------------------
	.section	.nv.info.attn_fwd,"",@"SHT_CUDA_INFO"
	.sectionflags	@""
	.align	4


	//----- nvinfo : EIATTR_CUDA_API_VERSION
	.align		4
        /*0000*/ 	.byte	0x04, 0x37
        /*0002*/ 	.short	(.L_8 - .L_7)
.L_7:
        /*0004*/ 	.word	0x00000082


	//----- nvinfo : EIATTR_KPARAM_INFO
	.align		4
.L_8:
        /*0008*/ 	.byte	0x04, 0x17
        /*000a*/ 	.short	(.L_10 - .L_9)
.L_9:
        /*000c*/ 	.word	0x00000000
        /*0010*/ 	.short	0x0019
        /*0012*/ 	.short	0x0080
        /*0014*/ 	.byte	0x00, 0xf4, 0x21, 0x00


	//----- nvinfo : EIATTR_KPARAM_INFO
	.align		4
.L_10:
        /*0018*/ 	.byte	0x04, 0x17
        /*001a*/ 	.short	(.L_12 - .L_11)
.L_11:
        /*001c*/ 	.word	0x00000000
        /*0020*/ 	.short	0x0018
        /*0022*/ 	.short	0x0078
        /*0024*/ 	.byte	0x00, 0xf4, 0x21, 0x00


	//----- nvinfo : EIATTR_KPARAM_INFO
	.align		4
.L_12:
        /*0028*/ 	.byte	0x04, 0x17
        /*002a*/ 	.short	(.L_14 - .L_13)
.L_13:
        /*002c*/ 	.word	0x00000000
        /*0030*/ 	.short	0x0017
        /*0032*/ 	.short	0x0070
        /*0034*/ 	.byte	0x00, 0xf0, 0x11, 0x00


	//----- nvinfo : EIATTR_KPARAM_INFO
	.align		4
.L_14:
        /*0038*/ 	.byte	0x04, 0x17
        /*003a*/ 	.short	(.L_16 - .L_15)
.L_15:
        /*003c*/ 	.word	0x00000000
        /*0040*/ 	.short	0x0016
        /*0042*/ 	.short	0x006c
        /*0044*/ 	.byte	0x00, 0xf0, 0x11, 0x00


	//----- nvinfo : EIATTR_KPARAM_INFO
	.align		4
.L_16:
        /*0048*/ 	.byte	0x04, 0x17
        /*004a*/ 	.short	(.L_18 - .L_17)
.L_17:
        /*004c*/ 	.word	0x00000000
        /*0050*/ 	.short	0x0015
        /*0052*/ 	.short	0x0068
        /*0054*/ 	.byte	0x00, 0xf0, 0x11, 0x00


	//----- nvinfo : EIATTR_KPARAM_INFO
	.align		4
.L_18:
        /*0058*/ 	.byte	0x04, 0x17
        /*005a*/ 	.short	(.L_20 - .L_19)
.L_19:
        /*005c*/ 	.word	0x00000000
        /*0060*/ 	.short	0x0014
        /*0062*/ 	.short	0x0064
        /*0064*/ 	.byte	0x00, 0xf0, 0x11, 0x00


	//----- nvinfo : EIATTR_KPARAM_INFO
	.align		4
.L_20:
        /*0068*/ 	.byte	0x04, 0x17
        /*006a*/ 	.short	(.L_22 - .L_21)
.L_21:
        /*006c*/ 	.word	0x00000000
        /*0070*/ 	.short	0x0013
        /*0072*/ 	.short	0x0060
        /*0074*/ 	.byte	0x00, 0xf0, 0x11, 0x00


	//----- nvinfo : EIATTR_KPARAM_INFO
	.align		4
.L_22:
        /*0078*/ 	.byte	0x04, 0x17
        /*007a*/ 	.short	(.L_24 - .L_23)
.L_23:
        /*007c*/ 	.word	0x00000000
        /*0080*/ 	.short	0x0012
        /*0082*/ 	.short	0x005c
        /*0084*/ 	.byte	0x00, 0xf0, 0x11, 0x00


	//----- nvinfo : EIATTR_KPARAM_INFO
	.align		4
.L_24:
        /*0088*/ 	.byte	0x04, 0x17
        /*008a*/ 	.short	(.L_26 - .L_25)
.L_25:
        /*008c*/ 	.word	0x00000000
        /*0090*/ 	.short	0x0011
        /*0092*/ 	.short	0x0058
        /*0094*/ 	.byte	0x00, 0xf0, 0x11, 0x00


	//----- nvinfo : EIATTR_KPARAM_INFO
	.align		4
.L_26:
        /*0098*/ 	.byte	0x04, 0x17
        /*009a*/ 	.short	(.L_28 - .L_27)
.L_27:
        /*009c*/ 	.word	0x00000000
        /*00a0*/ 	.short	0x0010
        /*00a2*/ 	.short	0x0054
        /*00a4*/ 	.byte	0x00, 0xf0, 0x11, 0x00


	//----- nvinfo : EIATTR_KPARAM_INFO
	.align		4
.L_28:
        /*00a8*/ 	.byte	0x04, 0x17
        /*00aa*/ 	.short	(.L_30 - .L_29)
.L_29:
        /*00ac*/ 	.word	0x00000000
        /*00b0*/ 	.short	0x000f
        /*00b2*/ 	.short	0x0050
        /*00b4*/ 	.byte	0x00, 0xf0, 0x11, 0x00


	//----- nvinfo : EIATTR_KPARAM_INFO
	.align		4
.L_30:
        /*00b8*/ 	.byte	0x04, 0x17
        /*00ba*/ 	.short	(.L_32 - .L_31)
.L_31:
        /*00bc*/ 	.word	0x00000000
        /*00c0*/ 	.short	0x000e
        /*00c2*/ 	.short	0x004c
        /*00c4*/ 	.byte	0x00, 0xf0, 0x11, 0x00


	//----- nvinfo : EIATTR_KPARAM_INFO
	.align		4
.L_32:
        /*00c8*/ 	.byte	0x04, 0x17
        /*00ca*/ 	.short	(.L_34 - .L_33)
.L_33:
        /*00cc*/ 	.word	0x00000000
        /*00d0*/ 	.short	0x000d
        /*00d2*/ 	.short	0x0048
        /*00d4*/ 	.byte	0x00, 0xf0, 0x11, 0x00


	//----- nvinfo : EIATTR_KPARAM_INFO
	.align		4
.L_34:
        /*00d8*/ 	.byte	0x04, 0x17
        /*00da*/ 	.short	(.L_36 - .L_35)
.L_35:
        /*00dc*/ 	.word	0x00000000
        /*00e0*/ 	.short	0x000c
        /*00e2*/ 	.short	0x0044
        /*00e4*/ 	.byte	0x00, 0xf0, 0x11, 0x00


	//----- nvinfo : EIATTR_KPARAM_INFO
	.align		4
.L_36:
        /*00e8*/ 	.byte	0x04, 0x17
        /*00ea*/ 	.short	(.L_38 - .L_37)
.L_37:
        /*00ec*/ 	.word	0x00000000
        /*00f0*/ 	.short	0x000b
        /*00f2*/ 	.short	0x0040
        /*00f4*/ 	.byte	0x00, 0xf0, 0x11, 0x00


	//----- nvinfo : EIATTR_KPARAM_INFO
	.align		4
.L_38:
        /*00f8*/ 	.byte	0x04, 0x17
        /*00fa*/ 	.short	(.L_40 - .L_39)
.L_39:
        /*00fc*/ 	.word	0x00000000
        /*0100*/ 	.short	0x000a
        /*0102*/ 	.short	0x003c
        /*0104*/ 	.byte	0x00, 0xf0, 0x11, 0x00


	//----- nvinfo : EIATTR_KPARAM_INFO
	.align		4
.L_40:
        /*0108*/ 	.byte	0x04, 0x17
        /*010a*/ 	.short	(.L_42 - .L_41)
.L_41:
        /*010c*/ 	.word	0x00000000
        /*0110*/ 	.short	0x0009
        /*0112*/ 	.short	0x0038
        /*0114*/ 	.byte	0x00, 0xf0, 0x11, 0x00


	//----- nvinfo : EIATTR_KPARAM_INFO
	.align		4
.L_42:
        /*0118*/ 	.byte	0x04, 0x17
        /*011a*/ 	.short	(.L_44 - .L_43)
.L_43:
        /*011c*/ 	.word	0x00000000
        /*0120*/ 	.short	0x0008
        /*0122*/ 	.short	0x0034
        /*0124*/ 	.byte	0x00, 0xf0, 0x11, 0x00


	//----- nvinfo : EIATTR_KPARAM_INFO
	.align		4
.L_44:
        /*0128*/ 	.byte	0x04, 0x17
        /*012a*/ 	.short	(.L_46 - .L_45)
.L_45:
        /*012c*/ 	.word	0x00000000
        /*0130*/ 	.short	0x0007
        /*0132*/ 	.short	0x0030
        /*0134*/ 	.byte	0x00, 0xf0, 0x11, 0x00


	//----- nvinfo : EIATTR_KPARAM_INFO
	.align		4
.L_46:
        /*0138*/ 	.byte	0x04, 0x17
        /*013a*/ 	.short	(.L_48 - .L_47)
.L_47:
        /*013c*/ 	.word	0x00000000
        /*0140*/ 	.short	0x0006
        /*0142*/ 	.short	0x002c
        /*0144*/ 	.byte	0x00, 0xf0, 0x11, 0x00


	//----- nvinfo : EIATTR_KPARAM_INFO
	.align		4
.L_48:
        /*0148*/ 	.byte	0x04, 0x17
        /*014a*/ 	.short	(.L_50 - .L_49)
.L_49:
        /*014c*/ 	.word	0x00000000
        /*0150*/ 	.short	0x0005
        /*0152*/ 	.short	0x0028
        /*0154*/ 	.byte	0x00, 0xf0, 0x11, 0x00


	//----- nvinfo : EIATTR_KPARAM_INFO
	.align		4
.L_50:
        /*0158*/ 	.byte	0x04, 0x17
        /*015a*/ 	.short	(.L_52 - .L_51)
.L_51:
        /*015c*/ 	.word	0x00000000
        /*0160*/ 	.short	0x0004
        /*0162*/ 	.short	0x0020
        /*0164*/ 	.byte	0x00, 0xf4, 0x21, 0x00


	//----- nvinfo : EIATTR_KPARAM_INFO
	.align		4
.L_52:
        /*0168*/ 	.byte	0x04, 0x17
        /*016a*/ 	.short	(.L_54 - .L_53)
.L_53:
        /*016c*/ 	.word	0x00000000
        /*0170*/ 	.short	0x0003
        /*0172*/ 	.short	0x0018
        /*0174*/ 	.byte	0x00, 0xf4, 0x21, 0x00


	//----- nvinfo : EIATTR_KPARAM_INFO
	.align		4
.L_54:
        /*0178*/ 	.byte	0x04, 0x17
        /*017a*/ 	.short	(.L_56 - .L_55)
.L_55:
        /*017c*/ 	.word	0x00000000
        /*0180*/ 	.short	0x0002
        /*0182*/ 	.short	0x0010
        /*0184*/ 	.byte	0x00, 0xf4, 0x21, 0x00


	//----- nvinfo : EIATTR_KPARAM_INFO
	.align		4
.L_56:
        /*0188*/ 	.byte	0x04, 0x17
        /*018a*/ 	.short	(.L_58 - .L_57)
.L_57:
        /*018c*/ 	.word	0x00000000
        /*0190*/ 	.short	0x0001
        /*0192*/ 	.short	0x0008
        /*0194*/ 	.byte	0x00, 0xf4, 0x21, 0x00


	//----- nvinfo : EIATTR_KPARAM_INFO
	.align		4
.L_58:
        /*0198*/ 	.byte	0x04, 0x17
        /*019a*/ 	.short	(.L_60 - .L_59)
.L_59:
        /*019c*/ 	.word	0x00000000
        /*01a0*/ 	.short	0x0000
        /*01a2*/ 	.short	0x0000
        /*01a4*/ 	.byte	0x00, 0xf4, 0x21, 0x00


	//----- nvinfo : EIATTR_SPARSE_MMA_MASK
	.align		4
.L_60:
        /*01a8*/ 	.byte	0x03, 0x50
        /*01aa*/ 	.short	0x0000


	//----- nvinfo : EIATTR_MAXREG_COUNT
	.align		4
        /*01ac*/ 	.byte	0x03, 0x1b
        /*01ae*/ 	.short	0x00ff


	//----- nvinfo : EIATTR_NUM_BARRIERS
	.align		4
        /*01b0*/ 	.byte	0x02, 0x4c
        /*01b2*/ 	.byte	0x01
	.zero		1


	//----- nvinfo : EIATTR_ANNOTATIONS
	.align		4
        /*01b4*/ 	.byte	0x04, 0x55
        /*01b6*/ 	.short	(.L_62 - .L_61)


	//   ....[0]....
.L_61:
        /*01b8*/ 	.word	0x00000001
        /*01bc*/ 	.byte	0x40, 0x28, 0x00, 0x00, 0x01, 0x00, 0x00, 0x00, 0x60, 0x28, 0x00, 0x00, 0x01, 0x00, 0x00, 0x00
        /* <DEDUP_REMOVED lines=516> */
        /*220c*/ 	.byte	0xa0, 0x1a, 0x01, 0x00, 0x01, 0x00, 0x00, 0x00, 0xb0, 0x1a, 0x01, 0x00


	//----- nvinfo : EIATTR_MERCURY_ISA_VERSION
	.align		4
.L_62:
        /*2218*/ 	.byte	0x03, 0x5f
        /*221a*/ 	.short	0x0101


	//----- nvinfo : EIATTR_COOP_GROUP_MASK_REGIDS
	.align		4
        /*221c*/ 	.byte	0x04, 0x29
        /*221e*/ 	.short	(.L_64 - .L_63)


	//   ....[0]....
.L_63:
        /*2220*/ 	.word	0xffffffff


	//   ....[1]....
        /*2224*/ 	.word	0xffffffff


	//   ....[2]....
        /*2228*/ 	.word	0xffffffff


	//   ....[3]....
        /*222c*/ 	.word	0xffffffff


	//   ....[4]....
        /*2230*/ 	.word	0xffffffff


	//   ....[5]....
        /*2234*/ 	.word	0xffffffff


	//   ....[6]....
        /*2238*/ 	.word	0xffffffff


	//   ....[7]....
        /*223c*/ 	.word	0xffffffff


	//   ....[8]....
        /*2240*/ 	.word	0xffffffff


	//   ....[9]....
        /*2244*/ 	.word	0xffffffff


	//   ....[10]....
        /*2248*/ 	.word	0xffffffff


	//   ....[11]....
        /*224c*/ 	.word	0xffffffff


	//   ....[12]....
        /*2250*/ 	.word	0xffffffff


	//   ....[13]....
        /*2254*/ 	.word	0xffffffff


	//   ....[14]....
        /*2258*/ 	.word	0xffffffff


	//   ....[15]....
        /*225c*/ 	.word	0xffffffff


	//   ....[16]....
        /*2260*/ 	.word	0xffffffff


	//   ....[17]....
        /*2264*/ 	.word	0xffffffff


	//   ....[18]....
        /*2268*/ 	.word	0xffffffff


	//   ....[19]....
        /*226c*/ 	.word	0xffffffff


	//   ....[20]....
        /*2270*/ 	.word	0xffffffff


	//   ....[21]....
        /*2274*/ 	.word	0xffffffff


	//   ....[22]....
        /*2278*/ 	.word	0xffffffff


	//   ....[23]....
        /*227c*/ 	.word	0xffffffff


	//   ....[24]....
        /*2280*/ 	.word	0xffffffff


	//   ....[25]....
        /*2284*/ 	.word	0xffffffff


	//   ....[26]....
        /*2288*/ 	.word	0xffffffff


	//   ....[27]....
        /*228c*/ 	.word	0xffffffff


	//   ....[28]....
        /*2290*/ 	.word	0xffffffff


	//   ....[29]....
        /*2294*/ 	.word	0xffffffff


	//   ....[30]....
        /*2298*/ 	.word	0xffffffff


	//   ....[31]....
        /*229c*/ 	.word	0xffffffff


	//   ....[32]....
        /*22a0*/ 	.word	0xffffffff


	//   ....[33]....
        /*22a4*/ 	.word	0xffffffff


	//   ....[34]....
        /*22a8*/ 	.word	0xffffffff


	//   ....[35]....
        /*22ac*/ 	.word	0xffffffff


	//   ....[36]....
        /*22b0*/ 	.word	0xffffffff


	//   ....[37]....
        /*22b4*/ 	.word	0xffffffff


	//   ....[38]....
        /*22b8*/ 	.word	0xffffffff


	//   ....[39]....
        /*22bc*/ 	.word	0xffffffff


	//   ....[40]....
        /*22c0*/ 	.word	0xffffffff


	//   ....[41]....
        /*22c4*/ 	.word	0xffffffff


	//   ....[42]....
        /*22c8*/ 	.word	0xffffffff


	//   ....[43]....
        /*22cc*/ 	.word	0xffffffff


	//   ....[44]....
        /*22d0*/ 	.word	0xffffffff


	//   ....[45]....
        /*22d4*/ 	.word	0xffffffff


	//   ....[46]....
        /*22d8*/ 	.word	0xffffffff


	//   ....[47]....
        /*22dc*/ 	.word	0xffffffff


	//----- nvinfo : EIATTR_COOP_GROUP_INSTR_OFFSETS
	.align		4
.L_64:
        /*22e0*/ 	.byte	0x04, 0x28
        /*22e2*/ 	.short	(.L_66 - .L_65)


	//   ....[0]....
.L_65:
        /*22e4*/ 	.word	0x0000bc20


	//   ....[1]....
        /*22e8*/ 	.word	0x0000bc40


	//   ....[2]....
        /*22ec*/ 	.word	0x0000c240


	//   ....[3]....
        /*22f0*/ 	.word	0x0000c260


	//   ....[4]....
        /*22f4*/ 	.word	0x0000c470


	//   ....[5]....
        /*22f8*/ 	.word	0x0000c490


	//   ....[6]....
        /*22fc*/ 	.word	0x0000d580


	//   ....[7]....
        /*2300*/ 	.word	0x0000d6e0


	//   ....[8]....
        /*2304*/ 	.word	0x0000ec20


	//   ....[9]....
        /*2308*/ 	.word	0x0000eec0


	//   ....[10]....
        /*230c*/ 	.word	0x0000eee0


	//   ....[11]....
        /*2310*/ 	.word	0x0000ef00


	//   ....[12]....
        /*2314*/ 	.word	0x0000ef30


	//   ....[13]....
        /*2318*/ 	.word	0x0000ef80


	//   ....[14]....
        /*231c*/ 	.word	0x0000efb0


	//   ....[15]....
        /*2320*/ 	.word	0x0000efc0


	//   ....[16]....
        /*2324*/ 	.word	0x0000f030


	//   ....[17]....
        /*2328*/ 	.word	0x0000f050


	//   ....[18]....
        /*232c*/ 	.word	0x0000f060


	//   ....[19]....
        /*2330*/ 	.word	0x0000f070


	//   ....[20]....
        /*2334*/ 	.word	0x0000f080


	//   ....[21]....
        /*2338*/ 	.word	0x0000f090


	//   ....[22]....
        /*233c*/ 	.word	0x0000f0a0


	//   ....[23]....
        /*2340*/ 	.word	0x0000f0b0


	//   ....[24]....
        /*2344*/ 	.word	0x0000f0c0


	//   ....[25]....
        /*2348*/ 	.word	0x0000f0d0


	//   ....[26]....
        /*234c*/ 	.word	0x0000f0e0


	//   ....[27]....
        /*2350*/ 	.word	0x0000f110


	//   ....[28]....
        /*2354*/ 	.word	0x0000f120


	//   ....[29]....
        /*2358*/ 	.word	0x0000f130


	//   ....[30]....
        /*235c*/ 	.word	0x0000f140


	//   ....[31]....
        /*2360*/ 	.word	0x0000f150


	//   ....[32]....
        /*2364*/ 	.word	0x0000f170


	//   ....[33]....
        /*2368*/ 	.word	0x0000f190


	//   ....[34]....
        /*236c*/ 	.word	0x0000f250


	//   ....[35]....
        /*2370*/ 	.word	0x0000f280


	//   ....[36]....
        /*2374*/ 	.word	0x0000f2a0


	//   ....[37]....
        /*2378*/ 	.word	0x0000f2c0


	//   ....[38]....
        /*237c*/ 	.word	0x0000f2e0


	//   ....[39]....
        /*2380*/ 	.word	0x0000f300


	//   ....[40]....
        /*2384*/ 	.word	0x00010a00


	//   ....[41]....
        /*2388*/ 	.word	0x00010a10


	//   ....[42]....
        /*238c*/ 	.word	0x00010a20


	//   ....[43]....
        /*2390*/ 	.word	0x00010a30


	//   ....[44]....
        /*2394*/ 	.word	0x00010ac0


	//   ....[45]....
        /*2398*/ 	.word	0x00010ad0


	//   ....[46]....
        /*239c*/ 	.word	0x00010ae0


	//   ....[47]....
        /*23a0*/ 	.word	0x00010af0


	//----- nvinfo : EIATTR_EXIT_INSTR_OFFSETS
	.align		4
.L_66:
        /*23a4*/ 	.byte	0x04, 0x1c
        /*23a6*/ 	.short	(.L_68 - .L_67)


	//   ....[0]....
.L_67:
        /*23a8*/ 	.word	0x00016ae0


	//----- nvinfo : EIATTR_REQNTID
	.align		4
.L_68:
        /*23ac*/ 	.byte	0x04, 0x10
        /*23ae*/ 	.short	(.L_70 - .L_69)
.L_69:
        /*23b0*/ 	.word	0x00000100
        /*23b4*/ 	.word	0x00000001
        /*23b8*/ 	.word	0x00000001


	//----- nvinfo : EIATTR_CBANK_PARAM_SIZE
	.align		4
.L_70:
        /*23bc*/ 	.byte	0x03, 0x19
        /*23be*/ 	.short	0x0088


	//----- nvinfo : EIATTR_PARAM_CBANK
	.align		4
        /*23c0*/ 	.byte	0x04, 0x0a
        /*23c2*/ 	.short	(.L_72 - .L_71)
	.align		4
.L_71:
        /*23c4*/ 	.word	index@(.nv.constant0.attn_fwd)
        /*23c8*/ 	.short	0x0210
        /*23ca*/ 	.short	0x0088


	//----- nvinfo : EIATTR_SW_WAR
	.align		4
.L_72:
        /*23cc*/ 	.byte	0x04, 0x36
        /*23ce*/ 	.short	(.L_74 - .L_73)
.L_73:
        /*23d0*/ 	.word	0x00000008
.L_74:


//--------------------- .nv.callgraph             --------------------------
	.section	.nv.callgraph,"",@"SHT_CUDA_CALLGRAPH"
	.align	4
	.sectionentsize	8
	.align		4
        /*0000*/ 	.word	0x00000000
	.align		4
        /*0004*/ 	.word	0xffffffff
	.align		4
        /*0008*/ 	.word	0x00000000
	.align		4
        /*000c*/ 	.word	0xfffffffe
	.align		4
        /*0010*/ 	.word	0x00000000
	.align		4
        /*0014*/ 	.word	0xfffffffd
	.align		4
        /*0018*/ 	.word	0x00000000
	.align		4
        /*001c*/ 	.word	0xfffffffc


//--------------------- .nv.constant4             --------------------------
	.section	.nv.constant4,"a",@progbits
	.align	8
	.align		8
.nv.constant4:
        /*0000*/ 	.dword	_$_str


//--------------------- .text.attn_fwd            --------------------------
	.section	.text.attn_fwd,"ax",@progbits
	.align	128
        .global         attn_fwd
        .type           attn_fwd,@function
        .size           attn_fwd,(.L_x_3 - attn_fwd)
        .other          attn_fwd,@"STO_CUDA_ENTRY STV_DEFAULT"
attn_fwd:
.text.attn_fwd:
[----:B------:R-:W0:Y:S01]  /*0000*/  LDC R1, c[0x0][0x28] ;  /* 0x00000a00ff017b82 */ /* 0x000e220000000800 */
[----:B------:R-:W1:Y:S07]  /*0010*/  S2R R248, SR_CTAID.X ;  /* 0x0000000000f87919 */ /* 0x000e6e0000002500 */
[----:B------:R-:W2:Y:S01]  /*0020*/  S2UR UR8, SR_CTAID.Y ;  /* 0x00000000000879c3 */ /* 0x000ea20000002600 */
[----:B------:R-:W-:Y:S01]  /*0030*/  ULDC.64 UR4, c[0x0][0x240] ;  /* 0x0000900000047ab9 */ /* 0x000fe20000000a00 */
[----:B------:R-:W-:Y:S01]  /*0040*/  ULDC.64 UR18, c[0x0][0x208] ;  /* 0x0000820000127ab9 */ /* 0x000fe20000000a00 */
[----:B------:R-:W1:Y:S01]  /*0050*/  S2R R250, SR_TID.X ;  /* 0x0000000000fa7919 */ /* 0x000e620000002100 */
[----:B0-----:R-:W-:-:S04]  /*0060*/  VIADD R1, R1, 0xfffff868 ;  /* 0xfffff86801017836 */ /* 0x001fc80000000000 */
[----:B------:R-:W0:Y:S08]  /*0070*/  LDC.64 R240, c[0x0][0x210] ;  /* 0x00008400fff07b82 */ /* 0x000e300000000a00 */
[----:B------:R-:W3:Y:S01]  /*0080*/  LDC R247, c[0x0][0x248] ;  /* 0x00009200fff77b82 */ /* 0x000ee20000000800 */
[----:B--2---:R-:W-:Y:S01]  /*0090*/  UIMAD UR4, UR8, UR4, URZ ;  /* 0x00000004080472a4 */ /* 0x004fe2000f8e023f */
[----:B-1----:R-:W-:-:S05]  /*00a0*/  PRMT R0, R250, 0x6540, R248 ;  /* 0x00006540fa007816 */ /* 0x002fca00000000f8 */
[----:B------:R-:W-:Y:S01]  /*00b0*/  IMAD R3, R0, UR5, RZ ;  /* 0x0000000500037c24 */ /* 0x000fe2000f8e02ff */
[----:B------:R-:W-:Y:S01]  /*00c0*/  USHF.R.S32.HI UR5, URZ, 0x1f, UR4 ;  /* 0x0000001f3f057899 */ /* 0x000fe20008011404 */
[C---:B---3--:R-:W-:Y:S02]  /*00d0*/  IMAD R7, R247.reuse, 0x3, RZ ;  /* 0x00000003f7077824 */ /* 0x048fe400078e02ff */
[----:B------:R-:W-:Y:S01]  /*00e0*/  IMAD.SHL.U32 R5, R247, 0x2, RZ ;  /* 0x00000002f7057824 */ /* 0x000fe200078e00ff */
[----:B0-----:R-:W-:Y:S02]  /*00f0*/  IADD3 R240, P0, P1, R3, UR4, R240 ;  /* 0x0000000403f07c10 */ /* 0x001fe4000f91e0f0 */
[----:B------:R-:W-:-:S04]  /*0100*/  SHF.R.S32.HI R0, RZ, 0x1f, R3 ;  /* 0x0000001fff007819 */ /* 0x000fc80000011403 */
[----:B------:R-:W-:Y:S02]  /*0110*/  IADD3.X R241, R0, UR5, R241, P0, P1 ;  /* 0x0000000500f17c10 */ /* 0x000fe400087e24f1 */
[----:B------:R-:W-:Y:S01]  /*0120*/  IADD3 R2, P0, R240, R247, RZ ;  /* 0x000000f7f0027210 */ /* 0x000fe20007f1e0ff */
[----:B------:R-:W-:Y:S01]  /*0130*/  IMAD R11, R247, 0x5, RZ ;  /* 0x00000005f70b7824 */ /* 0x000fe200078e02ff */
[-C--:B------:R-:W-:Y:S01]  /*0140*/  IADD3 R4, P1, R5, R240.reuse, RZ ;  /* 0x000000f005047210 */ /* 0x080fe20007f3e0ff */
[C---:B------:R-:W-:Y:S01]  /*0150*/  IMAD R13, R247.reuse, 0x6, RZ ;  /* 0x00000006f70d7824 */ /* 0x040fe200078e02ff */
[CC--:B------:R-:W-:Y:S01]  /*0160*/  LEA.HI.X.SX32 R3, R247.reuse, R241.reuse, 0x1, P0 ;  /* 0x000000f1f7037211 */ /* 0x0c0fe200000f0eff */
[----:B------:R-:W-:Y:S01]  /*0170*/  IMAD.SHL.U32 R9, R247, 0x4, RZ ;  /* 0x00000004f7097824 */ /* 0x000fe200078e00ff */
[-C--:B------:R-:W-:Y:S01]  /*0180*/  IADD3 R6, P0, R7, R240.reuse, RZ ;  /* 0x000000f007067210 */ /* 0x080fe20007f1e0ff */
[----:B------:R-:W-:Y:S01]  /*0190*/  IMAD.SHL.U32 R17, R247, 0x8, RZ ;  /* 0x00000008f7117824 */ /* 0x000fe200078e00ff */
[-C--:B------:R-:W-:Y:S01]  /*01a0*/  LEA.HI.X.SX32 R5, R5, R241.reuse, 0x1, P1 ;  /* 0x000000f105057211 */ /* 0x080fe200008f0eff */
[----:B------:R-:W-:Y:S01]  /*01b0*/  IMAD R15, R247, 0x7, RZ ;  /* 0x00000007f70f7824 */ /* 0x000fe200078e02ff */
[----:B------:R-:W-:Y:S01]  /*01c0*/  LEA.HI.X.SX32 R7, R7, R241, 0x1, P0 ;  /* 0x000000f107077211 */ /* 0x000fe200000f0eff */
[----:B------:R-:W-:Y:S01]  /*01d0*/  IMAD R107, R247, 0xc, RZ ;  /* 0x0000000cf76b7824 */ /* 0x000fe200078e02ff */
[-C--:B------:R-:W-:Y:S01]  /*01e0*/  IADD3 R10, P0, R11, R240.reuse, RZ ;  /* 0x000000f00b0a7210 */ /* 0x080fe20007f1e0ff */
[----:B------:R0:W2:Y:S01]  /*01f0*/  LDG.E.U8 R245, desc[UR18][R4.64] ;  /* 0x0000001204f57981 */ /* 0x0000a2000c1e1100 */
[----:B------:R-:W-:-:S02]  /*0200*/  IADD3 R8, P1, R9, R240, RZ ;  /* 0x000000f009087210 */ /* 0x000fc40007f3e0ff */
[-C--:B------:R-:W-:Y:S01]  /*0210*/  LEA.HI.X.SX32 R11, R11, R241.reuse, 0x1, P0 ;  /* 0x000000f10b0b7211 */ /* 0x080fe200000f0eff */
[----:B------:R1:W2:Y:S01]  /*0220*/  LDG.E.U8 R6, desc[UR18][R6.64] ;  /* 0x0000001206067981 */ /* 0x0002a2000c1e1100 */
[-C--:B------:R-:W-:Y:S01]  /*0230*/  IADD3 R12, P0, R13, R240.reuse, RZ ;  /* 0x000000f00d0c7210 */ /* 0x080fe20007f1e0ff */
[----:B------:R-:W-:Y:S01]  /*0240*/  IMAD.SHL.U32 R119, R247, 0x10, RZ ;  /* 0x00000010f7777824 */ /* 0x000fe200078e00ff */
[-C--:B------:R-:W-:Y:S01]  /*0250*/  LEA.HI.X.SX32 R9, R9, R241.reuse, 0x1, P1 ;  /* 0x000000f109097211 */ /* 0x080fe200008f0eff */
[C---:B------:R-:W-:Y:S01]  /*0260*/  IMAD R105, R247.reuse, 0xb, RZ ;  /* 0x0000000bf7697824 */ /* 0x040fe200078e02ff */
[----:B------:R-:W3:Y:S01]  /*0270*/  LDG.E.U8 R2, desc[UR18][R2.64] ;  /* 0x0000001202027981 */ /* 0x000ee2000c1e1100 */
[----:B0-----:R-:W-:Y:S01]  /*0280*/  IMAD R5, R247, 0x9, RZ ;  /* 0x00000009f7057824 */ /* 0x001fe200078e02ff */
[-C--:B------:R-:W-:Y:S02]  /*0290*/  LEA.HI.X.SX32 R13, R13, R241.reuse, 0x1, P0 ;  /* 0x000000f10d0d7211 */ /* 0x080fe400000f0eff */
[-C--:B------:R-:W-:Y:S01]  /*02a0*/  IADD3 R16, P0, R17, R240.reuse, RZ ;  /* 0x000000f011107210 */ /* 0x080fe20007f1e0ff */
[----:B-1----:R-:W-:Y:S01]  /*02b0*/  IMAD R7, R247, 0xa, RZ ;  /* 0x0000000af7077824 */ /* 0x002fe200078e02ff */
[-C--:B------:R-:W-:Y:S01]  /*02c0*/  IADD3 R14, P1, R15, R240.reuse, RZ ;  /* 0x000000f00f0e7210 */ /* 0x080fe20007f3e0ff */
[----:B------:R-:W-:Y:S01]  /*02d0*/  IMAD R109, R247, 0xd, RZ ;  /* 0x0000000df76d7824 */ /* 0x000fe200078e02ff */
[-C--:B------:R-:W-:Y:S01]  /*02e0*/  IADD3 R18, P2, R5, R240.reuse, RZ ;  /* 0x000000f005127210 */ /* 0x080fe20007f5e0ff */
[----:B------:R-:W-:Y:S01]  /*02f0*/  IMAD R117, R247, 0xf, RZ ;  /* 0x0000000ff7757824 */ /* 0x000fe200078e02ff */
[-C--:B------:R-:W-:Y:S01]  /*0300*/  LEA.HI.X.SX32 R17, R17, R241.reuse, 0x1, P0 ;  /* 0x000000f111117211 */ /* 0x080fe200000f0eff */
[----:B------:R-:W-:Y:S01]  /*0310*/  IMAD R127, R247, 0x13, RZ ;  /* 0x00000013f77f7824 */ /* 0x000fe200078e02ff */
[-C--:B------:R-:W-:Y:S01]  /*0320*/  IADD3 R168, P3, R107, R240.reuse, RZ ;  /* 0x000000f06ba87210 */ /* 0x080fe20007f7e0ff */
[----:B------:R0:W4:Y:S01]  /*0330*/  LDG.E.U8 R244, desc[UR18][R8.64] ;  /* 0x0000001208f47981 */ /* 0x000122000c1e1100 */
[-C--:B------:R-:W-:Y:S01]  /*0340*/  LEA.HI.X.SX32 R15, R15, R241.reuse, 0x1, P1 ;  /* 0x000000f10f0f7211 */ /* 0x080fe200008f0eff */
[----:B------:R-:W-:Y:S01]  /*0350*/  IMAD R115, R247, 0xe, RZ ;  /* 0x0000000ef7737824 */ /* 0x000fe200078e02ff */
[-C--:B------:R-:W-:Y:S01]  /*0360*/  IADD3 R166, P0, R119, R240.reuse, RZ ;  /* 0x000000f077a67210 */ /* 0x080fe20007f1e0ff */
[----:B------:R-:W-:Y:S01]  /*0370*/  IMAD R145, R247, 0x17, RZ ;  /* 0x00000017f7917824 */ /* 0x000fe200078e02ff */
[-C--:B------:R-:W-:Y:S01]  /*0380*/  LEA.HI.X.SX32 R19, R5, R241.reuse, 0x1, P2 ;  /* 0x000000f105137211 */ /* 0x080fe200010f0eff */
[----:B------:R-:W-:Y:S01]  /*0390*/  IMAD R121, R247, 0x11, RZ ;  /* 0x00000011f7797824 */ /* 0x000fe200078e02ff */
[-C--:B------:R-:W-:Y:S01]  /*03a0*/  IADD3 R238, P2, R105, R240.reuse, RZ ;  /* 0x000000f069ee7210 */ /* 0x080fe20007f5e0ff */
[----:B------:R-:W-:Y:S01]  /*03b0*/  IMAD R123, R247, 0x12, RZ ;  /* 0x00000012f77b7824 */ /* 0x000fe200078e02ff */
[-C--:B------:R-:W-:Y:S01]  /*03c0*/  IADD3 R236, P4, R109, R240.reuse, RZ ;  /* 0x000000f06dec7210 */ /* 0x080fe20007f9e0ff */
[----:B------:R-:W-:Y:S01]  /*03d0*/  IMAD R129, R247, 0x14, RZ ;  /* 0x00000014f7817824 */ /* 0x000fe200078e02ff */
[-C--:B0-----:R-:W-:Y:S01]  /*03e0*/  IADD3 R8, P1, R7, R240.reuse, RZ ;  /* 0x000000f007087210 */ /* 0x081fe20007f3e0ff */
[----:B------:R-:W-:Y:S01]  /*03f0*/  IMAD R133, R247, 0x16, RZ ;  /* 0x00000016f7857824 */ /* 0x000fe200078e02ff */
[-C--:B------:R-:W-:Y:S01]  /*0400*/  IADD3 R234, P6, R117, R240.reuse, RZ ;  /* 0x000000f075ea7210 */ /* 0x080fe20007fde0ff */
[----:B------:R-:W-:Y:S01]  /*0410*/  IMAD R151, R247, 0x1a, RZ ;  /* 0x0000001af7977824 */ /* 0x000fe200078e02ff */
[-C--:B------:R-:W-:Y:S01]  /*0420*/  LEA.HI.X.SX32 R169, R107, R241.reuse, 0x1, P3 ;  /* 0x000000f16ba97211 */ /* 0x080fe200018f0eff */
[----:B------:R-:W-:Y:S01]  /*0430*/  IMAD R131, R247, 0x15, RZ ;  /* 0x00000015f7837824 */ /* 0x000fe200078e02ff */
[-C--:B------:R-:W-:Y:S01]  /*0440*/  IADD3 R230, P3, R127, R240.reuse, RZ ;  /* 0x000000f07fe67210 */ /* 0x080fe20007f7e0ff */
[----:B------:R-:W-:Y:S01]  /*0450*/  IMAD R159, R247, 0x1e, RZ ;  /* 0x0000001ef79f7824 */ /* 0x000fe200078e02ff */
[-C--:B------:R-:W-:Y:S01]  /*0460*/  LEA.HI.X.SX32 R167, R119, R241.reuse, 0x1, P0 ;  /* 0x000000f177a77211 */ /* 0x080fe200000f0eff */
[----:B------:R-:W-:Y:S01]  /*0470*/  IMAD R147, R247, 0x18, RZ ;  /* 0x00000018f7937824 */ /* 0x000fe200078e02ff */
[-C--:B------:R-:W-:Y:S01]  /*0480*/  LEA.HI.X.SX32 R9, R7, R241.reuse, 0x1, P1 ;  /* 0x000000f107097211 */ /* 0x080fe200008f0eff */
[----:B------:R-:W-:Y:S01]  /*0490*/  IMAD R149, R247, 0x19, RZ ;  /* 0x00000019f7957824 */ /* 0x000fe200078e02ff */
[-C--:B------:R-:W-:Y:S01]  /*04a0*/  IADD3 R124, P5, R115, R240.reuse, RZ ;  /* 0x000000f0737c7210 */ /* 0x080fe20007fbe0ff */
[----:B------:R-:W-:Y:S01]  /*04b0*/  IMAD R153, R247, 0x1b, RZ ;  /* 0x0000001bf7997824 */ /* 0x000fe200078e02ff */
[-C--:B------:R-:W-:Y:S01]  /*04c0*/  IADD3 R226, P0, R145, R240.reuse, RZ ;  /* 0x000000f091e27210 */ /* 0x080fe20007f1e0ff */
        /* <DEDUP_REMOVED lines=10> */
[----:B------:R-:W-:Y:S01]  /*0570*/  IMAD.SHL.U32 R185, R247, 0x20, RZ ;  /* 0x00000020f7b97824 */ /* 0x000fe200078e00ff */
[-C--:B------:R-:W-:Y:S01]  /*0580*/  IADD3 R164, P4, R129, R240.reuse, RZ ;  /* 0x000000f081a47210 */ /* 0x080fe20007f9e0ff */
        /* <DEDUP_REMOVED lines=13> */
[----:B------:R-:W-:Y:S01]  /*0660*/  LEA.HI.X.SX32 R233, R121, R241, 0x1, P1 ;  /* 0x000000f179e97211 */ /* 0x000fe200008f0eff */
[----:B------:R0:W5:Y:S01]  /*0670*/  LDG.E.U8 R243, desc[UR18][R12.64] ;  /* 0x000000120cf37981 */ /* 0x000162000c1e1100 */
[----:B------:R-:W-:-:S02]  /*0680*/  IADD3 R128, P0, R159, R240, RZ ;  /* 0x000000f09f807210 */ /* 0x000fc40007f1e0ff */
[-C--:B------:R-:W-:Y:S01]  /*0690*/  IADD3 R162, P1, R147, R240.reuse, RZ ;  /* 0x000000f093a27210 */ /* 0x080fe20007f3e0ff */
[----:B------:R-:W-:Y:S01]  /*06a0*/  IMAD R203, R247, 0x29, RZ ;  /* 0x00000029f7cb7824 */ /* 0x000fe200078e02ff */
[-C--:B------:R-:W-:Y:S01]  /*06b0*/  LEA.HI.X.SX32 R115, R123, R241.reuse, 0x1, P2 ;  /* 0x000000f17b737211 */ /* 0x080fe200010f0eff */
[----:B------:R-:W-:Y:S01]  /*06c0*/  IMAD R207, R247, 0x2b, RZ ;  /* 0x0000002bf7cf7824 */ /* 0x000fe200078e02ff */
[-C--:B------:R-:W-:Y:S01]  /*06d0*/  IADD3 R224, P2, R149, R240.reuse, RZ ;  /* 0x000000f095e07210 */ /* 0x080fe20007f5e0ff */
[----:B------:R1:W4:Y:S01]  /*06e0*/  LDG.E.U8 R7, desc[UR18][R8.64] ;  /* 0x0000001208077981 */ /* 0x000322000c1e1100 */
[-C--:B------:R-:W-:Y:S02]  /*06f0*/  LEA.HI.X.SX32 R165, R129, R241.reuse, 0x1, P4 ;  /* 0x000000f181a57211 */ /* 0x080fe400020f0eff */
[-C--:B------:R-:W-:Y:S01]  /*0700*/  LEA.HI.X.SX32 R105, R133, R241.reuse, 0x1, P6 ;  /* 0x000000f185697211 */ /* 0x080fe200030f0eff */
[----:B------:R-:W-:Y:S01]  /*0710*/  IMAD R205, R247, 0x2a, RZ ;  /* 0x0000002af7cd7824 */ /* 0x000fe200078e02ff */
[-C--:B------:R-:W-:Y:S01]  /*0720*/  IADD3 R222, P4, R153, R240.reuse, RZ ;  /* 0x000000f099de7210 */ /* 0x080fe20007f9e0ff */
[----:B------:R-:W-:Y:S01]  /*0730*/  IMAD R20, R247, 0x33, RZ ;  /* 0x00000033f7147824 */ /* 0x000fe200078e02ff */
[----:B------:R-:W-:Y:S01]  /*0740*/  IADD3 R220, P6, R157, R240, RZ ;  /* 0x000000f09ddc7210 */ /* 0x000fe20007fde0ff */
[----:B------:R1:W5:Y:S01]  /*0750*/  LDG.E.U8 R3, desc[UR18][R10.64] ;  /* 0x000000120a037981 */ /* 0x000362000c1e1100 */
[----:B------:R-:W-:-:S02]  /*0760*/  LEA.HI.X.SX32 R127, R151, R241, 0x1, P3 ;  /* 0x000000f1977f7211 */ /* 0x000fc400018f0eff */
[-C--:B------:R-:W-:Y:S01]  /*0770*/  LEA.HI.X.SX32 R229, R131, R241.reuse, 0x1, P5 ;  /* 0x000000f183e57211 */ /* 0x080fe200028f0eff */
[----:B0-----:R-:W-:Y:S01]  /*0780*/  IMAD R12, R247, 0x2f, RZ ;  /* 0x0000002ff70c7824 */ /* 0x001fe200078e02ff */
[-C--:B------:R-:W-:Y:S01]  /*0790*/  IADD3 R216, P3, R187, R240.reuse, RZ ;  /* 0x000000f0bbd87210 */ /* 0x080fe20007f7e0ff */
[----:B------:R0:W4:Y:S01]  /*07a0*/  LDG.E.U8 R4, desc[UR18][R18.64] ;  /* 0x0000001212047981 */ /* 0x000122000c1e1100 */
[-C--:B------:R-:W-:Y:S02]  /*07b0*/  LEA.HI.X.SX32 R129, R159, R241.reuse, 0x1, P0 ;  /* 0x000000f19f817211 */ /* 0x080fe400000f0eff */
[-C--:B------:R-:W-:Y:S01]  /*07c0*/  IADD3 R160, P5, R155, R240.reuse, RZ ;  /* 0x000000f09ba07210 */ /* 0x080fe20007fbe0ff */
[----:B------:R0:W5:Y:S01]  /*07d0*/  LDG.E.U8 R5, desc[UR18][R14.64] ;  /* 0x000000120e057981 */ /* 0x000162000c1e1100 */
[----:B------:R-:W-:Y:S02]  /*07e0*/  LEA.HI.X.SX32 R163, R147, R241, 0x1, P1 ;  /* 0x000000f193a37211 */ /* 0x000fe400008f0eff */
[-C--:B------:R-:W-:Y:S01]  /*07f0*/  IADD3 R212, P0, R195, R240.reuse, RZ ;  /* 0x000000f0c3d47210 */ /* 0x080fe20007f1e0ff */
[----:B------:R0:W4:Y:S01]  /*0800*/  LDG.E.U8 R242, desc[UR18][R16.64] ;  /* 0x0000001210f27981 */ /* 0x000122000c1e1100 */
[----:B------:R-:W-:-:S02]  /*0810*/  IADD3 R218, P1, R183, R240, RZ ;  /* 0x000000f0b7da7210 */ /* 0x000fc40007f3e0ff */
[-C--:B------:R-:W-:Y:S01]  /*0820*/  LEA.HI.X.SX32 R225, R149, R241.reuse, 0x1, P2 ;  /* 0x000000f195e17211 */ /* 0x080fe200010f0eff */
[----:B-1----:R-:W-:Y:S01]  /*0830*/  IMAD R8, R247, 0x2d, RZ ;  /* 0x0000002df7087824 */ /* 0x002fe200078e02ff */
        /* <DEDUP_REMOVED lines=10> */
[-C--:B------:R-:W-:Y:S01]  /*08e0*/  LEA.HI.X.SX32 R217, R187, R241.reuse, 0x1, P3 ;  /* 0x000000f1bbd97211 */ /* 0x080fe200018f0eff */
[----:B0-----:R-:W-:Y:S01]  /*08f0*/  IMAD R18, R247, 0x32, RZ ;  /* 0x00000032f7127824 */ /* 0x001fe200078e02ff */
        /* <DEDUP_REMOVED lines=19> */
[----:B------:R-:W-:Y:S01]  /*0a30*/  IMAD.SHL.U32 R143, R247, 0x40, RZ ;  /* 0x00000040f78f7824 */ /* 0x000fe200078e00ff */
        /* <DEDUP_REMOVED lines=8> */
[-C--:B------:R-:W-:Y:S01]  /*0ac0*/  LEA.HI.X.SX32 R215, R191, R241.reuse, 0x1, P5 ;  /* 0x000000f1bfd77211 */ /* 0x080fe200028f0eff */
[C---:B------:R-:W-:Y:S01]  /*0ad0*/  IMAD R111, R247.reuse, 0x42, RZ ;  /* 0x00000042f76f7824 */ /* 0x040fe200078e02ff */
[-C--:B------:R-:W-:Y:S01]  /*0ae0*/  IADD3 R202, P3, R12, R240.reuse, RZ ;  /* 0x000000f00cca7210 */ /* 0x080fe20007f7e0ff */
[----:B------:R-:W-:Y:S01]  /*0af0*/  IMAD R179, R247, 0x43, RZ ;  /* 0x00000043f7b37824 */ /* 0x000fe200078e02ff */
[-C--:B------:R-:W-:Y:S01]  /*0b00*/  LEA.HI.X.SX32 R153, R251, R241.reuse, 0x1, P0 ;  /* 0x000000f1fb997211 */ /* 0x080fe200000f0eff */
[----:B------:R-:W-:Y:S01]  /*0b10*/  IMAD R175, R247, 0x47, RZ ;  /* 0x00000047f7af7824 */ /* 0x000fe200078e02ff */
[-C--:B------:R-:W-:Y:S01]  /*0b20*/  IADD3 R116, P5, R205, R240.reuse, RZ ;  /* 0x000000f0cd747210 */ /* 0x080fe20007fbe0ff */
[----:B------:R-:W-:Y:S01]  /*0b30*/  IMAD R171, R247, 0x4b, RZ ;  /* 0x0000004bf7ab7824 */ /* 0x000fe200078e02ff */
[-C--:B------:R-:W-:Y:S01]  /*0b40*/  LEA.HI.X.SX32 R133, R197, R241.reuse, 0x1, P1 ;  /* 0x000000f1c5857211 */ /* 0x080fe200008f0eff */
[C---:B------:R-:W-:Y:S01]  /*0b50*/  IMAD R177, R247.reuse, 0x45, RZ ;  /* 0x00000045f7b17824 */ /* 0x040fe200078e02ff */
[-C--:B------:R-:W-:Y:S01]  /*0b60*/  IADD3 R198, P0, R20, R240.reuse, RZ ;  /* 0x000000f014c67210 */ /* 0x080fe20007f1e0ff */
[C---:B------:R-:W-:Y:S01]  /*0b70*/  IMAD R113, R247.reuse, 0x46, RZ ;  /* 0x00000046f7717824 */ /* 0x040fe200078e02ff */
[-C--:B------:R-:W-:Y:S01]  /*0b80*/  IADD3 R204, P1, R8, R240.reuse, RZ ;  /* 0x000000f008cc7210 */ /* 0x080fe20007f3e0ff */
[----:B------:R-:W-:Y:S01]  /*0b90*/  IMAD R101, R247, 0x4f, RZ ;  /* 0x0000004ff7657824 */ /* 0x000fe200078e02ff */
[-C--:B------:R-:W-:Y:S01]  /*0ba0*/  LEA.HI.X.SX32 R211, R199, R241.reuse, 0x1, P2 ;  /* 0x000000f1c7d37211 */ /* 0x080fe200010f0eff */
[C---:B------:R-:W-:Y:S01]  /*0bb0*/  IMAD R173, R247.reuse, 0x49, RZ ;  /* 0x00000049f7ad7824 */ /* 0x040fe200078e02ff */
[-C--:B------:R-:W-:Y:S01]  /*0bc0*/  IADD3 R118, P2, R10, R240.reuse, RZ ;  /* 0x000000f00a767210 */ /* 0x080fe20007f5e0ff */
[----:B------:R-:W-:Y:S01]  /*0bd0*/  IMAD R9, R247, 0x4a, RZ ;  /* 0x0000004af7097824 */ /* 0x000fe200078e02ff */
[-C--:B------:R-:W-:Y:S01]  /*0be0*/  LEA.HI.X.SX32 R209, R203, R241.reuse, 0x1, P4 ;  /* 0x000000f1cbd17211 */ /* 0x080fe200020f0eff */
[----:B------:R-:W-:Y:S01]  /*0bf0*/  IMAD R103, R247, 0x4e, RZ ;  /* 0x0000004ef7677824 */ /* 0x000fe200078e02ff */
[-C--:B------:R-:W-:Y:S01]  /*0c00*/  LEA.HI.X.SX32 R207, R207, R241.reuse, 0x1, P6 ;  /* 0x000000f1cfcf7211 */ /* 0x080fe200030f0eff */
[C---:B------:R-:W-:Y:S01]  /*0c10*/  IMAD R95, R247.reuse, 0x52, RZ ;  /* 0x00000052f75f7824 */ /* 0x040fe200078e02ff */
[-C--:B------:R-:W-:Y:S01]  /*0c20*/  IADD3 R120, P6, R18, R240.reuse, RZ ;  /* 0x000000f012787210 */ /* 0x080fe20007fde0ff */
[C---:B------:R-:W-:Y:S01]  /*0c30*/  IMAD R137, R247.reuse, 0x4c, RZ ;  /* 0x0000004cf7897824 */ /* 0x040fe200078e02ff */
[-C--:B------:R-:W-:Y:S01]  /*0c40*/  LEA.HI.X.SX32 R203, R12, R241.reuse, 0x1, P3 ;  /* 0x000000f10ccb7211 */ /* 0x080fe200018f0eff */
[----:B------:R-:W-:Y:S01]  /*0c50*/  IMAD R135, R247, 0x4d, RZ ;  /* 0x0000004df7877824 */ /* 0x000fe200078e02ff */
[-C--:B------:R-:W-:Y:S01]  /*0c60*/  LEA.HI.X.SX32 R117, R205, R241.reuse, 0x1, P5 ;  /* 0x000000f1cd757211 */ /* 0x080fe200028f0eff */
[C---:B------:R-:W-:Y:S01]  /*0c70*/  IMAD R15, R247.reuse, 0x56, RZ ;  /* 0x00000056f70f7824 */ /* 0x040fe200078e02ff */
[-C--:B------:R-:W-:Y:S01]  /*0c80*/  IADD3 R122, P3, R26, R240.reuse, RZ ;  /* 0x000000f01a7a7210 */ /* 0x080fe20007f7e0ff */
[C---:B------:R-:W-:Y:S01]  /*0c90*/  IMAD R99, R247.reuse, 0x50, RZ ;  /* 0x00000050f7637824 */ /* 0x040fe200078e02ff */
[-C--:B------:R-:W-:Y:S01]  /*0ca0*/  LEA.HI.X.SX32 R199, R20, R241.reuse, 0x1, P0 ;  /* 0x000000f114c77211 */ /* 0x080fe200000f0eff */
[C---:B------:R-:W-:Y:S01]  /*0cb0*/  IMAD R97, R247.reuse, 0x51, RZ ;  /* 0x00000051f7617824 */ /* 0x040fe200078e02ff */
[-C--:B------:R-:W-:Y:S01]  /*0cc0*/  IADD3 R150, P4, R14, R240.reuse, RZ ;  /* 0x000000f00e967210 */ /* 0x080fe20007f9e0ff */
        /* <DEDUP_REMOVED lines=19> */
[-C--:B------:R-:W-:Y:S01]  /*0e00*/  LEA.HI.X.SX32 R151, R14, R241.reuse, 0x1, P4 ;  /* 0x000000f10e977211 */ /* 0x080fe200020f0eff */
        /* <DEDUP_REMOVED lines=12> */
[----:B------:R-:W-:Y:S01]  /*0ed0*/  IMAD R73, R247, 0x6b, RZ ;  /* 0x0000006bf7497824 */ /* 0x000fe200078e02ff */
        /* <DEDUP_REMOVED lines=9> */
[----:B------:R-:W-:Y:S01]  /*0f70*/  IMAD R17, R247, 0x68, RZ ;  /* 0x00000068f7117824 */ /* 0x000fe200078e02ff */
[-C--:B------:R-:W-:Y:S01]  /*0f80*/  IADD3 R142, P6, R143, R240.reuse, RZ ;  /* 0x000000f08f8e7210 */ /* 0x080fe20007fde0ff */
[C---:B------:R-:W-:Y:S01]  /*0f90*/  IMAD R41, R247.reuse, 0x69, RZ ;  /* 0x00000069f7297824 */ /* 0x040fe200078e02ff */
[-C--:B------:R-:W-:Y:S01]  /*0fa0*/  LEA.HI.X.SX32 R189, R40, R241.reuse, 0x1, P3 ;  /* 0x000000f128bd7211 */ /* 0x080fe200018f0eff */
[C---:B------:R-:W-:Y:S01]  /*0fb0*/  IMAD R69, R247.reuse, 0x6f, RZ ;  /* 0x0000006ff7457824 */ /* 0x040fe200078e02ff */
[-C--:B------:R-:W-:Y:S01]  /*0fc0*/  LEA.HI.X.SX32 R195, R28, R241.reuse, 0x1, P4 ;  /* 0x000000f11cc37211 */ /* 0x080fe200020f0eff */
[C---:B------:R-:W-:Y:S01]  /*0fd0*/  IMAD R71, R247.reuse, 0x6a, RZ ;  /* 0x0000006af7477824 */ /* 0x040fe200078e02ff */
        /* <DEDUP_REMOVED lines=13> */
[----:B------:R-:W-:Y:S01]  /*10b0*/  IMAD R37, R247, 0x73, RZ ;  /* 0x00000073f7257824 */ /* 0x000fe200078e02ff */
[-C--:B------:R-:W-:Y:S01]  /*10c0*/  IADD3 R110, P1, R111, R240.reuse, RZ ;  /* 0x000000f06f6e7210 */ /* 0x080fe20007f3e0ff */
[C---:B------:R-:W-:Y:S01]  /*10d0*/  IMAD R61, R247.reuse, 0x74, RZ ;  /* 0x00000074f73d7824 */ /* 0x040fe200078e02ff */
[-C--:B------:R-:W-:Y:S01]  /*10e0*/  LEA.HI.X.SX32 R145, R38, R241.reuse, 0x1, P2 ;  /* 0x000000f126917211 */ /* 0x080fe200010f0eff */
[----:B------:R-:W-:Y:S01]  /*10f0*/  IMAD R63, R247, 0x75, RZ ;  /* 0x00000075f73f7824 */ /* 0x000fe200078e02ff */
[-C--:B------:R-:W-:Y:S01]  /*1100*/  IADD3 R182, P2, R179, R240.reuse, RZ ;  /* 0x000000f0b3b67210 */ /* 0x080fe20007f5e0ff */
[----:B------:R-:W-:Y:S01]  /*1110*/  IMAD R23, R247, 0x76, RZ ;  /* 0x00000076f7177824 */ /* 0x000fe200078e02ff */
[-C--:B------:R-:W-:Y:S01]  /*1120*/  LEA.HI.X.SX32 R143, R143, R241.reuse, 0x1, P6 ;  /* 0x000000f18f8f7211 */ /* 0x080fe200030f0eff */
[----:B------:R-:W-:Y:S01]  /*1130*/  IMAD R35, R247, 0x77, RZ ;  /* 0x00000077f7237824 */ /* 0x000fe200078e02ff */
[----:B------:R-:W-:Y:S01]  /*1140*/  IADD3 R178, P6, R175, R240, RZ ;  /* 0x000000f0afb27210 */ /* 0x000fe20007fde0ff */
[----:B------:R-:W-:Y:S01]  /*1150*/  IMAD R59, R247, 0x78, RZ ;  /* 0x00000078f73b7824 */ /* 0x000fe200078e02ff */
[-C--:B------:R-:W-:Y:S01]  /*1160*/  LEA.HI.X.SX32 R141, R141, R241.reuse, 0x1, P3 ;  /* 0x000000f18d8d7211 */ /* 0x080fe200018f0eff */
[----:B------:R0:W3:Y:S01]  /*1170*/  LDG.E.U8 R0, desc[UR18][R240.64] ;  /* 0x00000012f0007981 */ /* 0x0000e2000c1e1100 */
[----:B------:R-:W-:-:S02]  /*1180*/  LEA.HI.X.SX32 R109, R42, R241, 0x1, P4 ;  /* 0x000000f12a6d7211 */ /* 0x000fc400020f0eff */
        /* <DEDUP_REMOVED lines=10> */
[----:B------:R-:W-:Y:S01]  /*1230*/  LEA.HI.X.SX32 R111, R111, R241, 0x1, P1 ;  /* 0x000000f16f6f7211 */ /* 0x000fe200008f0eff */
[----:B------:R-:W-:Y:S01]  /*1240*/  IMAD R246, R247, 0x7e, RZ ;  /* 0x0000007ef7f67824 */ /* 0x000fe200078e02ff */
[-C--:B------:R-:W-:Y:S01]  /*1250*/  IADD3 R170, P0, R101, R240.reuse, RZ ;  /* 0x000000f065aa7210 */ /* 0x080fe20007f1e0ff */
[----:B------:R-:W5:Y:S01]  /*1260*/  LDG.E.U8 R238, desc[UR18][R238.64] ;  /* 0x00000012eeee7981 */ /* 0x000f62000c1e1100 */
[----:B------:R-:W-:-:S02]  /*1270*/  IADD3 R176, P1, R173, R240, RZ ;  /* 0x000000f0adb07210 */ /* 0x000fc40007f3e0ff */
[-C--:B------:R-:W-:Y:S01]  /*1280*/  LEA.HI.X.SX32 R183, R179, R241.reuse, 0x1, P2 ;  /* 0x000000f1b3b77211 */ /* 0x080fe200010f0eff */
[----:B------:R-:W5:Y:S01]  /*1290*/  LDG.E.U8 R168, desc[UR18][R168.64] ;  /* 0x00000012a8a87981 */ /* 0x000f62000c1e1100 */
[-C--:B------:R-:W-:Y:S02]  /*12a0*/  IADD3 R8, P2, R9, R240.reuse, RZ ;  /* 0x000000f009087210 */ /* 0x080fe40007f5e0ff */
[-C--:B------:R-:W-:Y:S01]  /*12b0*/  LEA.HI.X.SX32 R179, R175, R241.reuse, 0x1, P6 ;  /* 0x000000f1afb37211 */ /* 0x080fe200030f0eff */
[----:B------:R-:W5:Y:S01]  /*12c0*/  LDG.E.U8 R237, desc[UR18][R236.64] ;  /* 0x00000012eced7981 */ /* 0x000f62000c1e1100 */
[----:B------:R-:W-:Y:S02]  /*12d0*/  IADD3 R102, P6, R103, R240, RZ ;  /* 0x000000f067667210 */ /* 0x000fe40007fde0ff */
[-C--:B------:R-:W-:Y:S01]  /*12e0*/  LEA.HI.X.SX32 R175, R171, R241.reuse, 0x1, P3 ;  /* 0x000000f1abaf7211 */ /* 0x080fe200018f0eff */
[----:B------:R-:W5:Y:S01]  /*12f0*/  LDG.E.U8 R124, desc[UR18][R124.64] ;  /* 0x000000127c7c7981 */ /* 0x000f62000c1e1100 */
[----:B------:R-:W-:-:S02]  /*1300*/  LEA.HI.X.SX32 R181, R177, R241, 0x1, P4 ;  /* 0x000000f1b1b57211 */ /* 0x000fc400020f0eff */
[-C--:B------:R-:W-:Y:S01]  /*1310*/  LEA.HI.X.SX32 R113, R113, R241.reuse, 0x1, P5 ;  /* 0x000000f171717211 */ /* 0x080fe200028f0eff */
[----:B------:R-:W-:Y:S01]  /*1320*/  IMAD R247, R247, 0x7f, RZ ;  /* 0x0000007ff7f77824 */ /* 0x000fe200078e02ff */
[-C--:B------:R-:W-:Y:S01]  /*1330*/  IADD3 R100, P3, R95, R240.reuse, RZ ;  /* 0x000000f05f647210 */ /* 0x080fe20007f7e0ff */
[----:B------:R-:W5:Y:S01]  /*1340*/  LDG.E.U8 R235, desc[UR18][R234.64] ;  /* 0x00000012eaeb7981 */ /* 0x000f62000c1e1100 */
[-C--:B------:R-:W-:Y:S02]  /*1350*/  LEA.HI.X.SX32 R171, R101, R241.reuse, 0x1, P0 ;  /* 0x000000f165ab7211 */ /* 0x080fe400000f0eff */
[-C--:B------:R-:W-:Y:S01]  /*1360*/  IADD3 R136, P4, R137, R240.reuse, RZ ;  /* 0x000000f089887210 */ /* 0x080fe20007f9e0ff */
[----:B------:R-:W5:Y:S01]  /*1370*/  LDG.E.U8 R166, desc[UR18][R166.64] ;  /* 0x00000012a6a67981 */ /* 0x000f62000c1e1100 */
[-C--:B------:R-:W-:Y:S02]  /*1380*/  IADD3 R172, P5, R135, R240.reuse, RZ ;  /* 0x000000f087ac7210 */ /* 0x080fe40007fbe0ff */
[----:B------:R-:W-:Y:S01]  /*1390*/  LEA.HI.X.SX32 R177, R173, R241, 0x1, P1 ;  /* 0x000000f1adb17211 */ /* 0x000fe200008f0eff */
[----:B------:R-:W5:Y:S01]  /*13a0*/  LDG.E.U8 R233, desc[UR18][R232.64] ;  /* 0x00000012e8e97981 */ /* 0x000f62000c1e1100 */
[----:B------:R-:W-:-:S02]  /*13b0*/  IADD3 R14, P0, R15, R240, RZ ;  /* 0x000000f00f0e7210 */ /* 0x000fc40007f1e0ff */
[-C--:B------:R-:W-:Y:S01]  /*13c0*/  IADD3 R134, P1, R99, R240.reuse, RZ ;  /* 0x000000f063867210 */ /* 0x080fe20007f3e0ff */
[----:B------:R-:W5:Y:S01]  /*13d0*/  LDG.E.U8 R114, desc[UR18][R114.64] ;  /* 0x0000001272727981 */ /* 0x000f62000c1e1100 */
[-C--:B------:R-:W-:Y:S02]  /*13e0*/  LEA.HI.X.SX32 R9, R9, R241.reuse, 0x1, P2 ;  /* 0x000000f109097211 */ /* 0x080fe400010f0eff */
[-C--:B------:R-:W-:Y:S01]  /*13f0*/  IADD3 R98, P2, R97, R240.reuse, RZ ;  /* 0x000000f061627210 */ /* 0x080fe20007f5e0ff */
[----:B------:R-:W5:Y:S01]  /*1400*/  LDG.E.U8 R231, desc[UR18][R230.64] ;  /* 0x00000012e6e77981 */ /* 0x000f62000c1e1100 */
[-C--:B------:R-:W-:Y:S02]  /*1410*/  LEA.HI.X.SX32 R103, R103, R241.reuse, 0x1, P6 ;  /* 0x000000f167677211 */ /* 0x080fe400030f0eff */
[----:B------:R-:W-:Y:S01]  /*1420*/  IADD3 R94, P6, R91, R240, RZ ;  /* 0x000000f05b5e7210 */ /* 0x000fe20007fde0ff */
[----:B------:R-:W5:Y:S01]  /*1430*/  LDG.E.U8 R164, desc[UR18][R164.64] ;  /* 0x00000012a4a47981 */ /* 0x000f62000c1e1100 */
[----:B------:R-:W-:-:S02]  /*1440*/  LEA.HI.X.SX32 R101, R95, R241, 0x1, P3 ;  /* 0x000000f15f657211 */ /* 0x000fc400018f0eff */
[-C--:B------:R-:W-:Y:S01]  /*1450*/  LEA.HI.X.SX32 R137, R137, R241.reuse, 0x1, P4 ;  /* 0x000000f189897211 */ /* 0x080fe200020f0eff */
[----:B------:R-:W5:Y:S01]  /*1460*/  LDG.E.U8 R229, desc[UR18][R228.64] ;  /* 0x00000012e4e57981 */ /* 0x000f62000c1e1100 */
[-C--:B------:R-:W-:Y:S02]  /*1470*/  LEA.HI.X.SX32 R173, R135, R241.reuse, 0x1, P5 ;  /* 0x000000f187ad7211 */ /* 0x080fe400028f0eff */
[-C--:B------:R-:W-:Y:S01]  /*1480*/  IADD3 R90, P3, R87, R240.reuse, RZ ;  /* 0x000000f0575a7210 */ /* 0x080fe20007f7e0ff */
[----:B------:R-:W5:Y:S01]  /*1490*/  LDG.E.U8 R104, desc[UR18][R104.64] ;  /* 0x0000001268687981 */ /* 0x000f62000c1e1100 */
[----:B------:R-:W-:Y:S02]  /*14a0*/  LEA.HI.X.SX32 R15, R15, R241, 0x1, P0 ;  /* 0x000000f10f0f7211 */ /* 0x000fe400000f0eff */
[-C--:B------:R-:W-:Y:S01]  /*14b0*/  IADD3 R96, P4, R93, R240.reuse, RZ ;  /* 0x000000f05d607210 */ /* 0x080fe20007f9e0ff */
[----:B------:R-:W5:Y:S01]  /*14c0*/  LDG.E.U8 R227, desc[UR18][R226.64] ;  /* 0x00000012e2e37981 */ /* 0x000f62000c1e1100 */
[----:B------:R-:W-:-:S02]  /*14d0*/  IADD3 R52, P5, R53, R240, RZ ;  /* 0x000000f035347210 */ /* 0x000fc40007fbe0ff */
[-C--:B------:R-:W-:Y:S01]  /*14e0*/  LEA.HI.X.SX32 R135, R99, R241.reuse, 0x1, P1 ;  /* 0x000000f163877211 */ /* 0x080fe200008f0eff */
[----:B------:R-:W5:Y:S01]  /*14f0*/  LDG.E.U8 R162, desc[UR18][R162.64] ;  /* 0x00000012a2a27981 */ /* 0x000f62000c1e1100 */
[-C--:B------:R-:W-:Y:S02]  /*1500*/  IADD3 R86, P0, R83, R240.reuse, RZ ;  /* 0x000000f053567210 */ /* 0x080fe40007f1e0ff */
        /* <DEDUP_REMOVED lines=9> */
[-C--:B------:R-:W-:Y:S01]  /*15a0*/  LEA.HI.X.SX32 R53, R53, R241.reuse, 0x1, P5 ;  /* 0x000000f135357211 */ /* 0x080fe200028f0eff */
        /* <DEDUP_REMOVED lines=25> */
[-C--:B------:R-:W-:Y:S02]  /*1740*/  LEA.HI.X.SX32 R29, R29, R241.reuse, 0x1, P1 ;  /* 0x000000f11d1d7211 */ /* 0x080fe400008f0eff */
[-C--:B------:R-:W-:Y:S01]  /*1750*/  IADD3 R72, P0, R73, R240.reuse, RZ ;  /* 0x000000f049487210 */ /* 0x080fe20007f1e0ff */
[----:B------:R-:W5:Y:S01]  /*1760*/  LDG.E.U8 R213, desc[UR18][R212.64] ;  /* 0x00000012d4d57981 */ /* 0x000f62000c1e1100 */
[-C--:B------:R-:W-:Y:S02]  /*1770*/  IADD3 R80, P6, R77, R240.reuse, RZ ;  /* 0x000000f04d507210 */ /* 0x080fe40007fde0ff */
[----:B------:R-:W-:Y:S01]  /*1780*/  IADD3 R78, P1, R75, R240, RZ ;  /* 0x000000f04b4e7210 */ /* 0x000fe20007f3e0ff */
[----:B------:R-:W5:Y:S01]  /*1790*/  LDG.E.U8 R132, desc[UR18][R132.64] ;  /* 0x0000001284847981 */ /* 0x000f62000c1e1100 */
[----:B------:R-:W-:-:S02]  /*17a0*/  LEA.HI.X.SX32 R85, R81, R241, 0x1, P2 ;  /* 0x000000f151557211 */ /* 0x000fc400010f0eff */
[-C--:B------:R-:W-:Y:S01]  /*17b0*/  IADD3 R32, P2, R33, R240.reuse, RZ ;  /* 0x000000f021207210 */ /* 0x080fe20007f5e0ff */
[----:B------:R-:W5:Y:S01]  /*17c0*/  LDG.E.U8 R211, desc[UR18][R210.64] ;  /* 0x00000012d2d37981 */ /* 0x000f62000c1e1100 */
[-C--:B------:R-:W-:Y:S02]  /*17d0*/  LEA.HI.X.SX32 R47, R47, R241.reuse, 0x1, P3 ;  /* 0x000000f12f2f7211 */ /* 0x080fe400018f0eff */
[----:B------:R-:W-:Y:S01]  /*17e0*/  IADD3 R76, P3, R43, R240, RZ ;  /* 0x000000f02b4c7210 */ /* 0x000fe20007f7e0ff */
[----:B------:R-:W5:Y:S01]  /*17f0*/  LDG.E.U8 R154, desc[UR18][R154.64] ;  /* 0x000000129a9a7981 */ /* 0x000f62000c1e1100 */
[-C--:B------:R-:W-:Y:S02]  /*1800*/  LEA.HI.X.SX32 R83, R79, R241.reuse, 0x1, P4 ;  /* 0x000000f14f537211 */ /* 0x080fe400020f0eff */
[-C--:B------:R-:W-:Y:S01]  /*1810*/  LEA.HI.X.SX32 R31, R31, R241.reuse, 0x1, P5 ;  /* 0x000000f11f1f7211 */ /* 0x080fe200028f0eff */
[----:B------:R-:W5:Y:S01]  /*1820*/  LDG.E.U8 R209, desc[UR18][R208.64] ;  /* 0x00000012d0d17981 */ /* 0x000f62000c1e1100 */
[----:B------:R-:W-:-:S02]  /*1830*/  LEA.HI.X.SX32 R73, R73, R241, 0x1, P0 ;  /* 0x000000f149497211 */ /* 0x000fc400000f0eff */
[-C--:B------:R-:W-:Y:S01]  /*1840*/  IADD3 R42, P4, R17, R240.reuse, RZ ;  /* 0x000000f0112a7210 */ /* 0x080fe20007f9e0ff */
[----:B------:R-:W5:Y:S01]  /*1850*/  LDG.E.U8 R116, desc[UR18][R116.64] ;  /* 0x0000001274747981 */ /* 0x000f62000c1e1100 */
[-C--:B------:R-:W-:Y:S02]  /*1860*/  IADD3 R74, P5, R41, R240.reuse, RZ ;  /* 0x000000f0294a7210 */ /* 0x080fe40007fbe0ff */
[-C--:B------:R-:W-:Y:S01]  /*1870*/  LEA.HI.X.SX32 R81, R77, R241.reuse, 0x1, P6 ;  /* 0x000000f14d517211 */ /* 0x080fe200030f0eff */
[----:B------:R-:W5:Y:S01]  /*1880*/  LDG.E.U8 R207, desc[UR18][R206.64] ;  /* 0x00000012cecf7981 */ /* 0x000f62000c1e1100 */
[----:B------:R-:W-:Y:S02]  /*1890*/  LEA.HI.X.SX32 R79, R75, R241, 0x1, P1 ;  /* 0x000000f14b4f7211 */ /* 0x000fe400008f0eff */
[-C--:B------:R-:W-:Y:S01]  /*18a0*/  IADD3 R68, P0, R69, R240.reuse, RZ ;  /* 0x000000f045447210 */ /* 0x080fe20007f1e0ff */
[----:B------:R-:W5:Y:S01]  /*18b0*/  LDG.E.U8 R152, desc[UR18][R152.64] ;  /* 0x0000001298987981 */ /* 0x000f62000c1e1100 */
[----:B------:R-:W-:-:S02]  /*18c0*/  IADD3 R16, P6, R71, R240, RZ ;  /* 0x000000f047107210 */ /* 0x000fc40007fde0ff */
        /* <DEDUP_REMOVED lines=9> */
[-C--:B------:R-:W-:Y:S01]  /*1960*/  LEA.HI.X.SX32 R69, R69, R241.reuse, 0x1, P0 ;  /* 0x000000f145457211 */ /* 0x080fe200000f0eff */
[----:B------:R-:W5:Y:S01]  /*1970*/  LDG.E.U8 R150, desc[UR18][R150.64] ;  /* 0x0000001296967981 */ /* 0x000f62000c1e1100 */
[-C--:B------:R-:W-:Y:S02]  /*1980*/  IADD3 R18, P3, R67, R240.reuse, RZ ;  /* 0x000000f043127210 */ /* 0x080fe40007f7e0ff */
[-C--:B------:R-:W-:Y:S01]  /*1990*/  LEA.HI.X.SX32 R17, R71, R241.reuse, 0x1, P6 ;  /* 0x000000f147117211 */ /* 0x080fe200030f0eff */
[----:B------:R-:W5:Y:S01]  /*19a0*/  LDG.E.U8 R201, desc[UR18][R200.64] ;  /* 0x00000012c8c97981 */ /* 0x000f62000c1e1100 */
[-C--:B------:R-:W-:Y:S02]  /*19b0*/  LEA.HI.X.SX32 R41, R19, R241.reuse, 0x1, P1 ;  /* 0x000000f113297211 */ /* 0x080fe400008f0eff */
[----:B------:R-:W-:Y:S01]  /*19c0*/  IADD3 R38, P0, R21, R240, RZ ;  /* 0x000000f015267210 */ /* 0x000fe20007f1e0ff */
[----:B------:R-:W5:Y:S01]  /*19d0*/  LDG.E.U8 R120, desc[UR18][R120.64] ;  /* 0x0000001278787981 */ /* 0x000f62000c1e1100 */
[----:B------:R-:W-:-:S02]  /*19e0*/  LEA.HI.X.SX32 R71, R39, R241, 0x1, P2 ;  /* 0x000000f127477211 */ /* 0x000fc400010f0eff */
[-C--:B------:R-:W-:Y:S01]  /*19f0*/  IADD3 R66, P1, R65, R240.reuse, RZ ;  /* 0x000000f041427210 */ /* 0x080fe20007f3e0ff */
[----:B------:R-:W5:Y:S01]  /*1a00*/  LDG.E.U8 R199, desc[UR18][R198.64] ;  /* 0x00000012c6c77981 */ /* 0x000f62000c1e1100 */
[-C--:B------:R-:W-:Y:S02]  /*1a10*/  IADD3 R20, P2, R249, R240.reuse, RZ ;  /* 0x000000f0f9147210 */ /* 0x080fe40007f5e0ff */
[-C--:B------:R-:W-:Y:S01]  /*1a20*/  LEA.HI.X.SX32 R19, R67, R241.reuse, 0x1, P3 ;  /* 0x000000f143137211 */ /* 0x080fe200018f0eff */
[----:B------:R-:W5:Y:S01]  /*1a30*/  LDG.E.U8 R148, desc[UR18][R148.64] ;  /* 0x0000001294947981 */ /* 0x000f62000c1e1100 */
[-C--:B------:R-:W-:Y:S02]  /*1a40*/  LEA.HI.X.SX32 R39, R21, R241.reuse, 0x1, P0 ;  /* 0x000000f115277211 */ /* 0x080fe400000f0eff */
[----:B------:R-:W-:Y:S01]  /*1a50*/  LEA.HI.X.SX32 R67, R65, R241, 0x1, P1 ;  /* 0x000000f141437211 */ /* 0x000fe200008f0eff */
[----:B------:R-:W5:Y:S01]  /*1a60*/  LDG.E.U8 R197, desc[UR18][R196.64] ;  /* 0x00000012c4c57981 */ /* 0x000f62000c1e1100 */
[----:B------:R-:W-:-:S02]  /*1a70*/  IADD3 R64, P0, R37, R240, RZ ;  /* 0x000000f025407210 */ /* 0x000fc40007f1e0ff */
[-C--:B------:R-:W-:Y:S01]  /*1a80*/  LEA.HI.X.SX32 R21, R249, R241.reuse, 0x1, P2 ;  /* 0x000000f1f9157211 */ /* 0x080fe200010f0eff */
[----:B------:R-:W5:Y:S01]  /*1a90*/  LDG.E.U8 R122, desc[UR18][R122.64] ;  /* 0x000000127a7a7981 */ /* 0x000f62000c1e1100 */
[-C--:B------:R-:W-:Y:S02]  /*1aa0*/  IADD3 R36, P1, R61, R240.reuse, RZ ;  /* 0x000000f03d247210 */ /* 0x080fe40007f3e0ff */
        /* <DEDUP_REMOVED lines=18> */
[-C--:B------:R-:W-:Y:S01]  /*1bd0*/  IADD3 R54, P4, R25, R240.reuse, RZ ;  /* 0x000000f019367210 */ /* 0x080fe20007f9e0ff */
[----:B------:R-:W5:Y:S01]  /*1be0*/  LDG.E.U8 R189, desc[UR18][R188.64] ;  /* 0x00000012bcbd7981 */ /* 0x000f62000c1e1100 */
[-C--:B------:R-:W-:Y:S02]  /*1bf0*/  IADD3 R12, P1, R13, R240.reuse, RZ ;  /* 0x000000f00d0c7210 */ /* 0x080fe40007f3e0ff */
[-C--:B------:R-:W-:Y:S01]  /*1c00*/  IADD3 R10, P3, R11, R240.reuse, RZ ;  /* 0x000000f00b0a7210 */ /* 0x080fe20007f7e0ff */
[----:B------:R-:W5:Y:S01]  /*1c10*/  LDG.E.U8 R108, desc[UR18][R108.64] ;  /* 0x000000126c6c7981 */ /* 0x000f62000c1e1100 */
[----:B------:R-:W-:-:S02]  /*1c20*/  IADD3 R24, P5, R246, R240, RZ ;  /* 0x000000f0f6187210 */ /* 0x000fc40007fbe0ff */
[----:B0-----:R-:W-:Y:S01]  /*1c30*/  IADD3 R240, P6, R247, R240, RZ ;  /* 0x000000f0f7f07210 */ /* 0x001fe20007fde0ff */
[----:B------:R-:W5:Y:S01]  /*1c40*/  LDG.E.U8 R187, desc[UR18][R186.64] ;  /* 0x00000012babb7981 */ /* 0x000f62000c1e1100 */
[-C--:B------:R-:W-:Y:S02]  /*1c50*/  LEA.HI.X.SX32 R59, R57, R241.reuse, 0x1, P0 ;  /* 0x000000f1393b7211 */ /* 0x080fe400000f0eff */
[-C--:B------:R-:W-:Y:S01]  /*1c60*/  LEA.HI.X.SX32 R57, R55, R241.reuse, 0x1, P2 ;  /* 0x000000f137397211 */ /* 0x080fe200010f0eff */
[----:B------:R0:W5:Y:S01]  /*1c70*/  LDG.E.U8 R8, desc[UR18][R8.64] ;  /* 0x0000001208087981 */ /* 0x000162000c1e1100 */
[----:B------:R-:W-:-:S03]  /*1c80*/  LEA.HI.X.SX32 R55, R25, R241, 0x1, P4 ;  /* 0x000000f119377211 */ /* 0x000fc600020f0eff */
[----:B------:R-:W5:Y:S01]  /*1c90*/  LDG.E.U8 R175, desc[UR18][R174.64] ;  /* 0x00000012aeaf7981 */ /* 0x000f62000c1e1100 */
[-C--:B------:R-:W-:Y:S02]  /*1ca0*/  LEA.HI.X.SX32 R13, R13, R241.reuse, 0x1, P1 ;  /* 0x000000f10d0d7211 */ /* 0x080fe400008f0eff */
[-C--:B------:R-:W-:Y:S01]  /*1cb0*/  LEA.HI.X.SX32 R11, R11, R241.reuse, 0x1, P3 ;  /* 0x000000f10b0b7211 */ /* 0x080fe200018f0eff */
[----:B------:R-:W5:Y:S01]  /*1cc0*/  LDG.E.U8 R142, desc[UR18][R142.64] ;  /* 0x000000128e8e7981 */ /* 0x000f62000c1e1100 */
[-C--:B------:R-:W-:Y:S02]  /*1cd0*/  LEA.HI.X.SX32 R25, R246, R241.reuse, 0x1, P5 ;  /* 0x000000f1f6197211 */ /* 0x080fe400028f0eff */
[----:B------:R-:W-:Y:S01]  /*1ce0*/  LEA.HI.X.SX32 R241, R247, R241, 0x1, P6 ;  /* 0x000000f1f7f17211 */ /* 0x000fe200030f0eff */
[----:B------:R-:W5:Y:S04]  /*1cf0*/  LDG.E.U8 R185, desc[UR18][R184.64] ;  /* 0x00000012b8b97981 */ /* 0x000f68000c1e1100 */
        /* <DEDUP_REMOVED lines=38> */
[----:B------:R1:W5:Y:S04]  /*1f60*/  LDG.E.U8 R27, desc[UR18][R16.64] ;  /* 0x00000012101b7981 */ /* 0x000368000c1e1100 */
        /* <DEDUP_REMOVED lines=19> */
[----:B------:R5:W5:Y:S04]  /*20a0*/  LDG.E.U8 R24, desc[UR18][R24.64] ;  /* 0x0000001218187981 */ /* 0x000b68000c1e1100 */
[----:B------:R-:W5:Y:S01]  /*20b0*/  LDG.E.U8 R241, desc[UR18][R240.64] ;  /* 0x00000012f0f17981 */ /* 0x000f62000c1e1100 */
[----:B------:R-:W5:Y:S01]  /*20c0*/  S2UR UR4, SR_CgaCtaId ;  /* 0x00000000000479c3 */ /* 0x000f620000008800 */
[----:B0-----:R-:W-:-:S02]  /*20d0*/  LOP3.LUT R9, R250, 0xff, RZ, 0xc0, !PT ;  /* 0x000000fffa097812 */ /* 0x001fc400078ec0ff */
[----:B-1----:R-:W-:Y:S02]  /*20e0*/  LOP3.LUT R16, R250, 0x7, RZ, 0xc0, !PT ;  /* 0x00000007fa107812 */ /* 0x002fe400078ec0ff */
[----:B---3--:R-:W-:Y:S02]  /*20f0*/  PRMT R0, R0, 0x3340, R2 ;  /* 0x0000334000007816 */ /* 0x008fe40000000002 */
[----:B--2---:R-:W-:Y:S01]  /*2100*/  PRMT R245, R245, 0x3340, R6 ;  /* 0x00003340f5f57816 */ /* 0x004fe20000000006 */
[----:B----4-:R-:W-:Y:S01]  /*2110*/  IMAD R37, R9, 0x8, R16 ;  /* 0x0000000809257824 */ /* 0x010fe200078e0210 */
[----:B------:R-:W-:Y:S01]  /*2120*/  PRMT R6, R242, 0x3340, R4 ;  /* 0x00003340f2067816 */ /* 0x000fe20000000004 */
[----:B------:R-:W-:Y:S01]  /*2130*/  UMOV UR9, 0x400 ;  /* 0x0000040000097882 */ /* 0x000fe20000000000 */
[----:B-----5:R-:W-:Y:S02]  /*2140*/  PRMT R7, R7, 0x3340, R238 ;  /* 0x0000334007077816 */ /* 0x020fe400000000ee */
[----:B------:R-:W-:Y:S01]  /*2150*/  PRMT R4, R0, 0x5410, R245 ;  /* 0x0000541000047816 */ /* 0x000fe200000000f5 */
[----:B------:R-:W-:Y:S01]  /*2160*/  IMAD.SHL.U32 R0, R37, 0x10, RZ ;  /* 0x0000001025007824 */ /* 0x000fe200078e00ff */
[----:B------:R-:W-:-:S02]  /*2170*/  PRMT R3, R244, 0x3340, R3 ;  /* 0x00003340f4037816 */ /* 0x000fc40000000003 */
[----:B------:R-:W-:Y:S02]  /*2180*/  PRMT R2, R243, 0x3340, R5 ;  /* 0x00003340f3027816 */ /* 0x000fe40000000005 */
[----:B------:R-:W-:Y:S02]  /*2190*/  PRMT R168, R168, 0x3340, R237 ;  /* 0x00003340a8a87816 */ /* 0x000fe400000000ed */
[----:B------:R-:W-:Y:S02]  /*21a0*/  PRMT R235, R124, 0x3340, R235 ;  /* 0x000033407ceb7816 */ /* 0x000fe400000000eb */
[----:B------:R-:W-:Y:S01]  /*21b0*/  PRMT R166, R166, 0x3340, R233 ;  /* 0x00003340a6a67816 */ /* 0x000fe200000000e9 */
[----:B------:R-:W-:Y:S01]  /*21c0*/  ULEA UR9, UR4, UR9, 0x18 ;  /* 0x0000000904097291 */ /* 0x000fe2000f8ec03f */
[----:B------:R-:W-:Y:S02]  /*21d0*/  PRMT R231, R114, 0x3340, R231 ;  /* 0x0000334072e77816 */ /* 0x000fe400000000e7 */
[----:B------:R-:W-:-:S02]  /*21e0*/  PRMT R9, R164, 0x3340, R229 ;  /* 0x00003340a4097816 */ /* 0x000fc400000000e5 */
[----:B------:R-:W-:Y:S02]  /*21f0*/  PRMT R104, R104, 0x3340, R227 ;  /* 0x0000334068687816 */ /* 0x000fe400000000e3 */
[----:B------:R-:W-:Y:S02]  /*2200*/  PRMT R10, R162, 0x3340, R225 ;  /* 0x00003340a20a7816 */ /* 0x000fe400000000e1 */
[----:B------:R-:W-:Y:S02]  /*2210*/  PRMT R223, R126, 0x3340, R223 ;  /* 0x000033407edf7816 */ /* 0x000fe400000000df */
[----:B------:R-:W-:Y:S02]  /*2220*/  PRMT R11, R160, 0x3340, R221 ;  /* 0x00003340a00b7816 */ /* 0x000fe400000000dd */
        /* <DEDUP_REMOVED lines=25> */
[----:B------:R-:W-:-:S02]  /*23c0*/  LOP3.LUT R2, R0, 0x10, RZ, 0x3c, !PT ;  /* 0x0000001000027812 */ /* 0x000fc400078e3cff */
[----:B------:R-:W-:Y:S02]  /*23d0*/  PRMT R16, R16, 0x5410, R215 ;  /* 0x0000541010107816 */ /* 0x000fe400000000d7 */
[----:B------:R-:W-:Y:S02]  /*23e0*/  PRMT R17, R17, 0x5410, R132 ;  /* 0x0000541011117816 */ /* 0x000fe40000000084 */
[----:B------:R-:W-:Y:S02]  /*23f0*/  PRMT R18, R18, 0x5410, R207 ;  /* 0x0000541012127816 */ /* 0x000fe400000000cf */
[----:B------:R-:W-:Y:S02]  /*2400*/  PRMT R19, R19, 0x5410, R118 ;  /* 0x0000541013137816 */ /* 0x000fe40000000076 */
[----:B------:R-:W-:Y:S01]  /*2410*/  LOP3.LUT R3, R0, 0x20, RZ, 0x3c, !PT ;  /* 0x0000002000037812 */ /* 0x000fe200078e3cff */
[----:B------:R0:W-:Y:S01]  /*2420*/  STS.128 [R0+UR9], R4 ;  /* 0x0000000400007988 */ /* 0x0001e20008000c09 */
[----:B------:R-:W-:-:S02]  /*2430*/  PRMT R20, R20, 0x5410, R199 ;  /* 0x0000541014147816 */ /* 0x000fc400000000c7 */
[----:B------:R-:W-:Y:S02]  /*2440*/  PRMT R21, R21, 0x5410, R122 ;  /* 0x0000541015157816 */ /* 0x000fe4000000007a */
[----:B------:R-:W-:Y:S02]  /*2450*/  PRMT R22, R22, 0x5410, R191 ;  /* 0x0000541016167816 */ /* 0x000fe400000000bf */
[----:B------:R-:W-:Y:S02]  /*2460*/  PRMT R23, R23, 0x5410, R108 ;  /* 0x0000541017177816 */ /* 0x000fe4000000006c */
[----:B------:R-:W-:Y:S01]  /*2470*/  LOP3.LUT R13, R0, 0x30, RZ, 0x3c, !PT ;  /* 0x00000030000d7812 */ /* 0x000fe200078e3cff */
[----:B------:R1:W-:Y:S01]  /*2480*/  STS.128 [R2+UR9], R8 ;  /* 0x0000000802007988 */ /* 0x0003e20008000c09 */
        /* <DEDUP_REMOVED lines=8> */
[----:B------:R-:W-:Y:S01]  /*2510*/  PRMT R100, R100, 0x3340, R97 ;  /* 0x0000334064647816 */ /* 0x000fe20000000061 */
[----:B------:R-:W-:Y:S01]  /*2520*/  STS.128 [R3+UR9], R16 ;  /* 0x0000001003007988 */ /* 0x000fe20008000c09 */
[----:B------:R-:W-:Y:S02]  /*2530*/  PRMT R32, R32, 0x5410, R183 ;  /* 0x0000541020207816 */ /* 0x000fe400000000b7 */
[----:B------:R-:W-:Y:S01]  /*2540*/  PRMT R52, R52, 0x3340, R95 ;  /* 0x0000334034347816 */ /* 0x000fe2000000005f */
[----:B------:R2:W-:Y:S01]  /*2550*/  STS.128 [R13+UR9], R20 ;  /* 0x000000140d007988 */ /* 0x0005e20008000c09 */
[----:B------:R-:W-:Y:S02]  /*2560*/  PRMT R33, R33, 0x5410, R112 ;  /* 0x0000541021217816 */ /* 0x000fe40000000070 */
[----:B------:R-:W-:Y:S02]  /*2570*/  PRMT R34, R34, 0x5410, R175 ;  /* 0x0000541022227816 */ /* 0x000fe400000000af */
[----:B------:R-:W-:-:S02]  /*2580*/  PRMT R93, R14, 0x3340, R93 ;  /* 0x000033400e5d7816 */ /* 0x000fc4000000005d */
[----:B------:R-:W-:Y:S02]  /*2590*/  PRMT R35, R35, 0x5410, R102 ;  /* 0x0000541023237816 */ /* 0x000fe40000000066 */
[----:B------:R-:W-:Y:S02]  /*25a0*/  LOP3.LUT R25, R0, 0x40, RZ, 0x3c, !PT ;  /* 0x0000004000197812 */ /* 0x000fe400078e3cff */
[----:B------:R-:W-:Y:S02]  /*25b0*/  PRMT R50, R50, 0x3340, R91 ;  /* 0x0000334032327816 */ /* 0x000fe4000000005b */
[----:B------:R-:W-:Y:S02]  /*25c0*/  PRMT R100, R99, 0x5410, R100 ;  /* 0x0000541063647816 */ /* 0x000fe40000000064 */
[----:B------:R-:W-:Y:S02]  /*25d0*/  PRMT R101, R52, 0x5410, R93 ;  /* 0x0000541034657816 */ /* 0x000fe4000000005d */
[----:B------:R-:W-:-:S02]  /*25e0*/  PRMT R89, R26, 0x3340, R89 ;  /* 0x000033401a597816 */ /* 0x000fc40000000059 */
[----:B0-----:R-:W-:Y:S02]  /*25f0*/  LOP3.LUT R6, R0, 0x50, RZ, 0x3c, !PT ;  /* 0x0000005000067812 */ /* 0x001fe400078e3cff */
[----:B------:R-:W-:Y:S02]  /*2600*/  PRMT R102, R50, 0x5410, R89 ;  /* 0x0000541032667816 */ /* 0x000fe40000000059 */
[----:B------:R-:W-:Y:S02]  /*2610*/  PRMT R48, R48, 0x3340, R87 ;  /* 0x0000334030307816 */ /* 0x000fe40000000057 */
[----:B------:R-:W-:Y:S02]  /*2620*/  LOP3.LUT R7, R0, 0x60, RZ, 0x3c, !PT ;  /* 0x0000006000077812 */ /* 0x000fe400078e3cff */
[----:B------:R-:W-:-:S04]  /*2630*/  PRMT R85, R28, 0x3340, R85 ;  /* 0x000033401c557816 */ /* 0x000fc80000000055 */
[----:B------:R-:W-:Y:S02]  /*2640*/  PRMT R103, R48, 0x5410, R85 ;  /* 0x0000541030677816 */ /* 0x000fe40000000055 */
[----:B------:R-:W-:Y:S01]  /*2650*/  PRMT R46, R46, 0x3340, R83 ;  /* 0x000033402e2e7816 */ /* 0x000fe20000000053 */
[----:B------:R-:W-:Y:S01]  /*2660*/  STS.128 [R25+UR9], R32 ;  /* 0x0000002019007988 */ /* 0x000fe20008000c09 */
[----:B------:R-:W-:-:S04]  /*2670*/  PRMT R81, R30, 0x3340, R81 ;  /* 0x000033401e517816 */ /* 0x000fc80000000051 */
[----:B-1----:R-:W-:Y:S02]  /*2680*/  PRMT R8, R46, 0x5410, R81 ;  /* 0x000054102e087816 */ /* 0x002fe40000000051 */
[----:B------:R-:W-:Y:S02]  /*2690*/  PRMT R9, R44, 0x3340, R79 ;  /* 0x000033402c097816 */ /* 0x000fe4000000004f */
[----:B------:R-:W-:-:S04]  /*26a0*/  PRMT R76, R15, 0x3340, R76 ;  /* 0x000033400f4c7816 */ /* 0x000fc8000000004c */
[----:B------:R-:W-:Y:S02]  /*26b0*/  PRMT R9, R9, 0x5410, R76 ;  /* 0x0000541009097816 */ /* 0x000fe4000000004c */
[----:B------:R-:W-:Y:S02]  /*26c0*/  PRMT R10, R42, 0x3340, R75 ;  /* 0x000033402a0a7816 */ /* 0x000fe4000000004b */
[----:B------:R-:W-:-:S04]  /*26d0*/  PRMT R27, R27, 0x3340, R72 ;  /* 0x000033401b1b7816 */ /* 0x000fc80000000048 */
[----:B------:R-:W-:Y:S02]  /*26e0*/  PRMT R10, R10, 0x5410, R27 ;  /* 0x000054100a0a7816 */ /* 0x000fe4000000001b */
[----:B------:R-:W-:Y:S02]  /*26f0*/  PRMT R11, R40, 0x3340, R71 ;  /* 0x00003340280b7816 */ /* 0x000fe40000000047 */
[----:B------:R-:W-:-:S04]  /*2700*/  PRMT R68, R29, 0x3340, R68 ;  /* 0x000033401d447816 */ /* 0x000fc80000000044 */
[----:B------:R-:W-:Y:S02]  /*2710*/  PRMT R11, R11, 0x5410, R68 ;  /* 0x000054100b0b7816 */ /* 0x000fe40000000044 */
[----:B------:R-:W-:Y:S01]  /*2720*/  PRMT R38, R38, 0x3340, R67 ;  /* 0x0000334026267816 */ /* 0x000fe20000000043 */
[----:B------:R-:W-:Y:S01]  /*2730*/  STS.128 [R6+UR9], R100 ;  /* 0x0000006406007988 */ /* 0x000fe20008000c09 */
[----:B------:R-:W-:Y:S02]  /*2740*/  LOP3.LUT R0, R0, 0x70, RZ, 0x3c, !PT ;  /* 0x0000007000007812 */ /* 0x000fe400078e3cff */
[----:B------:R-:W-:Y:S01]  /*2750*/  PRMT R31, R31, 0x3340, R64 ;  /* 0x000033401f1f7816 */ /* 0x000fe20000000040 */
[----:B------:R0:W-:Y:S01]  /*2760*/  STS.128 [R7+UR9], R8 ;  /* 0x0000000807007988 */ /* 0x0001e20008000c09 */
[----:B------:R-:W-:Y:S01]  /*2770*/  IMAD.MOV.U32 R2, RZ, RZ, 0x3f800000 ;  /* 0x3f800000ff027424 */ /* 0x000fe200078e00ff */
[----:B--2---:R-:W-:Y:S02]  /*2780*/  PRMT R13, R36, 0x3340, R63 ;  /* 0x00003340240d7816 */ /* 0x004fe4000000003f */
[----:B------:R-:W-:Y:S01]  /*2790*/  PRMT R60, R43, 0x3340, R60 ;  /* 0x000033402b3c7816 */ /* 0x000fe2000000003c */
[----:B0-----:R-:W-:-:S03]  /*27a0*/  IMAD.MOV.U32 R7, RZ, RZ, 0x3f800000 ;  /* 0x3f800000ff077424 */ /* 0x001fc600078e00ff */
[----:B------:R-:W-:Y:S02]  /*27b0*/  PRMT R13, R13, 0x5410, R60 ;  /* 0x000054100d0d7816 */ /* 0x000fe4000000003c */
[----:B------:R-:W-:Y:S02]  /*27c0*/  PRMT R14, R41, 0x3340, R58 ;  /* 0x00003340290e7816 */ /* 0x000fe4000000003a */
[----:B------:R-:W-:Y:S02]  /*27d0*/  PRMT R57, R12, 0x3340, R57 ;  /* 0x000033400c397816 */ /* 0x000fe40000000039 */
[----:B------:R-:W-:Y:S02]  /*27e0*/  PRMT R12, R38, 0x5410, R31 ;  /* 0x00005410260c7816 */ /* 0x000fe4000000001f */
[----:B------:R-:W-:Y:S02]  /*27f0*/  PRMT R14, R14, 0x5410, R57 ;  /* 0x000054100e0e7816 */ /* 0x000fe40000000039 */
[----:B------:R-:W-:-:S02]  /*2800*/  PRMT R15, R39, 0x3340, R54 ;  /* 0x00003340270f7816 */ /* 0x000fc40000000036 */
[----:B------:R-:W-:-:S04]  /*2810*/  PRMT R24, R24, 0x3340, R241 ;  /* 0x0000334018187816 */ /* 0x000fc800000000f1 */
[----:B------:R-:W-:Y:S01]  /*2820*/  PRMT R15, R15, 0x5410, R24 ;  /* 0x000054100f0f7816 */ /* 0x000fe20000000018 */
[----:B------:R-:W-:Y:S01]  /*2830*/  IMAD.MOV.U32 R6, RZ, RZ, 0x3f800000 ;  /* 0x3f800000ff067424 */ /* 0x000fe200078e00ff */
[----:B------:R-:W-:Y:S04]  /*2840*/  STL [R1+0x138], R2 ;  /* 0x0001380201007387 */ /* 0x000fe80000100800 */
[----:B------:R0:W-:Y:S04]  /*2850*/  STS.128 [R0+UR9], R12 ;  /* 0x0000000c00007988 */ /* 0x0001e80008000c09 */
[----:B------:R-:W-:Y:S04]  /*2860*/  STL [R1+0x134], R7 ;  /* 0x0001340701007387 */ /* 0x000fe80000100800 */
[----:B------:R-:W-:Y:S04]  /*2870*/  STL [R1+0x130], R6 ;  /* 0x0001300601007387 */ /* 0x000fe80000100800 */
[----:B------:R-:W-:Y:S01]  /*2880*/  STL [R1], RZ ;  /* 0x000000ff01007387 */ /* 0x000fe20000100800 */
[----:B0-----:R-:W-:-:S05]  /*2890*/  IMAD.MOV.U32 R0, RZ, RZ, 0x3f800000 ;  /* 0x3f800000ff007424 */ /* 0x001fca00078e00ff */
[----:B------:R0:W-:Y:S04]  /*28a0*/  STL [R1+0x12c], R0 ;  /* 0x00012c0001007387 */ /* 0x0001e80000100800 */
[----:B------:R1:W-:Y:S04]  /*28b0*/  STL [R1+0x4], RZ ;  /* 0x000004ff01007387 */ /* 0x0003e80000100800 */
        /* <DEDUP_REMOVED lines=53> */
[----:B------:R1:W-:Y:S01]  /*2c10*/  STL [R1+0xdc], RZ ;  /* 0x0000dcff01007387 */ /* 0x0003e20000100800 */
[----:B0-----:R-:W-:-:S03]  /*2c20*/  IMAD.SHL.U32 R0, R248, 0x100, RZ ;  /* 0x00000100f8007824 */ /* 0x001fc600078e00ff */
[----:B------:R1:W-:Y:S04]  /*2c30*/  STL [R1+0xe0], RZ ;  /* 0x0000e0ff01007387 */ /* 0x0003e80000100800 */
[----:B------:R1:W-:Y:S04]  /*2c40*/  STL [R1+0xe4], RZ ;  /* 0x0000e4ff01007387 */ /* 0x0003e80000100800 */
[----:B------:R1:W-:Y:S04]  /*2c50*/  STL [R1+0xe8], RZ ;  /* 0x0000e8ff01007387 */ /* 0x0003e80000100800 */
[----:B------:R1:W-:Y:S01]  /*2c60*/  STL [R1+0xec], RZ ;  /* 0x0000ecff01007387 */ /* 0x0003e20000100800 */
[----:B------:R-:W-:-:S03]  /*2c70*/  VIADD R6, R0, 0x100 ;  /* 0x0000010000067836 */ /* 0x000fc60000000000 */
[----:B------:R1:W-:Y:S04]  /*2c80*/  STL [R1+0xf0], RZ ;  /* 0x0000f0ff01007387 */ /* 0x0003e80000100800 */
[----:B------:R1:W-:Y:S04]  /*2c90*/  STL [R1+0xf4], RZ ;  /* 0x0000f4ff01007387 */ /* 0x0003e80000100800 */
[----:B------:R1:W-:Y:S04]  /*2ca0*/  STL [R1+0xf8], RZ ;  /* 0x0000f8ff01007387 */ /* 0x0003e80000100800 */
[----:B------:R1:W-:Y:S01]  /*2cb0*/  STL [R1+0xfc], RZ ;  /* 0x0000fcff01007387 */ /* 0x0003e20000100800 */
[----:B------:R-:W-:Y:S01]  /*2cc0*/  ISETP.GE.AND P0, PT, R6, 0x1, PT ;  /* 0x000000010600780c */ /* 0x000fe20003f06270 */
[----:B------:R-:W-:Y:S01]  /*2cd0*/  IMAD.MOV.U32 R5, RZ, RZ, -0x800000 ;  /* 0xff800000ff057424 */ /* 0x000fe200078e00ff */
[----:B------:R-:W-:Y:S01]  /*2ce0*/  CS2R R152, SRZ ;  /* 0x0000000000987805 */ /* 0x000fe2000001ff00 */
[----:B------:R-:W-:Y:S01]  /*2cf0*/  IMAD.MOV.U32 R3, RZ, RZ, -0x800000 ;  /* 0xff800000ff037424 */ /* 0x000fe200078e00ff */
[----:B------:R-:W-:Y:S01]  /*2d00*/  CS2R R154, SRZ ;  /* 0x00000000009a7805 */ /* 0x000fe2000001ff00 */
[----:B------:R-:W-:Y:S01]  /*2d10*/  IMAD.MOV.U32 R4, RZ, RZ, -0x800000 ;  /* 0xff800000ff047424 */ /* 0x000fe200078e00ff */
[----:B------:R-:W-:Y:S01]  /*2d20*/  CS2R R156, SRZ ;  /* 0x00000000009c7805 */ /* 0x000fe2000001ff00 */
[----:B------:R-:W-:Y:S01]  /*2d30*/  IMAD.MOV.U32 R2, RZ, RZ, -0x800000 ;  /* 0xff800000ff027424 */ /* 0x000fe200078e00ff */
[----:B------:R-:W-:-:S02]  /*2d40*/  CS2R R158, SRZ ;  /* 0x00000000009e7805 */ /* 0x000fc4000001ff00 */
[----:B------:R-:W-:Y:S02]  /*2d50*/  CS2R R160, SRZ ;  /* 0x0000000000a07805 */ /* 0x000fe4000001ff00 */
[----:B------:R-:W-:Y:S02]  /*2d60*/  CS2R R162, SRZ ;  /* 0x0000000000a27805 */ /* 0x000fe4000001ff00 */
[----:B------:R-:W-:Y:S02]  /*2d70*/  CS2R R164, SRZ ;  /* 0x0000000000a47805 */ /* 0x000fe4000001ff00 */
[----:B------:R-:W-:Y:S02]  /*2d80*/  CS2R R166, SRZ ;  /* 0x0000000000a67805 */ /* 0x000fe4000001ff00 */
[----:B------:R-:W-:Y:S02]  /*2d90*/  CS2R R168, SRZ ;  /* 0x0000000000a87805 */ /* 0x000fe4000001ff00 */
        /* <DEDUP_REMOVED lines=23> */
[----:B------:R-:W-:Y:S01]  /*2f10*/  LOP3.LUT R6, R250, 0xe0, RZ, 0xc0, !PT ;  /* 0x000000e0fa067812 */ /* 0x000fe200078ec0ff */
[----:B-1----:R-:W-:Y:S06]  /*2f20*/  @!P0 BRA `(.L_x_0) ;  /* 0x000000dc00688947 */ /* 0x002fec0003800000 */
[----:B------:R-:W0:Y:S01]  /*2f30*/  LDC.64 R128, c[0x0][0x250] ;  /* 0x00009400ff807b82 */ /* 0x000e220000000a00 */
[--C-:B------:R-:W-:Y:S01]  /*2f40*/  SHF.R.U32.HI R2, RZ, 0x7, R250.reuse ;  /* 0x00000007ff027819 */ /* 0x100fe200000116fa */
[----:B------:R-:W-:Y:S01]  /*2f50*/  ULDC UR6, c[0x0][0x258] ;  /* 0x0000960000067ab9 */ /* 0x000fe20000000800 */
[----:B------:R-:W-:Y:S01]  /*2f60*/  SHF.R.U32.HI R4, RZ, 0x2, R250 ;  /* 0x00000002ff047819 */ /* 0x000fe200000116fa */
[----:B------:R-:W-:Y:S01]  /*2f70*/  ULDC.64 UR4, c[0x0][0x260] ;  /* 0x0000980000047ab9 */ /* 0x000fe20000000a00 */
[----:B------:R-:W-:Y:S01]  /*2f80*/  SGXT.U32 R2, R2, 0x1 ;  /* 0x000000010202781a */ /* 0x000fe20000000000 */
[----:B------:R-:W-:Y:S01]  /*2f90*/  ULDC.64 UR12, c[0x0][0x218] ;  /* 0x00008600000c7ab9 */ /* 0x000fe20000000a00 */
[----:B------:R-:W-:Y:S01]  /*2fa0*/  SHF.R.U32.HI R3, RZ, 0x1, R6 ;  /* 0x00000001ff037819 */ /* 0x000fe20000011606 */
[----:B------:R-:W1:Y:S01]  /*2fb0*/  LDC R8, c[0x0][0x268] ;  /* 0x00009a00ff087b82 */ /* 0x000e620000000800 */
[----:B------:R-:W-:Y:S01]  /*2fc0*/  SGXT.U32 R4, R4, 0x3 ;  /* 0x000000030404781a */ /* 0x000fe20000000000 */
[----:B------:R-:W-:Y:S01]  /*2fd0*/  UIMAD UR4, UR8, UR4, URZ ;  /* 0x00000004080472a4 */ /* 0x000fe2000f8e023f */
[----:B------:R-:W-:-:S02]  /*2fe0*/  SHF.R.U32.HI R5, RZ, 0x5, R250 ;  /* 0x00000005ff057819 */ /* 0x000fc400000116fa */
[----:B------:R-:W-:Y:S02]  /*2ff0*/  CS2R R152, SRZ ;  /* 0x0000000000987805 */ /* 0x000fe4000001ff00 */
[----:B------:R-:W-:Y:S02]  /*3000*/  LOP3.LUT R0, R0, R3, R4, 0xfe, !PT ;  /* 0x0000000300007212 */ /* 0x000fe400078efe04 */
[----:B------:R-:W-:Y:S02]  /*3010*/  CS2R R154, SRZ ;  /* 0x00000000009a7805 */ /* 0x000fe4000001ff00 */
[----:B------:R-:W-:Y:S02]  /*3020*/  R2UR UR10, R5 ;  /* 0x00000000050a72ca */ /* 0x000fe400000e0000 */
[----:B------:R-:W-:Y:S02]  /*3030*/  CS2R R156, SRZ ;  /* 0x00000000009c7805 */ /* 0x000fe4000001ff00 */
[----:B------:R-:W-:-:S02]  /*3040*/  LOP3.LUT R5, R250, 0x7f, RZ, 0xc0, !PT ;  /* 0x0000007ffa057812 */ /* 0x000fc400078ec0ff */
[----:B------:R-:W-:Y:S02]  /*3050*/  CS2R R158, SRZ ;  /* 0x00000000009e7805 */ /* 0x000fe4000001ff00 */
[----:B------:R-:W-:Y:S02]  /*3060*/  CS2R R160, SRZ ;  /* 0x0000000000a07805 */ /* 0x000fe4000001ff00 */
[----:B------:R-:W-:Y:S02]  /*3070*/  CS2R R162, SRZ ;  /* 0x0000000000a27805 */ /* 0x000fe4000001ff00 */
[----:B------:R-:W-:Y:S01]  /*3080*/  CS2R R164, SRZ ;  /* 0x0000000000a47805 */ /* 0x000fe2000001ff00 */
[----:B------:R-:W-:Y:S01]  /*3090*/  IMAD R7, R5, UR6, RZ ;  /* 0x0000000605077c24 */ /* 0x000fe2000f8e02ff */
[----:B------:R-:W-:Y:S01]  /*30a0*/  CS2R R166, SRZ ;  /* 0x0000000000a67805 */ /* 0x000fe2000001ff00 */
[----:B0-----:R-:W-:Y:S01]  /*30b0*/  IMAD R10, R2, R129, RZ ;  /* 0x00000081020a7224 */ /* 0x001fe200078e02ff */
[----:B------:R-:W-:Y:S01]  /*30c0*/  CS2R R168, SRZ ;  /* 0x0000000000a87805 */ /* 0x000fe2000001ff00 */
[----:B------:R-:W-:Y:S01]  /*30d0*/  IMAD R4, R128, UR8, RZ ;  /* 0x0000000880047c24 */ /* 0x000fe2000f8e02ff */
[----:B------:R-:W-:Y:S01]  /*30e0*/  SHF.R.S32.HI R132, RZ, 0x1f, R7 ;  /* 0x0000001fff847819 */ /* 0x000fe20000011407 */
[----:B------:R-:W-:Y:S01]  /*30f0*/  IMAD R12, R129, 0x2, R10 ;  /* 0x00000002810c7824 */ /* 0x000fe200078e020a */
[----:B------:R-:W-:Y:S01]  /*3100*/  CS2R R170, SRZ ;  /* 0x0000000000aa7805 */ /* 0x000fe2000001ff00 */
[----:B------:R-:W-:Y:S01]  /*3110*/  IMAD R5, R5, UR5, RZ ;  /* 0x0000000505057c24 */ /* 0x000fe2000f8e02ff */
[--C-:B------:R-:W-:Y:S01]  /*3120*/  IADD3 R55, P0, P1, R7, UR12, R4.reuse ;  /* 0x0000000c07377c10 */ /* 0x100fe2000f91e004 */
[----:B-1----:R-:W-:Y:S01]  /*3130*/  IMAD R35, R2, R8, RZ ;  /* 0x0000000802237224 */ /* 0x002fe200078e02ff */
[----:B------:R-:W-:Y:S01]  /*3140*/  SHF.R.S32.HI R7, RZ, 0x1f, R4 ;  /* 0x0000001fff077819 */ /* 0x000fe20000011404 */
[----:B------:R-:W0:Y:S01]  /*3150*/  LDC.64 R2, c[0x0][0x220] ;  /* 0x00008800ff027b82 */ /* 0x000e220000000a00 */
[C---:B------:R-:W-:Y:S01]  /*3160*/  IMAD R14, R129.reuse, 0x2, R12 ;  /* 0x00000002810e7824 */ /* 0x040fe200078e020c */
[-C--:B------:R-:W-:Y:S01]  /*3170*/  IADD3 R9, P2, R10, R55.reuse, RZ ;  /* 0x000000370a097210 */ /* 0x080fe20007f5e0ff */
[----:B------:R-:W-:Y:S01]  /*3180*/  USHF.R.S32.HI UR5, URZ, 0x1f, UR4 ;  /* 0x0000001f3f057899 */ /* 0x000fe20008011404 */
[----:B------:R-:W-:Y:S01]  /*3190*/  IADD3.X R57, R132, UR13, R7, P0, P1 ;  /* 0x0000000d84397c10 */ /* 0x000fe200087e2407 */
[C---:B------:R-:W-:Y:S01]  /*31a0*/  IMAD R16, R129.reuse, 0x2, R14 ;  /* 0x0000000281107824 */ /* 0x040fe200078e020e */
[----:B------:R-:W-:Y:S01]  /*31b0*/  IADD3 R11, P4, R14, R55, RZ ;  /* 0x000000370e0b7210 */ /* 0x000fe20007f9e0ff */
[----:B------:R1:W-:Y:S01]  /*31c0*/  STL [R1+0x140], R9 ;  /* 0x0001400901007387 */ /* 0x0003e20000100800 */
[C---:B------:R-:W-:Y:S01]  /*31d0*/  IMAD R37, R8.reuse, 0x2, R35 ;  /* 0x0000000208257824 */ /* 0x040fe200078e0223 */
[----:B------:R-:W-:Y:S01]  /*31e0*/  UIADD3 UR13, UR9, 0x8000, URZ ;  /* 0x00008000090d7890 */ /* 0x000fe2000fffe03f */
[C---:B------:R-:W-:Y:S01]  /*31f0*/  IMAD R18, R129.reuse, 0x2, R16 ;  /* 0x0000000281127824 */ /* 0x040fe200078e0210 */
[----:B------:R-:W-:Y:S01]  /*3200*/  UMOV UR12, URZ ;  /* 0x0000003f000c7c82 */ /* 0x000fe20008000000 */
[C---:B------:R-:W-:Y:S01]  /*3210*/  IMAD R39, R8.reuse, 0x2, R37 ;  /* 0x0000000208277824 */ /* 0x040fe200078e0225 */
[----:B------:R-:W-:Y:S01]  /*3220*/  USHF.R.U32.HI UR13, URZ, 0x4, UR13 ;  /* 0x000000043f0d7899 */ /* 0x000fe2000801160d */
[C---:B------:R-:W-:Y:S01]  /*3230*/  IMAD R20, R129.reuse, 0x2, R18 ;  /* 0x0000000281147824 */ /* 0x040fe200078e0212 */
[----:B------:R-:W-:Y:S01]  /*3240*/  CS2R R172, SRZ ;  /* 0x0000000000ac7805 */ /* 0x000fe2000001ff00 */
[----:B------:R-:W-:Y:S01]  /*3250*/  IMAD R41, R8, 0x2, R39 ;  /* 0x0000000208297824 */ /* 0x000fe200078e0227 */
[-C--:B-1----:R-:W-:Y:S01]  /*3260*/  LEA.HI.X.SX32 R9, R10, R57.reuse, 0x1, P2 ;  /* 0x000000390a097211 */ /* 0x082fe200010f0eff */
[C---:B------:R-:W-:Y:S01]  /*3270*/  IMAD R22, R129.reuse, 0x2, R20 ;  /* 0x0000000281167824 */ /* 0x040fe200078e0214 */
[----:B------:R-:W-:Y:S01]  /*3280*/  LEA.HI.X.SX32 R10, R14, R57, 0x1, P4 ;  /* 0x000000390e0a7211 */ /* 0x000fe200020f0eff */
[----:B------:R-:W-:Y:S01]  /*3290*/  IMAD R43, R8, 0x2, R41 ;  /* 0x00000002082b7824 */ /* 0x000fe200078e0229 */
[----:B------:R-:W-:Y:S01]  /*32a0*/  USGXT.U32 UR22, UR13, 0xe ;  /* 0x0000000e0d16789a */ /* 0x000fe20008000000 */
[----:B------:R-:W-:Y:S01]  /*32b0*/  IMAD R24, R129, 0x2, R22 ;  /* 0x0000000281187824 */ /* 0x000fe200078e0216 */
[----:B------:R-:W-:-:S02]  /*32c0*/  CS2R R174, SRZ ;  /* 0x0000000000ae7805 */ /* 0x000fc4000001ff00 */
[----:B0-----:R-:W-:Y:S01]  /*32d0*/  IADD3 R7, P0, P1, R5, UR4, R2 ;  /* 0x0000000405077c10 */ /* 0x001fe2000f91e002 */
[----:B------:R-:W-:Y:S01]  /*32e0*/  IMAD R45, R8, 0x2, R43 ;  /* 0x00000002082d7824 */ /* 0x000fe200078e022b */
[----:B------:R-:W-:Y:S01]  /*32f0*/  SHF.R.S32.HI R2, RZ, 0x1f, R5 ;  /* 0x0000001fff027819 */ /* 0x000fe20000011405 */
[C---:B------:R-:W-:Y:S01]  /*3300*/  IMAD R26, R129.reuse, 0x2, R24 ;  /* 0x00000002811a7824 */ /* 0x040fe200078e0218 */
[----:B------:R-:W-:Y:S01]  /*3310*/  IADD3 R5, P3, R12, R55, RZ ;  /* 0x000000370c057210 */ /* 0x000fe20007f7e0ff */
[----:B------:R-:W-:Y:S01]  /*3320*/  IMAD R47, R8, 0x2, R45 ;  /* 0x00000002082f7824 */ /* 0x000fe200078e022d */
[----:B------:R-:W-:Y:S01]  /*3330*/  IADD3.X R2, R2, UR5, R3, P0, P1 ;  /* 0x0000000502027c10 */ /* 0x000fe200087e2403 */
[C---:B------:R-:W-:Y:S01]  /*3340*/  IMAD R28, R129.reuse, 0x2, R26 ;  /* 0x00000002811c7824 */ /* 0x040fe200078e021a */
[----:B------:R-:W-:Y:S01]  /*3350*/  UIADD3 UR30, UP0, UR22, 0x2, URZ ;  /* 0x00000002161e7890 */ /* 0x000fe2000ff1e03f */
[----:B------:R0:W-:Y:S01]  /*3360*/  STL [R1+0x148], R5 ;  /* 0x0001480501007387 */ /* 0x0001e20000100800 */
[C---:B------:R-:W-:Y:S01]  /*3370*/  IMAD R49, R8.reuse, 0x2, R47 ;  /* 0x0000000208317824 */ /* 0x040fe200078e022f */
[----:B------:R-:W-:Y:S01]  /*3380*/  CS2R R176, SRZ ;  /* 0x0000000000b07805 */ /* 0x000fe2000001ff00 */
[C---:B------:R-:W-:Y:S01]  /*3390*/  IMAD R30, R129.reuse, 0x2, R28 ;  /* 0x00000002811e7824 */ /* 0x040fe200078e021c */
[----:B------:R-:W-:Y:S01]  /*33a0*/  STL [R1+0x150], R11 ;  /* 0x0001500b01007387 */ /* 0x000fe20000100800 */
[C---:B------:R-:W-:Y:S01]  /*33b0*/  IMAD R51, R8.reuse, 0x2, R49 ;  /* 0x0000000208337824 */ /* 0x040fe200078e0231 */
[----:B------:R-:W-:Y:S01]  /*33c0*/  UIADD3.X UR31, UR12, 0x40000040, URZ, UP0, !UPT ;  /* 0x400000400c1f7890 */ /* 0x000fe200087fe43f */
[C---:B------:R-:W-:Y:S01]  /*33d0*/  IMAD R32, R129.reuse, 0x2, R30 ;  /* 0x0000000281207824 */ /* 0x040fe200078e021e */
[----:B------:R1:W-:Y:S01]  /*33e0*/  STL [R1+0x13c], R9 ;  /* 0x00013c0901007387 */ /* 0x0003e20000100800 */
[----:B------:R-:W-:Y:S01]  /*33f0*/  IMAD R29, R8, 0x2, R51 ;  /* 0x00000002081d7824 */ /* 0x000fe200078e0233 */
[----:B0-----:R-:W-:Y:S01]  /*3400*/  LEA.HI.X.SX32 R5, R12, R57, 0x1, P3 ;  /* 0x000000390c057211 */ /* 0x001fe200018f0eff */
[C---:B------:R-:W-:Y:S01]  /*3410*/  IMAD R34, R129.reuse, 0x2, R32 ;  /* 0x0000000281227824 */ /* 0x040fe200078e0220 */
[----:B------:R-:W-:Y:S01]  /*3420*/  CS2R R178, SRZ ;  /* 0x0000000000b27805 */ /* 0x000fe2000001ff00 */
[----:B------:R-:W-:Y:S01]  /*3430*/  IMAD R31, R8, 0x2, R29 ;  /* 0x00000002081f7824 */ /* 0x000fe200078e021d */
[----:B------:R-:W-:Y:S01]  /*3440*/  CS2R R180, SRZ ;  /* 0x0000000000b47805 */ /* 0x000fe2000001ff00 */
[----:B------:R0:W-:Y:S01]  /*3450*/  STL [R1+0x144], R5 ;  /* 0x0001440501007387 */ /* 0x0001e20000100800 */
[----:B------:R-:W-:Y:S01]  /*3460*/  IMAD R36, R129, 0x2, R34 ;  /* 0x0000000281247824 */ /* 0x000fe200078e0222 */
[----:B------:R-:W-:-:S02]  /*3470*/  CS2R R182, SRZ ;  /* 0x0000000000b67805 */ /* 0x000fc4000001ff00 */
[-C--:B-1----:R-:W-:Y:S01]  /*3480*/  IADD3 R9, P2, R16, R55.reuse, RZ ;  /* 0x0000003710097210 */ /* 0x082fe20007f5e0ff */
[----:B------:R1:W-:Y:S01]  /*3490*/  STL [R1+0x14c], R10 ;  /* 0x00014c0a01007387 */ /* 0x0003e20000100800 */
[C---:B------:R-:W-:Y:S01]  /*34a0*/  IMAD R38, R129.reuse, 0x2, R36 ;  /* 0x0000000281267824 */ /* 0x040fe200078e0224 */
[----:B------:R-:W-:Y:S01]  /*34b0*/  CS2R R184, SRZ ;  /* 0x0000000000b87805 */ /* 0x000fe2000001ff00 */
[----:B------:R-:W-:Y:S01]  /*34c0*/  IMAD R53, R8, 0x2, R31 ;  /* 0x0000000208357824 */ /* 0x000fe200078e021f */
[----:B------:R2:W-:Y:S01]  /*34d0*/  STL [R1+0x158], R9 ;  /* 0x0001580901007387 */ /* 0x0005e20000100800 */
[C---:B------:R-:W-:Y:S01]  /*34e0*/  IMAD R40, R129.reuse, 0x2, R38 ;  /* 0x0000000281287824 */ /* 0x040fe200078e0226 */
[-C--:B0-----:R-:W-:Y:S01]  /*34f0*/  IADD3 R5, P3, R18, R55.reuse, RZ ;  /* 0x0000003712057210 */ /* 0x081fe20007f7e0ff */
[----:B------:R-:W-:Y:S01]  /*3500*/  IMAD R23, R8, 0x2, R53 ;  /* 0x0000000208177824 */ /* 0x000fe200078e0235 */
[----:B------:R-:W-:Y:S01]  /*3510*/  CS2R R186, SRZ ;  /* 0x0000000000ba7805 */ /* 0x000fe2000001ff00 */
[----:B------:R-:W-:Y:S01]  /*3520*/  IMAD R42, R129, 0x2, R40 ;  /* 0x00000002812a7824 */ /* 0x000fe200078e0228 */
[----:B-1----:R-:W-:Y:S01]  /*3530*/  IADD3 R10, P4, R20, R55, RZ ;  /* 0x00000037140a7210 */ /* 0x002fe20007f9e0ff */
[----:B------:R0:W-:Y:S01]  /*3540*/  STL [R1+0x160], R5 ;  /* 0x0001600501007387 */ /* 0x0001e20000100800 */
[----:B------:R-:W-:Y:S01]  /*3550*/  IMAD R25, R8, 0x2, R23 ;  /* 0x0000000208197824 */ /* 0x000fe200078e0217 */
[----:B------:R-:W-:-:S02]  /*3560*/  CS2R R188, SRZ ;  /* 0x0000000000bc7805 */ /* 0x000fc4000001ff00 */
[-C--:B--2---:R-:W-:Y:S01]  /*3570*/  LEA.HI.X.SX32 R9, R16, R57.reuse, 0x1, P2 ;  /* 0x0000003910097211 */ /* 0x084fe200010f0eff */
[----:B------:R1:W-:Y:S01]  /*3580*/  STL [R1+0x168], R10 ;  /* 0x0001680a01007387 */ /* 0x0003e20000100800 */
[C---:B------:R-:W-:Y:S01]  /*3590*/  IMAD R44, R129.reuse, 0x2, R42 ;  /* 0x00000002812c7824 */ /* 0x040fe200078e022a */
[----:B------:R-:W-:Y:S01]  /*35a0*/  CS2R R190, SRZ ;  /* 0x0000000000be7805 */ /* 0x000fe2000001ff00 */
[----:B------:R-:W-:Y:S01]  /*35b0*/  IMAD R27, R8, 0x2, R25 ;  /* 0x00000002081b7824 */ /* 0x000fe200078e0219 */
[----:B------:R2:W-:Y:S01]  /*35c0*/  STL [R1+0x154], R9 ;  /* 0x0001540901007387 */ /* 0x0005e20000100800 */
[C---:B------:R-:W-:Y:S01]  /*35d0*/  IMAD R46, R129.reuse, 0x2, R44 ;  /* 0x00000002812e7824 */ /* 0x040fe200078e022c */
[-C--:B0-----:R-:W-:Y:S01]  /*35e0*/  LEA.HI.X.SX32 R5, R18, R57.reuse, 0x1, P3 ;  /* 0x0000003912057211 */ /* 0x081fe200018f0eff */
[----:B------:R-:W-:Y:S01]  /*35f0*/  IMAD R19, R8, 0x2, R27 ;  /* 0x0000000208137824 */ /* 0x000fe200078e021b */
[----:B------:R-:W-:Y:S01]  /*3600*/  CS2R R192, SRZ ;  /* 0x0000000000c07805 */ /* 0x000fe2000001ff00 */
[----:B------:R-:W-:Y:S01]  /*3610*/  IMAD R48, R129, 0x2, R46 ;  /* 0x0000000281307824 */ /* 0x000fe200078e022e */
[----:B-1----:R-:W-:Y:S01]  /*3620*/  LEA.HI.X.SX32 R10, R20, R57, 0x1, P4 ;  /* 0x00000039140a7211 */ /* 0x002fe200020f0eff */
[----:B------:R0:W-:Y:S01]  /*3630*/  STL [R1+0x15c], R5 ;  /* 0x00015c0501007387 */ /* 0x0001e20000100800 */
[----:B------:R-:W-:Y:S01]  /*3640*/  IMAD R17, R8, 0x2, R19 ;  /* 0x0000000208117824 */ /* 0x000fe200078e0213 */
[----:B------:R-:W-:-:S02]  /*3650*/  CS2R R194, SRZ ;  /* 0x0000000000c27805 */ /* 0x000fc4000001ff00 */
[-C--:B--2---:R-:W-:Y:S01]  /*3660*/  IADD3 R9, P2, R22, R55.reuse, RZ ;  /* 0x0000003716097210 */ /* 0x084fe20007f5e0ff */
        /* <DEDUP_REMOVED lines=21> */
[-C--:B0-----:R-:W-:Y:S02]  /*37c0*/  LEA.HI.X.SX32 R5, R24, R57.reuse, 0x1, P3 ;  /* 0x0000003918057211 */ /* 0x081fe400018f0eff */
[----:B------:R-:W-:Y:S02]  /*37d0*/  CS2R R204, SRZ ;  /* 0x0000000000cc7805 */ /* 0x000fe4000001ff00 */
[----:B------:R-:W-:Y:S01]  /*37e0*/  CS2R R206, SRZ ;  /* 0x0000000000ce7805 */ /* 0x000fe2000001ff00 */
[C---:B------:R-:W-:Y:S01]  /*37f0*/  IMAD R60, R129.reuse, 0x2, R58 ;  /* 0x00000002813c7824 */ /* 0x040fe200078e023a */
[----:B-1----:R-:W-:Y:S01]  /*3800*/  LEA.HI.X.SX32 R10, R26, R57, 0x1, P4 ;  /* 0x000000391a0a7211 */ /* 0x002fe200020f0eff */
[----:B------:R0:W-:Y:S01]  /*3810*/  STL [R1+0x174], R5 ;  /* 0x0001740501007387 */ /* 0x0001e20000100800 */
[----:B------:R-:W-:Y:S01]  /*3820*/  CS2R R208, SRZ ;  /* 0x0000000000d07805 */ /* 0x000fe2000001ff00 */
[C---:B------:R-:W-:Y:S01]  /*3830*/  IMAD R62, R129.reuse, 0x2, R60 ;  /* 0x00000002813e7824 */ /* 0x040fe200078e023c */
[----:B--2---:R-:W-:Y:S01]  /*3840*/  IADD3 R9, P2, R28, R55, RZ ;  /* 0x000000371c097210 */ /* 0x004fe20007f5e0ff */
[----:B------:R1:W-:Y:S01]  /*3850*/  STL [R1+0x17c], R10 ;  /* 0x00017c0a01007387 */ /* 0x0003e20000100800 */
[----:B------:R-:W-:Y:S01]  /*3860*/  CS2R R210, SRZ ;  /* 0x0000000000d27805 */ /* 0x000fe2000001ff00 */
[----:B------:R-:W-:Y:S01]  /*3870*/  IMAD R64, R129, 0x2, R62 ;  /* 0x0000000281407824 */ /* 0x000fe200078e023e */
[----:B------:R-:W-:Y:S01]  /*3880*/  CS2R R212, SRZ ;  /* 0x0000000000d47805 */ /* 0x000fe2000001ff00 */
[----:B------:R2:W-:Y:S01]  /*3890*/  STL [R1+0x188], R9 ;  /* 0x0001880901007387 */ /* 0x0005e20000100800 */
[----:B------:R-:W-:-:S02]  /*38a0*/  CS2R R214, SRZ ;  /* 0x0000000000d67805 */ /* 0x000fc4000001ff00 */
[-C--:B0-----:R-:W-:Y:S01]  /*38b0*/  IADD3 R5, P3, R30, R55.reuse, RZ ;  /* 0x000000371e057210 */ /* 0x081fe20007f7e0ff */
[C---:B------:R-:W-:Y:S01]  /*38c0*/  IMAD R66, R129.reuse, 0x2, R64 ;  /* 0x0000000281427824 */ /* 0x040fe200078e0240 */
[----:B------:R-:W-:Y:S01]  /*38d0*/  UMOV UR4, URZ ;  /* 0x0000003f00047c82 */ /* 0x000fe20008000000 */
[----:B------:R-:W-:Y:S01]  /*38e0*/  UMOV UR5, URZ ;  /* 0x0000003f00057c82 */ /* 0x000fe20008000000 */
[----:B-1----:R-:W-:Y:S01]  /*38f0*/  IADD3 R10, P4, R32, R55, RZ ;  /* 0x00000037200a7210 */ /* 0x002fe20007f9e0ff */
[----:B------:R0:W-:Y:S01]  /*3900*/  STL [R1+0x190], R5 ;  /* 0x0001900501007387 */ /* 0x0001e20000100800 */
[C---:B------:R-:W-:Y:S01]  /*3910*/  IMAD R68, R129.reuse, 0x2, R66 ;  /* 0x0000000281447824 */ /* 0x040fe200078e0242 */
[----:B------:R-:W-:Y:S01]  /*3920*/  UMOV UR6, URZ ;  /* 0x0000003f00067c82 */ /* 0x000fe20008000000 */
[-C--:B--2---:R-:W-:Y:S01]  /*3930*/  LEA.HI.X.SX32 R9, R28, R57.reuse, 0x1, P2 ;  /* 0x000000391c097211 */ /* 0x084fe200010f0eff */
[----:B------:R1:W-:Y:S01]  /*3940*/  STL [R1+0x198], R10 ;  /* 0x0001980a01007387 */ /* 0x0003e20000100800 */
[C---:B------:R-:W-:Y:S01]  /*3950*/  IMAD R70, R129.reuse, 0x2, R68 ;  /* 0x0000000281467824 */ /* 0x040fe200078e0244 */
[----:B------:R-:W-:Y:S01]  /*3960*/  UMOV UR7, URZ ;  /* 0x0000003f00077c82 */ /* 0x000fe20008000000 */
[----:B------:R-:W-:Y:S01]  /*3970*/  ULDC UR11, c[0x0][0x238] ;  /* 0x00008e00000b7ab9 */ /* 0x000fe20000000800 */
[----:B------:R2:W-:Y:S01]  /*3980*/  STL [R1+0x184], R9 ;  /* 0x0001840901007387 */ /* 0x0005e20000100800 */
[C---:B------:R-:W-:Y:S01]  /*3990*/  IMAD R72, R129.reuse, 0x2, R70 ;  /* 0x0000000281487824 */ /* 0x040fe200078e0246 */
[-C--:B0-----:R-:W-:Y:S01]  /*39a0*/  LEA.HI.X.SX32 R5, R30, R57.reuse, 0x1, P3 ;  /* 0x000000391e057211 */ /* 0x081fe200018f0eff */
[----:B------:R-:W-:Y:S01]  /*39b0*/  ULDC UR16, c[0x0][0x264] ;  /* 0x0000990000107ab9 */ /* 0x000fe20000000800 */
[----:B------:R-:W-:Y:S01]  /*39c0*/  UIADD3.64 UR26, UR30, 0x2, URZ ;  /* 0x000000021e1a7897 */ /* 0x000fe2000fffe03f */
[C---:B------:R-:W-:Y:S01]  /*39d0*/  IMAD R74, R129.reuse, 0x2, R72 ;  /* 0x00000002814a7824 */ /* 0x040fe200078e0248 */
[----:B-1----:R-:W-:Y:S01]  /*39e0*/  LEA.HI.X.SX32 R10, R32, R57, 0x1, P4 ;  /* 0x00000039200a7211 */ /* 0x002fe200020f0eff */
[----:B------:R0:W-:Y:S01]  /*39f0*/  STL [R1+0x18c], R5 ;  /* 0x00018c0501007387 */ /* 0x0001e20000100800 */
[----:B------:R-:W-:Y:S01]  /*3a00*/  UIADD3.64 UR14, UR30, 0x4, URZ ;  /* 0x000000041e0e7897 */ /* 0x000fe2000fffe03f */
[C---:B------:R-:W-:Y:S01]  /*3a10*/  IMAD R76, R129.reuse, 0x2, R74 ;  /* 0x00000002814c7824 */ /* 0x040fe200078e024a */
[-C--:B--2---:R-:W-:Y:S01]  /*3a20*/  IADD3 R9, P2, R34, R55.reuse, RZ ;  /* 0x0000003722097210 */ /* 0x084fe20007f5e0ff */
[----:B------:R1:W-:Y:S01]  /*3a30*/  STL [R1+0x194], R10 ;  /* 0x0001940a01007387 */ /* 0x0003e20000100800 */
[----:B------:R-:W-:Y:S01]  /*3a40*/  ULDC UR17, c[0x0][0x254] ;  /* 0x0000950000117ab9 */ /* 0x000fe20000000800 */
[C---:B------:R-:W-:Y:S01]  /*3a50*/  IMAD R78, R129.reuse, 0x2, R76 ;  /* 0x00000002814e7824 */ /* 0x040fe200078e024c */
[----:B------:R-:W-:Y:S01]  /*3a60*/  UMOV UR23, 0x40000040 ;  /* 0x4000004000177882 */ /* 0x000fe20000000000 */
[----:B------:R2:W-:Y:S01]  /*3a70*/  STL [R1+0x1a0], R9 ;  /* 0x0001a00901007387 */ /* 0x0005e20000100800 */
[-C--:B0-----:R-:W-:Y:S01]  /*3a80*/  IADD3 R5, P3, R36, R55.reuse, RZ ;  /* 0x0000003724057210 */ /* 0x081fe20007f7e0ff */
[----:B------:R-:W-:Y:S01]  /*3a90*/  IMAD R80, R129, 0x2, R78 ;  /* 0x0000000281507824 */ /* 0x000fe200078e024e */
[----:B-1----:R-:W-:-:S03]  /*3aa0*/  IADD3 R10, P4, R38, R55, RZ ;  /* 0x00000037260a7210 */ /* 0x002fc60007f9e0ff */
[----:B------:R0:W-:Y:S01]  /*3ab0*/  STL [R1+0x1a8], R5 ;  /* 0x0001a80501007387 */ /* 0x0001e20000100800 */
[C---:B------:R-:W-:Y:S01]  /*3ac0*/  IMAD R82, R129.reuse, 0x2, R80 ;  /* 0x0000000281527824 */ /* 0x040fe200078e0250 */
[----:B--2---:R-:W-:Y:S02]  /*3ad0*/  LEA.HI.X.SX32 R9, R34, R57, 0x1, P2 ;  /* 0x0000003922097211 */ /* 0x004fe400010f0eff */
[----:B------:R1:W-:Y:S01]  /*3ae0*/  STL [R1+0x1b0], R10 ;  /* 0x0001b00a01007387 */ /* 0x0003e20000100800 */
[----:B------:R-:W-:-:S03]  /*3af0*/  IMAD R84, R129, 0x2, R82 ;  /* 0x0000000281547824 */ /* 0x000fc600078e0252 */
[----:B------:R2:W-:Y:S01]  /*3b00*/  STL [R1+0x19c], R9 ;  /* 0x00019c0901007387 */ /* 0x0005e20000100800 */
[----:B------:R-:W-:Y:S01]  /*3b10*/  IMAD R86, R129, 0x2, R84 ;  /* 0x0000000281567824 */ /* 0x000fe200078e0254 */
[----:B0-----:R-:W-:-:S03]  /*3b20*/  LEA.HI.X.SX32 R5, R36, R57, 0x1, P3 ;  /* 0x0000003924057211 */ /* 0x001fc600018f0eff */
[C---:B------:R-:W-:Y:S01]  /*3b30*/  IMAD R88, R129.reuse, 0x2, R86 ;  /* 0x0000000281587824 */ /* 0x040fe200078e0256 */
[----:B-1----:R-:W-:Y:S01]  /*3b40*/  LEA.HI.X.SX32 R10, R38, R57, 0x1, P4 ;  /* 0x00000039260a7211 */ /* 0x002fe200020f0eff */
[----:B------:R0:W-:Y:S02]  /*3b50*/  STL [R1+0x1a4], R5 ;  /* 0x0001a40501007387 */ /* 0x0001e40000100800 */
[C---:B------:R-:W-:Y:S01]  /*3b60*/  IMAD R90, R129.reuse, 0x2, R88 ;  /* 0x00000002815a7824 */ /* 0x040fe200078e0258 */
[-C--:B--2---:R-:W-:Y:S01]  /*3b70*/  IADD3 R9, P2, R40, R55.reuse, RZ ;  /* 0x0000003728097210 */ /* 0x084fe20007f5e0ff */
[----:B------:R1:W-:Y:S02]  /*3b80*/  STL [R1+0x1ac], R10 ;  /* 0x0001ac0a01007387 */ /* 0x0003e40000100800 */
[C---:B------:R-:W-:Y:S02]  /*3b90*/  IMAD R92, R129.reuse, 0x2, R90 ;  /* 0x00000002815c7824 */ /* 0x040fe400078e025a */
        /* <DEDUP_REMOVED lines=20> */
[----:B0-----:R-:W-:Y:S01]  /*3ce0*/  IADD3 R5, P3, R48, R55, RZ ;  /* 0x0000003730057210 */ /* 0x001fe20007f7e0ff */
[----:B------:R-:W-:Y:S01]  /*3cf0*/  IMAD R108, R129, 0x2, R106 ;  /* 0x00000002816c7824 */ /* 0x000fe200078e026a */
[----:B-1----:R-:W-:-:S03]  /*3d00*/  LEA.HI.X.SX32 R10, R46, R57, 0x1, P2 ;  /* 0x000000392e0a7211 */ /* 0x002fc600010f0eff */
[----:B------:R0:W-:Y:S01]  /*3d10*/  STL [R1+0x1d8], R5 ;  /* 0x0001d80501007387 */ /* 0x0001e20000100800 */
[----:B------:R-:W-:Y:S01]  /*3d20*/  IMAD R110, R129, 0x2, R108 ;  /* 0x00000002816e7824 */ /* 0x000fe200078e026c */
[----:B--2---:R-:W-:-:S03]  /*3d30*/  IADD3 R9, P4, R50, R55, RZ ;  /* 0x0000003732097210 */ /* 0x004fc60007f9e0ff */
[C---:B------:R-:W-:Y:S02]  /*3d40*/  IMAD R112, R129.reuse, 0x2, R110 ;  /* 0x0000000281707824 */ /* 0x040fe400078e026e */
[----:B------:R1:W-:Y:S02]  /*3d50*/  STL [R1+0x1e0], R9 ;  /* 0x0001e00901007387 */ /* 0x0003e40000100800 */
[C---:B------:R-:W-:Y:S01]  /*3d60*/  IMAD R114, R129.reuse, 0x2, R112 ;  /* 0x0000000281727824 */ /* 0x040fe200078e0270 */
[----:B0-----:R-:W-:Y:S01]  /*3d70*/  LEA.HI.X.SX32 R5, R48, R57, 0x1, P3 ;  /* 0x0000003930057211 */ /* 0x001fe200018f0eff */
[----:B------:R0:W-:Y:S01]  /*3d80*/  STL [R1+0x1cc], R10 ;  /* 0x0001cc0a01007387 */ /* 0x0001e20000100800 */
[----:B------:R-:W-:Y:S01]  /*3d90*/  IADD3 R12, P3, R54, R55, RZ ;  /* 0x00000037360c7210 */ /* 0x000fe20007f7e0ff */
[C---:B------:R-:W-:Y:S02]  /*3da0*/  IMAD R116, R129.reuse, 0x2, R114 ;  /* 0x0000000281747824 */ /* 0x040fe400078e0272 */
[----:B------:R2:W-:Y:S02]  /*3db0*/  STL [R1+0x1d4], R5 ;  /* 0x0001d40501007387 */ /* 0x0005e40000100800 */
[----:B------:R-:W-:-:S02]  /*3dc0*/  IMAD R118, R129, 0x2, R116 ;  /* 0x0000000281767824 */ /* 0x000fc400078e0274 */
[----:B-1----:R-:W-:Y:S01]  /*3dd0*/  IMAD R9, R8, 0x2, R15 ;  /* 0x0000000208097824 */ /* 0x002fe200078e020f */
[----:B0-----:R-:W-:Y:S01]  /*3de0*/  LEA.HI.X.SX32 R10, R50, R57, 0x1, P4 ;  /* 0x00000039320a7211 */ /* 0x001fe200020f0eff */
[----:B------:R-:W-:Y:S01]  /*3df0*/  IMAD R6, R129, 0x2, R118 ;  /* 0x0000000281067824 */ /* 0x000fe200078e0276 */
[----:B--2---:R-:W-:-:S03]  /*3e00*/  IADD3 R5, P2, R52, R55, RZ ;  /* 0x0000003734057210 */ /* 0x004fc60007f5e0ff */
[----:B------:R0:W-:Y:S01]  /*3e10*/  STL [R1+0x1dc], R10 ;  /* 0x0001dc0a01007387 */ /* 0x0001e20000100800 */
[C---:B------:R-:W-:Y:S01]  /*3e20*/  IMAD R120, R129.reuse, 0x2, R6 ;  /* 0x0000000281787824 */ /* 0x040fe200078e0206 */
[----:B------:R-:W-:Y:S02]  /*3e30*/  LEA.HI.X.SX32 R14, R52, R57, 0x1, P2 ;  /* 0x00000039340e7211 */ /* 0x000fe400010f0eff */
[----:B------:R1:W-:Y:S01]  /*3e40*/  STL [R1+0x1e8], R5 ;  /* 0x0001e80501007387 */ /* 0x0003e20000100800 */
[----:B------:R-:W-:-:S03]  /*3e50*/  IMAD R122, R129, 0x2, R120 ;  /* 0x00000002817a7824 */ /* 0x000fc600078e0278 */
[----:B------:R2:W-:Y:S01]  /*3e60*/  STL [R1+0x1f0], R12 ;  /* 0x0001f00c01007387 */ /* 0x0005e20000100800 */
[----:B------:R-:W-:Y:S01]  /*3e70*/  IMAD R124, R129, 0x2, R122 ;  /* 0x00000002817c7824 */ /* 0x000fe200078e027a */
[----:B0-----:R-:W-:-:S03]  /*3e80*/  IADD3 R10, P4, R56, R55, RZ ;  /* 0x00000037380a7210 */ /* 0x001fc60007f9e0ff */
[C---:B------:R-:W-:Y:S02]  /*3e90*/  IMAD R126, R129.reuse, 0x2, R124 ;  /* 0x00000002817e7824 */ /* 0x040fe400078e027c */
[----:B------:R0:W-:Y:S01]  /*3ea0*/  STL [R1+0x1f8], R10 ;  /* 0x0001f80a01007387 */ /* 0x0001e20000100800 */
[----:B-1----:R-:W-:Y:S01]  /*3eb0*/  IMAD R5, R8, 0x2, R9 ;  /* 0x0000000208057824 */ /* 0x002fe200078e0209 */
[-C--:B--2---:R-:W-:Y:S02]  /*3ec0*/  LEA.HI.X.SX32 R12, R54, R57.reuse, 0x1, P3 ;  /* 0x00000039360c7211 */ /* 0x084fe400018f0eff */
[----:B------:R1:W-:Y:S01]  /*3ed0*/  STL [R1+0x1e4], R14 ;  /* 0x0001e40e01007387 */ /* 0x0003e20000100800 */
[C---:B------:R-:W-:Y:S02]  /*3ee0*/  IMAD R128, R129.reuse, 0x2, R126 ;  /* 0x0000000281807824 */ /* 0x040fe400078e027e */
[----:B------:R-:W-:Y:S01]  /*3ef0*/  IMAD R3, R8, 0x2, R5 ;  /* 0x0000000208037824 */ /* 0x000fe200078e0205 */
[----:B------:R2:W-:Y:S01]  /*3f00*/  STL [R1+0x1ec], R12 ;  /* 0x0001ec0c01007387 */ /* 0x0005e20000100800 */
[----:B------:R-:W-:Y:S01]  /*3f10*/  IMAD R130, R129, 0x2, R128 ;  /* 0x0000000281827824 */ /* 0x000fe200078e0280 */
[----:B0-----:R-:W-:-:S03]  /*3f20*/  LEA.HI.X.SX32 R10, R56, R57, 0x1, P4 ;  /* 0x00000039380a7211 */ /* 0x001fc600020f0eff */
[C---:B------:R-:W-:Y:S01]  /*3f30*/  IMAD R4, R129.reuse, 0x2, R130 ;  /* 0x0000000281047824 */ /* 0x040fe200078e0282 */
[-C--:B-1----:R-:W-:Y:S01]  /*3f40*/  IADD3 R14, P2, R58, R55.reuse, RZ ;  /* 0x000000373a0e7210 */ /* 0x082fe20007f5e0ff */
[----:B------:R0:W-:Y:S02]  /*3f50*/  STL [R1+0x1f4], R10 ;  /* 0x0001f40a01007387 */ /* 0x0001e40000100800 */
[----:B------:R-:W-:Y:S01]  /*3f60*/  IMAD R33, R129, 0x2, R4 ;  /* 0x0000000281217824 */ /* 0x000fe200078e0204 */
[-C--:B--2---:R-:W-:Y:S01]  /*3f70*/  IADD3 R12, P3, R60, R55.reuse, RZ ;  /* 0x000000373c0c7210 */ /* 0x084fe20007f7e0ff */
[----:B------:R1:W-:Y:S04]  /*3f80*/  STL [R1+0x200], R14 ;  /* 0x0002000e01007387 */ /* 0x0003e80000100800 */
[----:B------:R2:W-:Y:S01]  /*3f90*/  STL [R1+0x208], R12 ;  /* 0x0002080c01007387 */ /* 0x0005e20000100800 */
[----:B0-----:R-:W-:-:S02]  /*3fa0*/  IADD3 R10, P4, R62, R55, RZ ;  /* 0x000000373e0a7210 */ /* 0x001fc40007f9e0ff */
[----:B-1----:R-:W-:-:S03]  /*3fb0*/  IADD3 R14, P5, R64, R55, RZ ;  /* 0x00000037400e7210 */ /* 0x002fc60007fbe0ff */
[----:B------:R0:W-:Y:S01]  /*3fc0*/  STL [R1+0x210], R10 ;  /* 0x0002100a01007387 */ /* 0x0001e20000100800 */
[----:B--2---:R-:W-:-:S03]  /*3fd0*/  LEA.HI.X.SX32 R12, R58, R57, 0x1, P2 ;  /* 0x000000393a0c7211 */ /* 0x004fc600010f0eff */
[----:B------:R1:W-:Y:S04]  /*3fe0*/  STL [R1+0x218], R14 ;  /* 0x0002180e01007387 */ /* 0x0003e80000100800 */
[----:B------:R2:W-:Y:S01]  /*3ff0*/  STL [R1+0x1fc], R12 ;  /* 0x0001fc0c01007387 */ /* 0x0005e20000100800 */
[-C--:B0-----:R-:W-:Y:S02]  /*4000*/  LEA.HI.X.SX32 R10, R60, R57.reuse, 0x1, P3 ;  /* 0x000000393c0a7211 */ /* 0x081fe400018f0eff */
[----:B-1----:R-:W-:-:S03]  /*4010*/  LEA.HI.X.SX32 R14, R62, R57, 0x1, P4 ;  /* 0x000000393e0e7211 */ /* 0x002fc600020f0eff */
[----:B------:R0:W-:Y:S01]  /*4020*/  STL [R1+0x204], R10 ;  /* 0x0002040a01007387 */ /* 0x0001e20000100800 */
[----:B--2---:R-:W-:-:S03]  /*4030*/  LEA.HI.X.SX32 R12, R64, R57, 0x1, P5 ;  /* 0x00000039400c7211 */ /* 0x004fc600028f0eff */
[----:B------:R1:W-:Y:S04]  /*4040*/  STL [R1+0x20c], R14 ;  /* 0x00020c0e01007387 */ /* 0x0003e80000100800 */
[----:B------:R2:W-:Y:S01]  /*4050*/  STL [R1+0x214], R12 ;  /* 0x0002140c01007387 */ /* 0x0005e20000100800 */
[-C--:B0-----:R-:W-:Y:S02]  /*4060*/  IADD3 R10, P2, R66, R55.reuse, RZ ;  /* 0x00000037420a7210 */ /* 0x081fe40007f5e0ff */
[----:B-1----:R-:W-:-:S03]  /*4070*/  IADD3 R14, P3, R68, R55, RZ ;  /* 0x00000037440e7210 */ /* 0x002fc60007f7e0ff */
[----:B------:R0:W-:Y:S01]  /*4080*/  STL [R1+0x220], R10 ;  /* 0x0002200a01007387 */ /* 0x0001e20000100800 */
[----:B--2---:R-:W-:-:S03]  /*4090*/  IADD3 R12, P4, R70, R55, RZ ;  /* 0x00000037460c7210 */ /* 0x004fc60007f9e0ff */
[----:B------:R1:W-:Y:S04]  /*40a0*/  STL [R1+0x228], R14 ;  /* 0x0002280e01007387 */ /* 0x0003e80000100800 */
[----:B------:R2:W-:Y:S01]  /*40b0*/  STL [R1+0x230], R12 ;  /* 0x0002300c01007387 */ /* 0x0005e20000100800 */
[----:B0-----:R-:W-:Y:S02]  /*40c0*/  IADD3 R10, P5, R72, R55, RZ ;  /* 0x00000037480a7210 */ /* 0x001fe40007fbe0ff */
[----:B-1----:R-:W-:-:S03]  /*40d0*/  LEA.HI.X.SX32 R14, R66, R57, 0x1, P2 ;  /* 0x00000039420e7211 */ /* 0x002fc600010f0eff */
[----:B------:R0:W-:Y:S01]  /*40e0*/  STL [R1+0x238], R10 ;  /* 0x0002380a01007387 */ /* 0x0001e20000100800 */
[----:B--2---:R-:W-:-:S03]  /*40f0*/  LEA.HI.X.SX32 R12, R68, R57, 0x1, P3 ;  /* 0x00000039440c7211 */ /* 0x004fc600018f0eff */
[----:B------:R1:W-:Y:S04]  /*4100*/  STL [R1+0x21c], R14 ;  /* 0x00021c0e01007387 */ /* 0x0003e80000100800 */
[----:B------:R2:W-:Y:S01]  /*4110*/  STL [R1+0x224], R12 ;  /* 0x0002240c01007387 */ /* 0x0005e20000100800 */
[-C--:B0-----:R-:W-:Y:S02]  /*4120*/  LEA.HI.X.SX32 R10, R70, R57.reuse, 0x1, P4 ;  /* 0x00000039460a7211 */ /* 0x081fe400020f0eff */
[----:B-1----:R-:W-:-:S03]  /*4130*/  LEA.HI.X.SX32 R14, R72, R57, 0x1, P5 ;  /* 0x00000039480e7211 */ /* 0x002fc600028f0eff */
[----:B------:R0:W-:Y:S01]  /*4140*/  STL [R1+0x22c], R10 ;  /* 0x00022c0a01007387 */ /* 0x0001e20000100800 */
[----:B--2---:R-:W-:-:S03]  /*4150*/  IADD3 R12, P2, R74, R55, RZ ;  /* 0x000000374a0c7210 */ /* 0x004fc60007f5e0ff */
        /* <DEDUP_REMOVED lines=14> */
[----:B0-----:R-:W-:Y:S02]  /*4240*/  LEA.HI.X.SX32 R10, R80, R57, 0x1, P5 ;  /* 0x00000039500a7211 */ /* 0x001fe400028f0eff */
[----:B-1----:R-:W-:-:S03]  /*4250*/  IADD3 R14, P2, R82, R55, RZ ;  /* 0x00000037520e7210 */ /* 0x002fc60007f5e0ff */
[----:B------:R0:W-:Y:S01]  /*4260*/  STL [R1+0x254], R10 ;  /* 0x0002540a01007387 */ /* 0x0001e20000100800 */
[----:B--2---:R-:W-:-:S03]  /*4270*/  IADD3 R12, P3, R84, R55, RZ ;  /* 0x00000037540c7210 */ /* 0x004fc60007f7e0ff */
[----:B------:R1:W-:Y:S04]  /*4280*/  STL [R1+0x260], R14 ;  /* 0x0002600e01007387 */ /* 0x0003e80000100800 */
[----:B------:R2:W-:Y:S01]  /*4290*/  STL [R1+0x268], R12 ;  /* 0x0002680c01007387 */ /* 0x0005e20000100800 */
[-C--:B0-----:R-:W-:Y:S02]  /*42a0*/  IADD3 R10, P4, R86, R55.reuse, RZ ;  /* 0x00000037560a7210 */ /* 0x081fe40007f9e0ff */
        /* <DEDUP_REMOVED lines=68> */
[-C--:B------:R-:W-:Y:S02]  /*46f0*/  LEA.HI.X.SX32 R6, R6, R57.reuse, 0x1, P5 ;  /* 0x0000003906067211 */ /* 0x080fe400028f0eff */
[-C--:B--2---:R-:W-:Y:S01]  /*4700*/  LEA.HI.X.SX32 R12, R116, R57.reuse, 0x1, P3 ;  /* 0x00000039740c7211 */ /* 0x084fe200018f0eff */
[----:B------:R-:W-:Y:S04]  /*4710*/  STL [R1+0x2e8], R14 ;  /* 0x0002e80e01007387 */ /* 0x000fe80000100800 */
[----:B------:R1:W-:Y:S01]  /*4720*/  STL [R1+0x2f0], R12 ;  /* 0x0002f00c01007387 */ /* 0x0003e20000100800 */
[----:B0-----:R-:W-:-:S05]  /*4730*/  LEA.HI.X.SX32 R10, R118, R57, 0x1, P4 ;  /* 0x00000039760a7211 */ /* 0x001fca00020f0eff */
[----:B------:R0:W-:Y:S01]  /*4740*/  STL [R1+0x2f8], R10 ;  /* 0x0002f80a01007387 */ /* 0x0001e20000100800 */
[----:B-1----:R-:W-:-:S03]  /*4750*/  IADD3 R12, P2, R120, R55, RZ ;  /* 0x00000037780c7210 */ /* 0x002fc60007f5e0ff */
        /* <DEDUP_REMOVED lines=25> */
[----:B------:R-:W-:Y:S01]  /*48f0*/  STL [R1+0x328], R12 ;  /* 0x0003280c01007387 */ /* 0x000fe20000100800 */
[-C--:B0-----:R-:W-:Y:S02]  /*4900*/  LEA.HI.X.SX32 R10, R130, R57.reuse, 0x1, P3 ;  /* 0x00000039820a7211 */ /* 0x081fe400018f0eff */
[----:B-1----:R-:W-:-:S03]  /*4910*/  LEA.HI.X.SX32 R6, R4, R57, 0x1, P4 ;  /* 0x0000003904067211 */ /* 0x002fc600020f0eff */
[----:B------:R0:W-:Y:S01]  /*4920*/  STL [R1+0x530], R10 ;  /* 0x0005300a01007387 */ /* 0x0001e20000100800 */
[----:B------:R-:W-:Y:S01]  /*4930*/  LEA.HI.X.SX32 R4, R33, R57, 0x1, P5 ;  /* 0x0000003921047211 */ /* 0x000fe200028f0eff */
[----:B------:R-:W-:Y:S02]  /*4940*/  IMAD R33, R8, 0x2, R3 ;  /* 0x0000000208217824 */ /* 0x000fe400078e0203 */
        /* <DEDUP_REMOVED lines=8> */
[-C--:B0-----:R-:W-:Y:S01]  /*49d0*/  LEA.HI.X.SX32 R10, R35, R2.reuse, 0x1, P0 ;  /* 0x00000002230a7211 */ /* 0x081fe200000f0eff */
[----:B------:R-:W-:Y:S01]  /*49e0*/  IMAD R35, R8, 0x2, R33 ;  /* 0x0000000208237824 */ /* 0x000fe200078e0221 */
[----:B-1----:R-:W-:-:S03]  /*49f0*/  LEA.HI.X.SX32 R6, R37, R2, 0x1, P1 ;  /* 0x0000000225067211 */ /* 0x002fc600008f0eff */
[----:B------:R0:W-:Y:S01]  /*4a00*/  STL [R1+0x330], R10 ;  /* 0x0003300a01007387 */ /* 0x0001e20000100800 */
[C---:B------:R-:W-:Y:S01]  /*4a10*/  IMAD R37, R8.reuse, 0x2, R35 ;  /* 0x0000000208257824 */ /* 0x040fe200078e0223 */
[----:B--2---:R-:W-:Y:S02]  /*4a20*/  LEA.HI.X.SX32 R4, R39, R2, 0x1, P2 ;  /* 0x0000000227047211 */ /* 0x004fe400010f0eff */
[----:B------:R1:W-:Y:S01]  /*4a30*/  STL [R1+0x338], R6 ;  /* 0x0003380601007387 */ /* 0x0003e20000100800 */
[----:B------:R-:W-:-:S03]  /*4a40*/  IMAD R39, R8, 0x2, R37 ;  /* 0x0000000208277824 */ /* 0x000fc600078e0225 */
        /* <DEDUP_REMOVED lines=38> */
[----:B------:R-:W-:Y:S01]  /*4cb0*/  IMAD R31, R8, 0x2, R29 ;  /* 0x00000002081f7824 */ /* 0x000fe200078e021d */
[----:B--2---:R-:W-:Y:S02]  /*4cc0*/  LEA.HI.X.SX32 R4, R53, R2, 0x1, P2 ;  /* 0x0000000235047211 */ /* 0x004fe400010f0eff */
        /* <DEDUP_REMOVED lines=46> */
[----:B------:R-:W-:Y:S01]  /*4fb0*/  STL [R1+0x3dc], R10 ;  /* 0x0003dc0a01007387 */ /* 0x000fe20000100800 */
[----:B--2---:R-:W-:-:S03]  /*4fc0*/  IADD3 R4, P2, R3, R7, RZ ;  /* 0x0000000703047210 */ /* 0x004fc60007f5e0ff */
[----:B------:R0:W-:Y:S01]  /*4fd0*/  STL [R1+0x3e4], R6 ;  /* 0x0003e40601007387 */ /* 0x0001e20000100800 */
[----:B------:R-:W-:-:S03]  /*4fe0*/  LEA.HI.X.SX32 R5, R5, R2, 0x1, P1 ;  /* 0x0000000205057211 */ /* 0x000fc600008f0eff */
[----:B------:R1:W-:Y:S01]  /*4ff0*/  STL [R1+0x3ec], R4 ;  /* 0x0003ec0401007387 */ /* 0x0003e20000100800 */
[-C--:B0-----:R-:W-:Y:S02]  /*5000*/  LEA.HI.X.SX32 R6, R9, R2.reuse, 0x1, P0 ;  /* 0x0000000209067211 */ /* 0x081fe400000f0eff */
[----:B-1----:R-:W-:-:S03]  /*5010*/  LEA.HI.X.SX32 R4, R3, R2, 0x1, P2 ;  /* 0x0000000203047211 */ /* 0x002fc600010f0eff */
[----:B------:R0:W-:Y:S01]  /*5020*/  STL [R1+0x3d8], R6 ;  /* 0x0003d80601007387 */ /* 0x0001e20000100800 */
[----:B------:R-:W-:-:S03]  /*5030*/  IMAD R3, R8, 0x2, R13 ;  /* 0x0000000208037824 */ /* 0x000fc600078e020d */
[----:B------:R1:W-:Y:S04]  /*5040*/  STL [R1+0x3e0], R5 ;  /* 0x0003e00501007387 */ /* 0x0003e80000100800 */
[----:B------:R2:W-:Y:S01]  /*5050*/  STL [R1+0x3e8], R4 ;  /* 0x0003e80401007387 */ /* 0x0005e20000100800 */
[-C--:B0-----:R-:W-:Y:S02]  /*5060*/  IADD3 R6, P1, R35, R7.reuse, RZ ;  /* 0x0000000723067210 */ /* 0x081fe40007f3e0ff */
[-C--:B-1----:R-:W-:Y:S02]  /*5070*/  IADD3 R5, P0, R33, R7.reuse, RZ ;  /* 0x0000000721057210 */ /* 0x082fe40007f1e0ff */
[----:B--2---:R-:W-:-:S03]  /*5080*/  IADD3 R4, P2, R37, R7, RZ ;  /* 0x0000000725047210 */ /* 0x004fc60007f5e0ff */
[----:B------:R0:W-:Y:S01]  /*5090*/  STL [R1+0x3f4], R5 ;  /* 0x0003f40501007387 */ /* 0x0001e20000100800 */
[----:B------:R-:W-:-:S03]  /*50a0*/  LEA.HI.X.SX32 R9, R33, R2, 0x1, P0 ;  /* 0x0000000221097211 */ /* 0x000fc600000f0eff */
[----:B------:R1:W-:Y:S04]  /*50b0*/  STL [R1+0x3fc], R6 ;  /* 0x0003fc0601007387 */ /* 0x0003e80000100800 */
[----:B------:R2:W-:Y:S01]  /*50c0*/  STL [R1+0x404], R4 ;  /* 0x0004040401007387 */ /* 0x0005e20000100800 */
[----:B0-----:R-:W-:-:S03]  /*50d0*/  IMAD R5, R8, 0x2, R3 ;  /* 0x0000000208057824 */ /* 0x001fc600078e0203 */
[----:B------:R0:W-:Y:S01]  /*50e0*/  STL [R1+0x3f0], R9 ;  /* 0x0003f00901007387 */ /* 0x0001e20000100800 */
[-C--:B-1----:R-:W-:Y:S01]  /*50f0*/  LEA.HI.X.SX32 R6, R35, R2.reuse, 0x1, P1 ;  /* 0x0000000223067211 */ /* 0x082fe200008f0eff */
[----:B------:R-:W-:Y:S01]  /*5100*/  IMAD R15, R8, 0x2, R5 ;  /* 0x00000002080f7824 */ /* 0x000fe200078e0205 */
[----:B--2---:R-:W-:-:S03]  /*5110*/  LEA.HI.X.SX32 R4, R37, R2, 0x1, P2 ;  /* 0x0000000225047211 */ /* 0x004fc600010f0eff */
[----:B------:R1:W-:Y:S01]  /*5120*/  STL [R1+0x3f8], R6 ;  /* 0x0003f80601007387 */ /* 0x0003e20000100800 */
[C---:B------:R-:W-:Y:S01]  /*5130*/  IMAD R21, R8.reuse, 0x2, R15 ;  /* 0x0000000208157824 */ /* 0x040fe200078e020f */
[----:B0-----:R-:W-:Y:S02]  /*5140*/  IADD3 R9, P0, R39, R7, RZ ;  /* 0x0000000727097210 */ /* 0x001fe40007f1e0ff */
[----:B------:R0:W-:Y:S01]  /*5150*/  STL [R1+0x400], R4 ;  /* 0x0004000401007387 */ /* 0x0001e20000100800 */
[----:B------:R-:W-:-:S03]  /*5160*/  IMAD R27, R8, 0x2, R21 ;  /* 0x00000002081b7824 */ /* 0x000fc600078e0215 */
[----:B------:R2:W-:Y:S01]  /*5170*/  STL [R1+0x40c], R9 ;  /* 0x00040c0901007387 */ /* 0x0005e20000100800 */
[----:B------:R-:W-:Y:S01]  /*5180*/  IMAD R33, R8, 0x2, R27 ;  /* 0x0000000208217824 */ /* 0x000fe200078e021b */
[-C--:B-1----:R-:W-:Y:S02]  /*5190*/  IADD3 R6, P1, R41, R7.reuse, RZ ;  /* 0x0000000729067210 */ /* 0x082fe40007f3e0ff */
[----:B0-----:R-:W-:-:S03]  /*51a0*/  IADD3 R4, P2, R43, R7, RZ ;  /* 0x000000072b047210 */ /* 0x001fc60007f5e0ff */
        /* <DEDUP_REMOVED lines=16> */
[-C--:B0-----:R-:W-:Y:S01]  /*52b0*/  LEA.HI.X.SX32 R6, R29, R2.reuse, 0x1, P1 ;  /* 0x000000021d067211 */ /* 0x081fe200008f0eff */
[----:B------:R-:W-:Y:S01]  /*52c0*/  IMAD R29, R8, 0x2, R33 ;  /* 0x00000002081d7824 */ /* 0x000fe200078e0221 */
[----:B-1----:R-:W-:-:S03]  /*52d0*/  LEA.HI.X.SX32 R4, R31, R2, 0x1, P2 ;  /* 0x000000021f047211 */ /* 0x002fc600010f0eff */
[----:B------:R0:W-:Y:S01]  /*52e0*/  STL [R1+0x428], R6 ;  /* 0x0004280601007387 */ /* 0x0001e20000100800 */
[----:B------:R-:W-:Y:S01]  /*52f0*/  IMAD R31, R8, 0x2, R29 ;  /* 0x00000002081f7824 */ /* 0x000fe200078e021d */
[-C--:B--2---:R-:W-:Y:S02]  /*5300*/  IADD3 R9, P0, R23, R7.reuse, RZ ;  /* 0x0000000717097210 */ /* 0x084fe40007f1e0ff */
[----:B------:R1:W-:Y:S04]  /*5310*/  STL [R1+0x430], R4 ;  /* 0x0004300401007387 */ /* 0x0003e80000100800 */
[----:B------:R2:W-:Y:S01]  /*5320*/  STL [R1+0x43c], R9 ;  /* 0x00043c0901007387 */ /* 0x0005e20000100800 */
[-C--:B0-----:R-:W-:Y:S02]  /*5330*/  IADD3 R6, P1, R25, R7.reuse, RZ ;  /* 0x0000000719067210 */ /* 0x081fe40007f3e0ff */
[----:B-1----:R-:W-:-:S03]  /*5340*/  IADD3 R4, P2, R17, R7, RZ ;  /* 0x0000000711047210 */ /* 0x002fc60007f5e0ff */
[----:B------:R0:W-:Y:S01]  /*5350*/  STL [R1+0x444], R6 ;  /* 0x0004440601007387 */ /* 0x0001e20000100800 */
[----:B--2---:R-:W-:-:S03]  /*5360*/  LEA.HI.X.SX32 R9, R23, R2, 0x1, P0 ;  /* 0x0000000217097211 */ /* 0x004fc600000f0eff */
[----:B------:R1:W-:Y:S01]  /*5370*/  STL [R1+0x44c], R4 ;  /* 0x00044c0401007387 */ /* 0x0003e20000100800 */
[----:B------:R-:W-:-:S03]  /*5380*/  IMAD R23, R8, 0x2, R31 ;  /* 0x0000000208177824 */ /* 0x000fc600078e021f */
[----:B------:R2:W-:Y:S01]  /*5390*/  STL [R1+0x438], R9 ;  /* 0x0004380901007387 */ /* 0x0005e20000100800 */
[-C--:B0-----:R-:W-:Y:S02]  /*53a0*/  LEA.HI.X.SX32 R6, R25, R2.reuse, 0x1, P1 ;  /* 0x0000000219067211 */ /* 0x081fe400008f0eff */
[----:B-1----:R-:W-:-:S03]  /*53b0*/  LEA.HI.X.SX32 R4, R17, R2, 0x1, P2 ;  /* 0x0000000211047211 */ /* 0x002fc600010f0eff */
[----:B------:R0:W-:Y:S01]  /*53c0*/  STL [R1+0x440], R6 ;  /* 0x0004400601007387 */ /* 0x0001e20000100800 */
[----:B--2---:R-:W-:-:S03]  /*53d0*/  IADD3 R9, P0, R19, R7, RZ ;  /* 0x0000000713097210 */ /* 0x004fc60007f1e0ff */
[----:B------:R1:W-:Y:S01]  /*53e0*/  STL [R1+0x448], R4 ;  /* 0x0004480401007387 */ /* 0x0003e20000100800 */
[----:B------:R-:W-:-:S03]  /*53f0*/  LEA.HI.X.SX32 R10, R19, R2, 0x1, P0 ;  /* 0x00000002130a7211 */ /* 0x000fc600000f0eff */
[----:B------:R2:W-:Y:S01]  /*5400*/  STL [R1+0x454], R9 ;  /* 0x0004540901007387 */ /* 0x0005e20000100800 */
[-C--:B0-----:R-:W-:Y:S02]  /*5410*/  IADD3 R6, P1, R11, R7.reuse, RZ ;  /* 0x000000070b067210 */ /* 0x081fe40007f3e0ff */
[----:B-1----:R-:W-:-:S03]  /*5420*/  IADD3 R4, P2, R13, R7, RZ ;  /* 0x000000070d047210 */ /* 0x002fc60007f5e0ff */
[----:B------:R0:W-:Y:S01]  /*5430*/  STL [R1+0x45c], R6 ;  /* 0x00045c0601007387 */ /* 0x0001e20000100800 */
[----:B--2---:R-:W-:-:S03]  /*5440*/  IMAD R9, R8, 0x2, R23 ;  /* 0x0000000208097824 */ /* 0x004fc600078e0217 */
[----:B------:R1:W-:Y:S01]  /*5450*/  STL [R1+0x464], R4 ;  /* 0x0004640401007387 */ /* 0x0003e20000100800 */
[----:B------:R-:W-:-:S03]  /*5460*/  IMAD R19, R8, 0x2, R9 ;  /* 0x0000000208137824 */ /* 0x000fc600078e0209 */
[----:B------:R2:W-:Y:S01]  /*5470*/  STL [R1+0x450], R10 ;  /* 0x0004500a01007387 */ /* 0x0005e20000100800 */
[-C--:B0-----:R-:W-:Y:S01]  /*5480*/  LEA.HI.X.SX32 R6, R11, R2.reuse, 0x1, P1 ;  /* 0x000000020b067211 */ /* 0x081fe200008f0eff */
[----:B------:R-:W-:Y:S01]  /*5490*/  IMAD R17, R8, 0x2, R19 ;  /* 0x0000000208117824 */ /* 0x000fe200078e0213 */
[----:B-1----:R-:W-:-:S03]  /*54a0*/  LEA.HI.X.SX32 R4, R13, R2, 0x1, P2 ;  /* 0x000000020d047211 */ /* 0x002fc600010f0eff */
[----:B------:R0:W-:Y:S01]  /*54b0*/  STL [R1+0x458], R6 ;  /* 0x0004580601007387 */ /* 0x0001e20000100800 */
[----:B--2---:R-:W-:-:S03]  /*54c0*/  IADD3 R10, P0, R3, R7, RZ ;  /* 0x00000007030a7210 */ /* 0x004fc60007f1e0ff */
[----:B------:R1:W-:Y:S04]  /*54d0*/  STL [R1+0x460], R4 ;  /* 0x0004600401007387 */ /* 0x0003e80000100800 */
[----:B------:R-:W-:Y:S01]  /*54e0*/  STL [R1+0x46c], R10 ;  /* 0x00046c0a01007387 */ /* 0x000fe20000100800 */
[-C--:B0-----:R-:W-:Y:S02]  /*54f0*/  IADD3 R6, P1, R5, R7.reuse, RZ ;  /* 0x0000000705067210 */ /* 0x081fe40007f3e0ff */
[----:B-1----:R-:W-:-:S03]  /*5500*/  IADD3 R4, P2, R15, R7, RZ ;  /* 0x000000070f047210 */ /* 0x002fc60007f5e0ff */
[----:B------:R0:W-:Y:S04]  /*5510*/  STL [R1+0x474], R6 ;  /* 0x0004740601007387 */ /* 0x0001e80000100800 */
[----:B------:R1:W-:Y:S01]  /*5520*/  STL [R1+0x47c], R4 ;  /* 0x00047c0401007387 */ /* 0x0003e20000100800 */
[-C--:B0-----:R-:W-:Y:S02]  /*5530*/  LEA.HI.X.SX32 R6, R3, R2.reuse, 0x1, P0 ;  /* 0x0000000203067211 */ /* 0x081fe400000f0eff */
[-C--:B------:R-:W-:Y:S01]  /*5540*/  LEA.HI.X.SX32 R3, R15, R2.reuse, 0x1, P2 ;  /* 0x000000020f037211 */ /* 0x080fe200010f0eff */
[C---:B------:R-:W-:Y:S01]  /*5550*/  IMAD R15, R8.reuse, 0x2, R17 ;  /* 0x00000002080f7824 */ /* 0x040fe200078e0211 */
[----:B-1----:R-:W-:Y:S01]  /*5560*/  LEA.HI.X.SX32 R4, R5, R2, 0x1, P1 ;  /* 0x0000000205047211 */ /* 0x002fe200008f0eff */
[----:B------:R-:W-:Y:S01]  /*5570*/  STL [R1+0x468], R6 ;  /* 0x0004680601007387 */ /* 0x000fe20000100800 */
[----:B------:R-:W-:Y:S01]  /*5580*/  IADD3 R5, P0, R21, R7, RZ ;  /* 0x0000000715057210 */ /* 0x000fe20007f1e0ff */
[----:B------:R-:W-:-:S02]  /*5590*/  IMAD R13, R8, 0x2, R15 ;  /* 0x00000002080d7824 */ /* 0x000fc400078e020f */
[----:B------:R0:W-:Y:S04]  /*55a0*/  STL [R1+0x470], R4 ;  /* 0x0004700401007387 */ /* 0x0001e80000100800 */
[----:B------:R1:W-:Y:S04]  /*55b0*/  STL [R1+0x478], R3 ;  /* 0x0004780301007387 */ /* 0x0003e80000100800 */
[----:B------:R2:W-:Y:S01]  /*55c0*/  STL [R1+0x484], R5 ;  /* 0x0004840501007387 */ /* 0x0005e20000100800 */
[-C--:B0-----:R-:W-:Y:S02]  /*55d0*/  IADD3 R4, P2, R33, R7.reuse, RZ ;  /* 0x0000000721047210 */ /* 0x081fe40007f5e0ff */
[----:B-1----:R-:W-:-:S04]  /*55e0*/  IADD3 R3, P1, R27, R7, RZ ;  /* 0x000000071b037210 */ /* 0x002fc80007f3e0ff */
[-C--:B--2---:R-:W-:Y:S01]  /*55f0*/  LEA.HI.X.SX32 R5, R27, R2.reuse, 0x1, P1 ;  /* 0x000000021b057211 */ /* 0x084fe200008f0eff */
[----:B------:R0:W-:Y:S04]  /*5600*/  STL [R1+0x48c], R3 ;  /* 0x00048c0301007387 */ /* 0x0001e80000100800 */
[----:B------:R1:W-:Y:S01]  /*5610*/  STL [R1+0x494], R4 ;  /* 0x0004940401007387 */ /* 0x0003e20000100800 */
[-C--:B0-----:R-:W-:Y:S02]  /*5620*/  LEA.HI.X.SX32 R3, R21, R2.reuse, 0x1, P0 ;  /* 0x0000000215037211 */ /* 0x081fe400000f0eff */
[----:B------:R-:W-:Y:S02]  /*5630*/  IADD3 R6, P0, R29, R7, RZ ;  /* 0x000000071d067210 */ /* 0x000fe40007f1e0ff */
[----:B-1----:R-:W-:Y:S01]  /*5640*/  LEA.HI.X.SX32 R4, R33, R2, 0x1, P2 ;  /* 0x0000000221047211 */ /* 0x002fe200010f0eff */
[----:B------:R0:W-:Y:S04]  /*5650*/  STL [R1+0x480], R3 ;  /* 0x0004800301007387 */ /* 0x0001e80000100800 */
[----:B------:R1:W-:Y:S04]  /*5660*/  STL [R1+0x488], R5 ;  /* 0x0004880501007387 */ /* 0x0003e80000100800 */
[----:B------:R2:W-:Y:S01]  /*5670*/  STL [R1+0x490], R4 ;  /* 0x0004900401007387 */ /* 0x0005e20000100800 */
[----:B0-----:R-:W-:-:S03]  /*5680*/  IMAD R3, R8, 0x2, R13 ;  /* 0x0000000208037824 */ /* 0x001fc600078e020d */
[----:B------:R0:W-:Y:S01]  /*5690*/  STL [R1+0x49c], R6 ;  /* 0x00049c0601007387 */ /* 0x0001e20000100800 */
[-C--:B-1----:R-:W-:Y:S01]  /*56a0*/  IADD3 R5, P1, R31, R7.reuse, RZ ;  /* 0x000000071f057210 */ /* 0x082fe20007f3e0ff */
[----:B------:R-:W-:Y:S01]  /*56b0*/  IMAD R11, R8, 0x2, R3 ;  /* 0x00000002080b7824 */ /* 0x000fe200078e0203 */
[----:B--2---:R-:W-:-:S03]  /*56c0*/  IADD3 R4, P2, R23, R7, RZ ;  /* 0x0000000717047210 */ /* 0x004fc60007f5e0ff */
[----:B------:R1:W-:Y:S01]  /*56d0*/  STL [R1+0x4a4], R5 ;  /* 0x0004a40501007387 */ /* 0x0003e20000100800 */
[----:B0-----:R-:W-:-:S03]  /*56e0*/  LEA.HI.X.SX32 R6, R23, R2, 0x1, P2 ;  /* 0x0000000217067211 */ /* 0x001fc600010f0eff */
[----:B------:R0:W-:Y:S01]  /*56f0*/  STL [R1+0x4ac], R4 ;  /* 0x0004ac0401007387 */ /* 0x0001e20000100800 */
[-C--:B-1----:R-:W-:Y:S02]  /*5700*/  LEA.HI.X.SX32 R5, R29, R2.reuse, 0x1, P0 ;  /* 0x000000021d057211 */ /* 0x082fe400000f0eff */
[----:B0-----:R-:W-:-:S03]  /*5710*/  LEA.HI.X.SX32 R4, R31, R2, 0x1, P1 ;  /* 0x000000021f047211 */ /* 0x001fc600008f0eff */
[----:B------:R0:W-:Y:S01]  /*5720*/  STL [R1+0x498], R5 ;  /* 0x0004980501007387 */ /* 0x0001e20000100800 */
[----:B------:R-:W-:-:S03]  /*5730*/  IADD3 R10, P1, R19, R7, RZ ;  /* 0x00000007130a7210 */ /* 0x000fc60007f3e0ff */
[----:B------:R1:W-:Y:S04]  /*5740*/  STL [R1+0x4a0], R4 ;  /* 0x0004a00401007387 */ /* 0x0003e80000100800 */
[----:B------:R2:W-:Y:S01]  /*5750*/  STL [R1+0x4a8], R6 ;  /* 0x0004a80601007387 */ /* 0x0005e20000100800 */
[----:B0-----:R-:W-:Y:S01]  /*5760*/  IMAD R5, R8, 0x2, R11 ;  /* 0x0000000208057824 */ /* 0x001fe200078e020b */
[-C--:B-1----:R-:W-:Y:S02]  /*5770*/  IADD3 R4, P0, R9, R7.reuse, RZ ;  /* 0x0000000709047210 */ /* 0x082fe40007f1e0ff */
[----:B--2---:R-:W-:-:S03]  /*5780*/  IADD3 R6, P2, R17, R7, RZ ;  /* 0x0000000711067210 */ /* 0x004fc60007f5e0ff */
[----:B------:R0:W-:Y:S04]  /*5790*/  STL [R1+0x4b4], R4 ;  /* 0x0004b40401007387 */ /* 0x0001e80000100800 */
[----:B------:R1:W-:Y:S04]  /*57a0*/  STL [R1+0x4bc], R10 ;  /* 0x0004bc0a01007387 */ /* 0x0003e80000100800 */
[----:B------:R2:W-:Y:S01]  /*57b0*/  STL [R1+0x4c4], R6 ;  /* 0x0004c40601007387 */ /* 0x0005e20000100800 */
[----:B0-----:R-:W-:Y:S01]  /*57c0*/  IMAD R4, R8, 0x2, R5 ;  /* 0x0000000208047824 */ /* 0x001fe200078e0205 */
[----:B-1----:R-:W-:-:S02]  /*57d0*/  LEA.HI.X.SX32 R10, R9, R2, 0x1, P0 ;  /* 0x00000002090a7211 */ /* 0x002fc400000f0eff */
[-C--:B------:R-:W-:Y:S02]  /*57e0*/  LEA.HI.X.SX32 R9, R19, R2.reuse, 0x1, P1 ;  /* 0x0000000213097211 */ /* 0x080fe400008f0eff */
[----:B--2---:R-:W-:Y:S01]  /*57f0*/  LEA.HI.X.SX32 R6, R17, R2, 0x1, P2 ;  /* 0x0000000211067211 */ /* 0x004fe200010f0eff */
[----:B------:R0:W-:Y:S01]  /*5800*/  STL [R1+0x4b0], R10 ;  /* 0x0004b00a01007387 */ /* 0x0001e20000100800 */
[----:B------:R-:W-:-:S03]  /*5810*/  IADD3 R12, P1, R13, R7, RZ ;  /* 0x000000070d0c7210 */ /* 0x000fc60007f3e0ff */
[----:B------:R1:W-:Y:S04]  /*5820*/  STL [R1+0x4b8], R9 ;  /* 0x0004b80901007387 */ /* 0x0003e80000100800 */
[----:B------:R2:W-:Y:S01]  /*5830*/  STL [R1+0x4c0], R6 ;  /* 0x0004c00601007387 */ /* 0x0005e20000100800 */
[----:B0-----:R-:W-:Y:S01]  /*5840*/  IMAD R10, R8, 0x2, R4 ;  /* 0x00000002080a7824 */ /* 0x001fe200078e0204 */
[-C--:B-1----:R-:W-:Y:S02]  /*5850*/  IADD3 R9, P0, R15, R7.reuse, RZ ;  /* 0x000000070f097210 */ /* 0x082fe40007f1e0ff */
[----:B--2---:R-:W-:-:S03]  /*5860*/  IADD3 R6, P2, R3, R7, RZ ;  /* 0x0000000703067210 */ /* 0x004fc60007f5e0ff */
[----:B------:R0:W-:Y:S01]  /*5870*/  STL [R1+0x4cc], R9 ;  /* 0x0004cc0901007387 */ /* 0x0001e20000100800 */
[----:B------:R-:W-:-:S03]  /*5880*/  LEA.HI.X.SX32 R14, R15, R2, 0x1, P0 ;  /* 0x000000020f0e7211 */ /* 0x000fc600000f0eff */
[----:B------:R1:W-:Y:S04]  /*5890*/  STL [R1+0x4d4], R12 ;  /* 0x0004d40c01007387 */ /* 0x0003e80000100800 */
[----:B------:R2:W-:Y:S01]  /*58a0*/  STL [R1+0x4dc], R6 ;  /* 0x0004dc0601007387 */ /* 0x0005e20000100800 */
[----:B0-----:R-:W-:-:S03]  /*58b0*/  IMAD R9, R8, 0x2, R10 ;  /* 0x0000000208097824 */ /* 0x001fc600078e020a */
[----:B------:R-:W-:Y:S01]  /*58c0*/  STL [R1+0x4c8], R14 ;  /* 0x0004c80e01007387 */ /* 0x000fe20000100800 */
[-C--:B-1----:R-:W-:Y:S01]  /*58d0*/  LEA.HI.X.SX32 R12, R3, R2.reuse, 0x1, P2 ;  /* 0x00000002030c7211 */ /* 0x082fe200010f0eff */
[----:B------:R-:W-:Y:S01]  /*58e0*/  IMAD R3, R8, 0x2, R9 ;  /* 0x0000000208037824 */ /* 0x000fe200078e0209 */
[----:B--2---:R-:W-:Y:S02]  /*58f0*/  LEA.HI.X.SX32 R6, R13, R2, 0x1, P1 ;  /* 0x000000020d067211 */ /* 0x004fe400008f0eff */
[----:B------:R-:W-:-:S03]  /*5900*/  IADD3 R13, P1, R5, R7, RZ ;  /* 0x00000007050d7210 */ /* 0x000fc60007f3e0ff */
[----:B------:R0:W-:Y:S04]  /*5910*/  STL [R1+0x4d0], R6 ;  /* 0x0004d00601007387 */ /* 0x0001e80000100800 */
[----:B------:R1:W-:Y:S01]  /*5920*/  STL [R1+0x4d8], R12 ;  /* 0x0004d80c01007387 */ /* 0x0003e20000100800 */
[-C--:B0-----:R-:W-:Y:S02]  /*5930*/  IADD3 R6, P0, R11, R7.reuse, RZ ;  /* 0x000000070b067210 */ /* 0x081fe40007f1e0ff */
[----:B-1----:R-:W-:-:S03]  /*5940*/  IADD3 R12, P2, R4, R7, RZ ;  /* 0x00000007040c7210 */ /* 0x002fc60007f5e0ff */
[----:B------:R0:W-:Y:S04]  /*5950*/  STL [R1+0x4e4], R6 ;  /* 0x0004e40601007387 */ /* 0x0001e80000100800 */
[----:B------:R1:W-:Y:S04]  /*5960*/  STL [R1+0x4ec], R13 ;  /* 0x0004ec0d01007387 */ /* 0x0003e80000100800 */
[----:B------:R2:W-:Y:S01]  /*5970*/  STL [R1+0x4f4], R12 ;  /* 0x0004f40c01007387 */ /* 0x0005e20000100800 */
[----:B0-----:R-:W-:Y:S01]  /*5980*/  IMAD R6, R8, 0x2, R3 ;  /* 0x0000000208067824 */ /* 0x001fe200078e0203 */
[----:B-1----:R-:W-:-:S02]  /*5990*/  LEA.HI.X.SX32 R13, R11, R2, 0x1, P0 ;  /* 0x000000020b0d7211 */ /* 0x002fc400000f0eff */
[-C--:B------:R-:W-:Y:S02]  /*59a0*/  LEA.HI.X.SX32 R11, R4, R2.reuse, 0x1, P2 ;  /* 0x00000002040b7211 */ /* 0x080fe400010f0eff */
[----:B--2---:R-:W-:Y:S01]  /*59b0*/  LEA.HI.X.SX32 R12, R5, R2, 0x1, P1 ;  /* 0x00000002050c7211 */ /* 0x004fe200008f0eff */
[----:B------:R-:W-:Y:S01]  /*59c0*/  STL [R1+0x4e0], R13 ;  /* 0x0004e00d01007387 */ /* 0x000fe20000100800 */
[-C--:B------:R-:W-:Y:S01]  /*59d0*/  IADD3 R4, P0, R10, R7.reuse, RZ ;  /* 0x000000070a047210 */ /* 0x080fe20007f1e0ff */
[----:B------:R-:W-:Y:S02]  /*59e0*/  IMAD R5, R8, 0x2, R6 ;  /* 0x0000000208057824 */ /* 0x000fe400078e0206 */
[----:B------:R0:W-:Y:S04]  /*59f0*/  STL [R1+0x4e8], R12 ;  /* 0x0004e80c01007387 */ /* 0x0001e80000100800 */
[----:B------:R1:W-:Y:S04]  /*5a00*/  STL [R1+0x4f0], R11 ;  /* 0x0004f00b01007387 */ /* 0x0003e80000100800 */
[----:B------:R2:W-:Y:S01]  /*5a10*/  STL [R1+0x4fc], R4 ;  /* 0x0004fc0401007387 */ /* 0x0005e20000100800 */
[----:B0-----:R-:W-:-:S02]  /*5a20*/  IADD3 R12, P2, R3, R7, RZ ;  /* 0x00000007030c7210 */ /* 0x001fc40007f5e0ff */
[----:B-1----:R-:W-:Y:S01]  /*5a30*/  IADD3 R11, P1, R9, R7, RZ ;  /* 0x00000007090b7210 */ /* 0x002fe20007f3e0ff */
[----:B--2---:R-:W-:-:S04]  /*5a40*/  IMAD R4, R8, 0x2, R5 ;  /* 0x0000000208047824 */ /* 0x004fc800078e0205 */
[----:B------:R0:W-:Y:S04]  /*5a50*/  STL [R1+0x504], R11 ;  /* 0x0005040b01007387 */ /* 0x0001e80000100800 */
[----:B------:R-:W-:Y:S01]  /*5a60*/  STL [R1+0x50c], R12 ;  /* 0x00050c0c01007387 */ /* 0x000fe20000100800 */
[-C--:B0-----:R-:W-:Y:S02]  /*5a70*/  LEA.HI.X.SX32 R11, R10, R2.reuse, 0x1, P0 ;  /* 0x000000020a0b7211 */ /* 0x081fe400000f0eff */
[-C--:B------:R-:W-:Y:S02]  /*5a80*/  LEA.HI.X.SX32 R10, R9, R2.reuse, 0x1, P1 ;  /* 0x00000002090a7211 */ /* 0x080fe400008f0eff */
[----:B------:R-:W-:Y:S01]  /*5a90*/  LEA.HI.X.SX32 R9, R3, R2, 0x1, P2 ;  /* 0x0000000203097211 */ /* 0x000fe200010f0eff */
[----:B------:R-:W-:Y:S01]  /*5aa0*/  STL [R1+0x4f8], R11 ;  /* 0x0004f80b01007387 */ /* 0x000fe20000100800 */
[----:B------:R-:W-:Y:S01]  /*5ab0*/  IMAD R3, R8, 0x2, R4 ;  /* 0x0000000208037824 */ /* 0x000fe200078e0204 */
[----:B------:R-:W-:-:S02]  /*5ac0*/  IADD3 R8, P2, R4, R7, RZ ;  /* 0x0000000704087210 */ /* 0x000fc40007f5e0ff */
[----:B------:R0:W-:Y:S02]  /*5ad0*/  STL [R1+0x500], R10 ;  /* 0x0005000a01007387 */ /* 0x0001e40000100800 */
[----:B------:R-:W-:Y:S02]  /*5ae0*/  LEA.HI.X.SX32 R4, R4, R2, 0x1, P2 ;  /* 0x0000000204047211 */ /* 0x000fe400010f0eff */
[----:B------:R1:W-:Y:S01]  /*5af0*/  STL [R1+0x508], R9 ;  /* 0x0005080901007387 */ /* 0x0003e20000100800 */
[-C--:B0-----:R-:W-:Y:S02]  /*5b00*/  IADD3 R10, P0, R6, R7.reuse, RZ ;  /* 0x00000007060a7210 */ /* 0x081fe40007f1e0ff */
[----:B-1----:R-:W-:-:S03]  /*5b10*/  IADD3 R9, P1, R5, R7, RZ ;  /* 0x0000000705097210 */ /* 0x002fc60007f3e0ff */
[----:B------:R-:W-:Y:S01]  /*5b20*/  STL [R1+0x514], R10 ;  /* 0x0005140a01007387 */ /* 0x000fe20000100800 */
[----:B------:R-:W-:Y:S02]  /*5b30*/  IADD3 R7, P3, R3, R7, RZ ;  /* 0x0000000703077210 */ /* 0x000fe40007f7e0ff */
[-C--:B------:R-:W-:Y:S01]  /*5b40*/  LEA.HI.X.SX32 R6, R6, R2.reuse, 0x1, P0 ;  /* 0x0000000206067211 */ /* 0x080fe200000f0eff */
[----:B------:R-:W-:Y:S01]  /*5b50*/  STL [R1+0x51c], R9 ;  /* 0x00051c0901007387 */ /* 0x000fe20000100800 */
[-C--:B------:R-:W-:Y:S02]  /*5b60*/  LEA.HI.X.SX32 R5, R5, R2.reuse, 0x1, P1 ;  /* 0x0000000205057211 */ /* 0x080fe400008f0eff */
[----:B------:R-:W-:Y:S01]  /*5b70*/  LEA.HI.X.SX32 R2, R3, R2, 0x1, P3 ;  /* 0x0000000203027211 */ /* 0x000fe200018f0eff */
[----:B------:R-:W-:Y:S01]  /*5b80*/  STL [R1+0x524], R8 ;  /* 0x0005240801007387 */ /* 0x000fe20000100800 */
[----:B------:R-:W-:Y:S01]  /*5b90*/  IMAD.MOV.U32 R3, RZ, RZ, -0x800000 ;  /* 0xff800000ff037424 */ /* 0x000fe200078e00ff */
[----:B------:R-:W-:-:S02]  /*5ba0*/  LOP3.LUT P0, RZ, R250, 0x1, RZ, 0xc0, !PT ;  /* 0x00000001faff7812 */ /* 0x000fc4000780c0ff */
[----:B------:R-:W-:Y:S04]  /*5bb0*/  STL [R1+0x52c], R7 ;  /* 0x00052c0701007387 */ /* 0x000fe80000100800 */
[----:B------:R-:W-:Y:S04]  /*5bc0*/  STL [R1+0x510], R6 ;  /* 0x0005100601007387 */ /* 0x000fe80000100800 */
[----:B------:R-:W-:Y:S04]  /*5bd0*/  STL [R1+0x518], R5 ;  /* 0x0005180501007387 */ /* 0x000fe80000100800 */
[----:B------:R0:W-:Y:S04]  /*5be0*/  STL [R1+0x520], R4 ;  /* 0x0005200401007387 */ /* 0x0001e80000100800 */
[----:B------:R1:W-:Y:S04]  /*5bf0*/  STL [R1+0x528], R2 ;  /* 0x0005280201007387 */ /* 0x0003e80000100800 */
[----:B------:R2:W-:Y:S01]  /*5c00*/  STL [R1+0x124], R3 ;  /* 0x0001240301007387 */ /* 0x0005e20000100800 */
[----:B0-----:R-:W-:-:S02]  /*5c10*/  IMAD.MOV.U32 R4, RZ, RZ, 0x3f800000 ;  /* 0x3f800000ff047424 */ /* 0x001fc400078e00ff */
[----:B-1----:R-:W-:Y:S02]  /*5c20*/  IMAD.MOV.U32 R2, RZ, RZ, 0x3f800000 ;  /* 0x3f800000ff027424 */ /* 0x002fe400078e00ff */
[----:B--2---:R-:W-:-:S03]  /*5c30*/  IMAD.MOV.U32 R3, RZ, RZ, 0x3f800000 ;  /* 0x3f800000ff037424 */ /* 0x004fc600078e00ff */
[----:B------:R-:W-:Y:S04]  /*5c40*/  STL [R1+0x138], R2 ;  /* 0x0001380201007387 */ /* 0x000fe80000100800 */
[----:B------:R0:W-:Y:S04]  /*5c50*/  STL [R1+0x134], R4 ;  /* 0x0001340401007387 */ /* 0x0001e80000100800 */
[----:B------:R1:W-:Y:S04]  /*5c60*/  STL [R1+0x130], R3 ;  /* 0x0001300301007387 */ /* 0x0003e80000100800 */
[----:B------:R2:W-:Y:S01]  /*5c70*/  STL [R1+0x12c], R2 ;  /* 0x00012c0201007387 */ /* 0x0005e20000100800 */
[----:B0-----:R-:W-:-:S02]  /*5c80*/  IMAD.MOV.U32 R4, RZ, RZ, -0x800000 ;  /* 0xff800000ff047424 */ /* 0x001fc400078e00ff */
[----:B-1----:R-:W-:-:S03]  /*5c90*/  IMAD.MOV.U32 R3, RZ, RZ, -0x800000 ;  /* 0xff800000ff037424 */ /* 0x002fc600078e00ff */
[----:B------:R0:W-:Y:S01]  /*5ca0*/  STL [R1+0x11c], R4 ;  /* 0x00011c0401007387 */ /* 0x0001e20000100800 */
[----:B--2---:R-:W-:-:S03]  /*5cb0*/  IMAD.MOV.U32 R2, RZ, RZ, -0x800000 ;  /* 0xff800000ff027424 */ /* 0x004fc600078e00ff */
[----:B------:R0:W-:Y:S04]  /*5cc0*/  STL [R1+0x128], R3 ;  /* 0x0001280301007387 */ /* 0x0001e80000100800 */
[----:B------:R0:W-:Y:S04]  /*5cd0*/  STL [R1], RZ ;  /* 0x000000ff01007387 */ /* 0x0001e80000100800 */
        /* <DEDUP_REMOVED lines=63> */
[----:B------:R0:W-:Y:S02]  /*60d0*/  STL [R1+0xfc], RZ ;  /* 0x0000fcff01007387 */ /* 0x0001e40000100800 */
.L_x_1:
[----:B------:R-:W2:Y:S04]  /*60e0*/  LDL R6, [R1+0x140] ;  /* 0x0001400001067983 */ /* 0x000ea80000100800 */
[----:B------:R-:W3:Y:S04]  /*60f0*/  LDL R15, [R1+0x13c] ;  /* 0x00013c00010f7983 */ /* 0x000ee80000100800 */
[----:B------:R-:W4:Y:S04]  /*6100*/  LDL R16, [R1+0x148] ;  /* 0x0001480001107983 */ /* 0x000f280000100800 */
[----:B------:R-:W5:Y:S04]  /*6110*/  LDL R14, [R1+0x150] ;  /* 0x00015000010e7983 */ /* 0x000f680000100800 */
[----:B------:R-:W5:Y:S04]  /*6120*/  LDL R13, [R1+0x144] ;  /* 0x00014400010d7983 */ /* 0x000f680000100800 */
[----:B------:R-:W5:Y:S04]  /*6130*/  LDL R12, [R1+0x158] ;  /* 0x00015800010c7983 */ /* 0x000f680000100800 */
[----:B------:R-:W5:Y:S04]  /*6140*/  LDL R5, [R1+0x14c] ;  /* 0x00014c0001057983 */ /* 0x000f680000100800 */
[----:B0-----:R-:W5:Y:S04]  /*6150*/  LDL R4, [R1+0x160] ;  /* 0x0001600001047983 */ /* 0x001f680000100800 */
[----:B------:R-:W5:Y:S04]  /*6160*/  LDL R3, [R1+0x154] ;  /* 0x0001540001037983 */ /* 0x000f680000100800 */
[----:B------:R-:W5:Y:S04]  /*6170*/  LDL R2, [R1+0x168] ;  /* 0x0001680001027983 */ /* 0x000f680000100800 */
[----:B------:R-:W5:Y:S04]  /*6180*/  LDL R9, [R1+0x15c] ;  /* 0x00015c0001097983 */ /* 0x000f680000100800 */
[----:B------:R-:W5:Y:S04]  /*6190*/  LDL R8, [R1+0x170] ;  /* 0x0001700001087983 */ /* 0x000f680000100800 */
[----:B------:R-:W5:Y:S04]  /*61a0*/  LDL R11, [R1+0x164] ;  /* 0x00016400010b7983 */ /* 0x000f680000100800 */
[----:B------:R-:W5:Y:S04]  /*61b0*/  LDL R10, [R1+0x178] ;  /* 0x00017800010a7983 */ /* 0x000f680000100800 */
[----:B------:R-:W-:Y:S04]  /*61c0*/  STL [R1+0x754], R154 ;  /* 0x0007549a01007387 */ /* 0x000fe80000100800 */
        /* <DEDUP_REMOVED lines=30> */
[----:B------:R0:W-:Y:S04]  /*63b0*/  STL [R1+0x6d8], R152 ;  /* 0x0006d89801007387 */ /* 0x0001e80000100800 */
        /* <DEDUP_REMOVED lines=31> */
[----:B------:R-:W-:Y:S01]  /*65b0*/  STL [R1+0x658], R215 ;  /* 0x000658d701007387 */ /* 0x000fe20000100800 */
[----:B------:R-:W-:-:S03]  /*65c0*/  USHF.R.S32.HI UR12, URZ, 0x1f, UR6 ;  /* 0x0000001f3f0c7899 */ /* 0x000fc60008011406 */
[----:B------:R-:W5:Y:S04]  /*65d0*/  LDL R28, [R1+0x16c] ;  /* 0x00016c00011c7983 */ /* 0x000f680000100800 */
[----:B------:R-:W5:Y:S01]  /*65e0*/  LDL R27, [R1+0x180] ;  /* 0x00018000011b7983 */ /* 0x000f620000100800 */
[----:B--2---:R-:W-:-:S03]  /*65f0*/  IADD3 R6, P1, R6, UR6, RZ ;  /* 0x0000000606067c10 */ /* 0x004fc6000ff3e0ff */
[----:B------:R-:W2:Y:S04]  /*6600*/  LDL R26, [R1+0x174] ;  /* 0x00017400011a7983 */ /* 0x000ea80000100800 */
[----:B------:R-:W2:Y:S01]  /*6610*/  LDL R17, [R1+0x17c] ;  /* 0x00017c0001117983 */ /* 0x000ea20000100800 */
[----:B---3--:R-:W-:-:S03]  /*6620*/  IADD3.X R7, R15, UR12, RZ, P1, !PT ;  /* 0x0000000c0f077c10 */ /* 0x008fc60008ffe4ff */
[----:B------:R-:W3:Y:S04]  /*6630*/  LDL R18, [R1+0x188] ;  /* 0x0001880001127983 */ /* 0x000ee80000100800 */
[----:B------:R-:W3:Y:S04]  /*6640*/  LDL R23, [R1+0x184] ;  /* 0x0001840001177983 */ /* 0x000ee80000100800 */
[----:B------:R-:W3:Y:S04]  /*6650*/  LDL R22, [R1+0x198] ;  /* 0x0001980001167983 */ /* 0x000ee80000100800 */
[----:B------:R-:W3:Y:S04]  /*6660*/  LDG.E.U8 R6, desc[UR18][R6.64] ;  /* 0x0000001206067981 */ /* 0x000ee8000c1e1100 */
[----:B------:R-:W3:Y:S01]  /*6670*/  LDL R20, [R1+0x1a8] ;  /* 0x0001a80001147983 */ /* 0x000ee20000100800 */
[----:B----4-:R-:W-:-:S02]  /*6680*/  IADD3 R24, P2, R16, UR6, RZ ;  /* 0x0000000610187c10 */ /* 0x010fc4000ff5e0ff */
[----:B-----5:R-:W-:Y:S01]  /*6690*/  IADD3 R14, P1, R14, UR6, RZ ;  /* 0x000000060e0e7c10 */ /* 0x020fe2000ff3e0ff */
[----:B------:R-:W4:Y:S04]  /*66a0*/  LDL R16, [R1+0x190] ;  /* 0x0001900001107983 */ /* 0x000f280000100800 */
[----:B------:R-:W5:Y:S01]  /*66b0*/  LDL R7, [R1+0x194] ;  /* 0x0001940001077983 */ /* 0x000f620000100800 */
[----:B------:R-:W-:Y:S02]  /*66c0*/  IADD3.X R25, R13, UR12, RZ, P2, !PT ;  /* 0x0000000c0d197c10 */ /* 0x000fe400097fe4ff */
[----:B------:R-:W-:Y:S01]  /*66d0*/  IADD3 R12, P2, R12, UR6, RZ ;  /* 0x000000060c0c7c10 */ /* 0x000fe2000ff5e0ff */
[----:B------:R-:W4:Y:S01]  /*66e0*/  LDL R21, [R1+0x18c] ;  /* 0x00018c0001157983 */ /* 0x000f220000100800 */
[----:B------:R-:W-:-:S02]  /*66f0*/  IADD3.X R15, R5, UR12, RZ, P1, !PT ;  /* 0x0000000c050f7c10 */ /* 0x000fc40008ffe4ff */
[----:B------:R-:W-:Y:S01]  /*6700*/  IADD3.X R13, R3, UR12, RZ, P2, !PT ;  /* 0x0000000c030d7c10 */ /* 0x000fe200097fe4ff */
[----:B------:R-:W4:Y:S01]  /*6710*/  LDL R19, [R1+0x1a0] ;  /* 0x0001a00001137983 */ /* 0x000f220000100800 */
[----:B------:R-:W-:Y:S02]  /*6720*/  IADD3 R4, P1, R4, UR6, RZ ;  /* 0x0000000604047c10 */ /* 0x000fe4000ff3e0ff */
[----:B------:R-:W-:Y:S01]  /*6730*/  IADD3 R2, P2, R2, UR6, RZ ;  /* 0x0000000602027c10 */ /* 0x000fe2000ff5e0ff */
[----:B------:R-:W4:Y:S01]  /*6740*/  LDG.E.U8 R12, desc[UR18][R12.64] ;  /* 0x000000120c0c7981 */ /* 0x000f22000c1e1100 */
[----:B------:R-:W-:Y:S02]  /*6750*/  IADD3.X R5, R9, UR12, RZ, P1, !PT ;  /* 0x0000000c09057c10 */ /* 0x000fe40008ffe4ff */
[----:B------:R-:W-:Y:S01]  /*6760*/  IADD3.X R3, R11, UR12, RZ, P2, !PT ;  /* 0x0000000c0b037c10 */ /* 0x000fe200097fe4ff */
[----:B------:R-:W4:Y:S01]  /*6770*/  LDL R34, [R1+0x19c] ;  /* 0x00019c0001227983 */ /* 0x000f220000100800 */
[----:B------:R-:W-:-:S03]  /*6780*/  IADD3 R8, P1, R8, UR6, RZ ;  /* 0x0000000608087c10 */ /* 0x000fc6000ff3e0ff */
[----:B------:R-:W4:Y:S04]  /*6790*/  LDG.E.U8 R29, desc[UR18][R4.64] ;  /* 0x00000012041d7981 */ /* 0x000f28000c1e1100 */
[----:B------:R-:W4:Y:S01]  /*67a0*/  LDL R13, [R1+0x1b0] ;  /* 0x0001b000010d7983 */ /* 0x000f220000100800 */
[----:B------:R-:W-:-:S03]  /*67b0*/  IADD3 R10, P2, R10, UR6, RZ ;  /* 0x000000060a0a7c10 */ /* 0x000fc6000ff5e0ff */
[----:B------:R-:W4:Y:S04]  /*67c0*/  LDL R30, [R1+0x1a4] ;  /* 0x0001a400011e7983 */ /* 0x000f280000100800 */
[----:B------:R1:W4:Y:S04]  /*67d0*/  LDG.E.U8 R5, desc[UR18][R2.64] ;  /* 0x0000001202057981 */ /* 0x000328000c1e1100 */
[----:B------:R-:W4:Y:S04]  /*67e0*/  LDG.E.U8 R14, desc[UR18][R14.64] ;  /* 0x000000120e0e7981 */ /* 0x000f28000c1e1100 */
[----:B------:R-:W4:Y:S04]  /*67f0*/  LDL R33, [R1+0x1b8] ;  /* 0x0001b80001217983 */ /* 0x000f280000100800 */
[----:B------:R-:W4:Y:S04]  /*6800*/  LDL R32, [R1+0x1c0] ;  /* 0x0001c00001207983 */ /* 0x000f280000100800 */
[----:B------:R-:W4:Y:S04]  /*6810*/  LDL R15, [R1+0x1ac] ;  /* 0x0001ac00010f7983 */ /* 0x000f280000100800 */
[----:B------:R-:W4:Y:S04]  /*6820*/  LDG.E.U8 R24, desc[UR18][R24.64] ;  /* 0x0000001218187981 */ /* 0x000f28000c1e1100 */
[----:B------:R-:W4:Y:S04]  /*6830*/  LDL R35, [R1+0x1e0] ;  /* 0x0001e00001237983 */ /* 0x000f280000100800 */
        /* <DEDUP_REMOVED lines=43> */
[----:B------:R-:W4:Y:S01]  /*6af0*/  LDL R71, [R1+0x320] ;  /* 0x0003200001477983 */ /* 0x000f220000100800 */
[----:B------:R-:W-:-:S03]  /*6b00*/  IADD3.X R9, R28, UR12, RZ, P1, !PT ;  /* 0x0000000c1c097c10 */ /* 0x000fc60008ffe4ff */
[----:B------:R-:W4:Y:S01]  /*6b10*/  LDL R28, [R1+0x1bc] ;  /* 0x0001bc00011c7983 */ /* 0x000f220000100800 */
[----:B-1----:R-:W-:-:S03]  /*6b20*/  IADD3 R2, P1, R27, UR6, RZ ;  /* 0x000000061b027c10 */ /* 0x002fc6000ff3e0ff */
[----:B------:R3:W4:Y:S01]  /*6b30*/  LDG.E.U8 R4, desc[UR18][R8.64] ;  /* 0x0000001208047981 */ /* 0x000722000c1e1100 */
[----:B--2---:R-:W-:-:S03]  /*6b40*/  IADD3.X R11, R26, UR12, RZ, P2, !PT ;  /* 0x0000000c1a0b7c10 */ /* 0x004fc600097fe4ff */
[----:B------:R-:W2:Y:S01]  /*6b50*/  LDL R27, [R1+0x1d0] ;  /* 0x0001d000011b7983 */ /* 0x000ea20000100800 */
[----:B------:R-:W-:-:S03]  /*6b60*/  IADD3.X R3, R17, UR12, RZ, P1, !PT ;  /* 0x0000000c11037c10 */ /* 0x000fc60008ffe4ff */
[----:B------:R-:W2:Y:S01]  /*6b70*/  LDL R26, [R1+0x1c4] ;  /* 0x0001c400011a7983 */ /* 0x000ea20000100800 */
[----:B---3--:R-:W-:-:S03]  /*6b80*/  IADD3 R8, P2, R18, UR6, RZ ;  /* 0x0000000612087c10 */ /* 0x008fc6000ff5e0ff */
[----:B------:R-:W3:Y:S01]  /*6b90*/  LDL R18, [R1+0x1b4] ;  /* 0x0001b40001127983 */ /* 0x000ee20000100800 */
[----:B------:R-:W-:-:S03]  /*6ba0*/  IADD3.X R9, R23, UR12, RZ, P2, !PT ;  /* 0x0000000c17097c10 */ /* 0x000fc600097fe4ff */
[----:B------:R1:W3:Y:S04]  /*6bb0*/  LDG.E.U8 R31, desc[UR18][R2.64] ;  /* 0x00000012021f7981 */ /* 0x0002e8000c1e1100 */
[----:B------:R-:W3:Y:S01]  /*6bc0*/  LDG.E.U8 R11, desc[UR18][R10.64] ;  /* 0x000000120a0b7981 */ /* 0x000ee2000c1e1100 */
[----:B-1----:R-:W-:-:S04]  /*6bd0*/  IADD3 R2, P2, R22, UR6, RZ ;  /* 0x0000000616027c10 */ /* 0x002fc8000ff5e0ff */
[----:B-----5:R-:W-:Y:S02]  /*6be0*/  IADD3.X R3, R7, UR12, RZ, P2, !PT ;  /* 0x0000000c07037c10 */ /* 0x020fe400097fe4ff */
[----:B------:R-:W5:Y:S01]  /*6bf0*/  LDL R7, [R1+0x1d8] ;  /* 0x0001d80001077983 */ /* 0x000f620000100800 */
[----:B------:R-:W-:-:S03]  /*6c00*/  IADD3 R22, P2, R20, UR6, RZ ;  /* 0x0000000614167c10 */ /* 0x000fc6000ff5e0ff */
[----:B------:R-:W5:Y:S01]  /*6c10*/  LDL R20, [R1+0x1cc] ;  /* 0x0001cc0001147983 */ /* 0x000f620000100800 */
[----:B----4-:R-:W-:-:S03]  /*6c20*/  IADD3 R16, P1, R16, UR6, RZ ;  /* 0x0000000610107c10 */ /* 0x010fc6000ff3e0ff */
[----:B------:R-:W4:Y:S01]  /*6c30*/  LDG.E.U8 R10, desc[UR18][R2.64] ;  /* 0x00000012020a7981 */ /* 0x000f22000c1e1100 */
[----:B------:R-:W-:-:S03]  /*6c40*/  IADD3.X R17, R21, UR12, RZ, P1, !PT ;  /* 0x0000000c15117c10 */ /* 0x000fc60008ffe4ff */
[----:B------:R1:W4:Y:S02]  /*6c50*/  LDG.E.U8 R21, desc[UR18][R8.64] ;  /* 0x0000001208157981 */ /* 0x000324000c1e1100 */
[----:B-1----:R-:W-:Y:S02]  /*6c60*/  IADD3 R8, P1, R19, UR6, RZ ;  /* 0x0000000613087c10 */ /* 0x002fe4000ff3e0ff */
[----:B------:R-:W4:Y:S02]  /*6c70*/  LDG.E.U8 R19, desc[UR18][R16.64] ;  /* 0x0000001210137981 */ /* 0x000f24000c1e1100 */
[----:B------:R-:W-:Y:S02]  /*6c80*/  IADD3.X R9, R34, UR12, RZ, P1, !PT ;  /* 0x0000000c22097c10 */ /* 0x000fe40008ffe4ff */
[----:B------:R-:W-:Y:S01]  /*6c90*/  IADD3 R2, P1, R13, UR6, RZ ;  /* 0x000000060d027c10 */ /* 0x000fe2000ff3e0ff */
[----:B------:R-:W4:Y:S04]  /*6ca0*/  LDL R34, [R1+0x1e8] ;  /* 0x0001e80001227983 */ /* 0x000f280000100800 */
[----:B------:R-:W4:Y:S01]  /*6cb0*/  LDL R13, [R1+0x1d4] ;  /* 0x0001d400010d7983 */ /* 0x000f220000100800 */
[----:B------:R-:W-:-:S03]  /*6cc0*/  IADD3.X R23, R30, UR12, RZ, P2, !PT ;  /* 0x0000000c1e177c10 */ /* 0x000fc600097fe4ff */
[----:B------:R1:W4:Y:S04]  /*6cd0*/  LDG.E.U8 R30, desc[UR18][R8.64] ;  /* 0x00000012081e7981 */ /* 0x000328000c1e1100 */
[----:B------:R-:W4:Y:S01]  /*6ce0*/  LDG.E.U8 R22, desc[UR18][R22.64] ;  /* 0x0000001216167981 */ /* 0x000f22000c1e1100 */
[----:B------:R-:W-:Y:S02]  /*6cf0*/  IADD3.X R3, R15, UR12, RZ, P1, !PT ;  /* 0x0000000c0f037c10 */ /* 0x000fe40008ffe4ff */
[----:B-1----:R-:W-:Y:S01]  /*6d00*/  IADD3 R8, P2, R33, UR6, RZ ;  /* 0x0000000621087c10 */ /* 0x002fe2000ff5e0ff */
[----:B------:R-:W4:Y:S01]  /*6d10*/  LDL R15, [R1+0x1f0] ;  /* 0x0001f000010f7983 */ /* 0x000f220000100800 */
[----:B------:R-:W-:-:S04]  /*6d20*/  IADD3 R32, P1, R32, UR6, RZ ;  /* 0x0000000620207c10 */ /* 0x000fc8000ff3e0ff */
[----:B------:R-:W-:Y:S02]  /*6d30*/  IADD3.X R33, R28, UR12, RZ, P1, !PT ;  /* 0x0000000c1c217c10 */ /* 0x000fe40008ffe4ff */
[----:B------:R-:W4:Y:S04]  /*6d40*/  LDL R28, [R1+0x1f4] ;  /* 0x0001f400011c7983 */ /* 0x000f280000100800 */
[----:B------:R-:W4:Y:S01]  /*6d50*/  LDG.E.U8 R32, desc[UR18][R32.64] ;  /* 0x0000001220207981 */ /* 0x000f22000c1e1100 */
[----:B--2---:R-:W-:Y:S02]  /*6d60*/  IADD3 R16, P1, R27, UR6, RZ ;  /* 0x000000061b107c10 */ /* 0x004fe4000ff3e0ff */
[----:B---3--:R-:W-:Y:S02]  /*6d70*/  IADD3.X R9, R18, UR12, RZ, P2, !PT ;  /* 0x0000000c12097c10 */ /* 0x008fe400097fe4ff */
[----:B------:R1:W2:Y:S04]  /*6d80*/  LDG.E.U8 R18, desc[UR18][R2.64] ;  /* 0x0000001202127981 */ /* 0x0002a8000c1e1100 */
[----:B------:R-:W3:Y:S01]  /*6d90*/  LDG.E.U8 R9, desc[UR18][R8.64] ;  /* 0x0000001208097981 */ /* 0x000ee2000c1e1100 */
[----:B-1----:R-:W-:-:S03]  /*6da0*/  IADD3 R2, P2, R25, UR6, RZ ;  /* 0x0000000619027c10 */ /* 0x002fc6000ff5e0ff */
[----:B------:R-:W2:Y:S01]  /*6db0*/  LDL R25, [R1+0x1ec] ;  /* 0x0001ec0001197983 */ /* 0x000ea20000100800 */
[----:B------:R-:W-:-:S05]  /*6dc0*/  IADD3.X R3, R26, UR12, RZ, P2, !PT ;  /* 0x0000000c1a037c10 */ /* 0x000fca00097fe4ff */
[----:B------:R1:W3:Y:S01]  /*6dd0*/  LDG.E.U8 R23, desc[UR18][R2.64] ;  /* 0x0000001202177981 */ /* 0x0002e2000c1e1100 */
[----:B-----5:R-:W-:-:S03]  /*6de0*/  IADD3 R26, P2, R7, UR6, RZ ;  /* 0x00000006071a7c10 */ /* 0x020fc6000ff5e0ff */
[----:B------:R-:W5:Y:S01]  /*6df0*/  LDL R7, [R1+0x1fc] ;  /* 0x0001fc0001077983 */ /* 0x000f620000100800 */
[----:B------:R-:W-:-:S03]  /*6e00*/  IADD3.X R17, R20, UR12, RZ, P1, !PT ;  /* 0x0000000c14117c10 */ /* 0x000fc60008ffe4ff */
[----:B------:R-:W3:Y:S01]  /*6e10*/  LDL R20, [R1+0x210] ;  /* 0x0002100001147983 */ /* 0x000ee20000100800 */
[----:B-1----:R-:W-:-:S03]  /*6e20*/  IADD3 R2, P1, R35, UR6, RZ ;  /* 0x0000000623027c10 */ /* 0x002fc6000ff3e0ff */
[----:B------:R-:W3:Y:S01]  /*6e30*/  LDG.E.U8 R17, desc[UR18][R16.64] ;  /* 0x0000001210117981 */ /* 0x000ee2000c1e1100 */
[----:B------:R-:W-:-:S03]  /*6e40*/  IADD3.X R3, R39, UR12, RZ, P1, !PT ;  /* 0x0000000c27037c10 */ /* 0x000fc60008ffe4ff */
[----:B------:R-:W3:Y:S04]  /*6e50*/  LDL R39, [R1+0x220] ;  /* 0x0002200001277983 */ /* 0x000ee80000100800 */
[----:B------:R1:W3:Y:S01]  /*6e60*/  LDG.E.U8 R33, desc[UR18][R2.64] ;  /* 0x0000001202217981 */ /* 0x0002e2000c1e1100 */
[----:B----4-:R-:W-:-:S03]  /*6e70*/  IADD3.X R27, R13, UR12, RZ, P2, !PT ;  /* 0x0000000c0d1b7c10 */ /* 0x010fc600097fe4ff */
[----:B------:R-:W4:Y:S01]  /*6e80*/  LDL R13, [R1+0x218] ;  /* 0x00021800010d7983 */ /* 0x000f220000100800 */
[----:B------:R-:W-:-:S03]  /*6e90*/  IADD3 R34, P2, R34, UR6, RZ ;  /* 0x0000000622227c10 */ /* 0x000fc6000ff5e0ff */
[----:B------:R0:W4:Y:S01]  /*6ea0*/  LDG.E.U8 R8, desc[UR18][R26.64] ;  /* 0x000000121a087981 */ /* 0x000122000c1e1100 */
[----:B------:R-:W-:Y:S02]  /*6eb0*/  IADD3.X R35, R41, UR12, RZ, P2, !PT ;  /* 0x0000000c29237c10 */ /* 0x000fe400097fe4ff */
[----:B-1----:R-:W-:Y:S01]  /*6ec0*/  IADD3 R2, P2, R38, UR6, RZ ;  /* 0x0000000626027c10 */ /* 0x002fe2000ff5e0ff */
[----:B------:R-:W4:Y:S04]  /*6ed0*/  LDL R41, [R1+0x22c] ;  /* 0x00022c0001297983 */ /* 0x000f280000100800 */
[----:B------:R-:W4:Y:S01]  /*6ee0*/  LDL R38, [R1+0x228] ;  /* 0x0002280001267983 */ /* 0x000f220000100800 */
[----:B0-----:R-:W-:-:S03]  /*6ef0*/  IADD3 R26, P1, R15, UR6, RZ ;  /* 0x000000060f1a7c10 */ /* 0x001fc6000ff3e0ff */
[----:B------:R-:W4:Y:S01]  /*6f00*/  LDL R15, [R1+0x214] ;  /* 0x00021400010f7983 */ /* 0x000f220000100800 */
[----:B------:R-:W-:-:S03]  /*6f10*/  IADD3.X R3, R28, UR12, RZ, P2, !PT ;  /* 0x0000000c1c037c10 */ /* 0x000fc600097fe4ff */
[----:B------:R-:W4:Y:S01]  /*6f20*/  LDL R28, [R1+0x224] ;  /* 0x00022400011c7983 */ /* 0x000f220000100800 */
[----:B--2---:R-:W-:Y:S02]  /*6f30*/  IADD3.X R27, R25, UR12, RZ, P1, !PT ;  /* 0x0000000c191b7c10 */ /* 0x004fe40008ffe4ff */
[----:B------:R-:W-:Y:S01]  /*6f40*/  IADD3 R42, P1, R37, UR6, RZ ;  /* 0x00000006252a7c10 */ /* 0x000fe2000ff3e0ff */
[----:B------:R-:W2:Y:S04]  /*6f50*/  LDG.E.U8 R25, desc[UR18][R34.64] ;  /* 0x0000001222197981 */ /* 0x000ea8000c1e1100 */
[----:B------:R0:W2:Y:S01]  /*6f60*/  LDG.E.U8 R16, desc[UR18][R26.64] ;  /* 0x000000121a107981 */ /* 0x0000a2000c1e1100 */
[----:B-----5:R-:W-:-:S03]  /*6f70*/  IADD3.X R43, R7, UR12, RZ, P1, !PT ;  /* 0x0000000c072b7c10 */ /* 0x020fc60008ffe4ff */
[----:B------:R4:W5:Y:S01]  /*6f80*/  LDG.E.U8 R7, desc[UR18][R2.64] ;  /* 0x0000001202077981 */ /* 0x000962000c1e1100 */
[----:B0-----:R-:W-:-:S03]  /*6f90*/  IADD3 R26, P2, R36, UR6, RZ ;  /* 0x00000006241a7c10 */ /* 0x001fc6000ff5e0ff */
[----:B------:R-:W2:Y:S01]  /*6fa0*/  LDG.E.U8 R42, desc[UR18][R42.64] ;  /* 0x000000122a2a7981 */ /* 0x000ea2000c1e1100 */
[----:B---3--:R-:W-:Y:S02]  /*6fb0*/  IADD3 R36, P1, R20, UR6, RZ ;  /* 0x0000000614247c10 */ /* 0x008fe4000ff3e0ff */
[----:B------:R-:W-:Y:S01]  /*6fc0*/  IADD3.X R27, R40, UR12, RZ, P2, !PT ;  /* 0x0000000c281b7c10 */ /* 0x000fe200097fe4ff */
[----:B------:R-:W3:Y:S04]  /*6fd0*/  LDL R20, [R1+0x234] ;  /* 0x0002340001147983 */ /* 0x000ee80000100800 */
[----:B------:R-:W5:Y:S01]  /*6fe0*/  LDL R40, [R1+0x248] ;  /* 0x0002480001287983 */ /* 0x000f620000100800 */
[----:B------:R-:W-:Y:S02]  /*6ff0*/  IADD3.X R37, R44, UR12, RZ, P1, !PT ;  /* 0x0000000c2c257c10 */ /* 0x000fe40008ffe4ff */
[----:B------:R-:W-:Y:S01]  /*7000*/  IADD3 R34, P1, R39, UR6, RZ ;  /* 0x0000000627227c10 */ /* 0x000fe2000ff3e0ff */
[----:B------:R-:W2:Y:S04]  /*7010*/  LDL R43, [R1+0x244] ;  /* 0x00024400012b7983 */ /* 0x000ea80000100800 */
[----:B------:R-:W2:Y:S01]  /*7020*/  LDL R44, [R1+0x24c] ;  /* 0x00024c00012c7983 */ /* 0x000ea20000100800 */
[----:B------:R-:W-:-:S03]  /*7030*/  IADD3.X R35, R45, UR12, RZ, P1, !PT ;  /* 0x0000000c2d237c10 */ /* 0x000fc60008ffe4ff */
[----:B------:R-:W2:Y:S04]  /*7040*/  LDL R45, [R1+0x254] ;  /* 0x00025400012d7983 */ /* 0x000ea80000100800 */
[----:B------:R-:W2:Y:S01]  /*7050*/  LDG.E.U8 R26, desc[UR18][R26.64] ;  /* 0x000000121a1a7981 */ /* 0x000ea2000c1e1100 */
[----:B----4-:R-:W-:-:S03]  /*7060*/  IADD3 R2, P2, R13, UR6, RZ ;  /* 0x000000060d027c10 */ /* 0x010fc6000ff5e0ff */
[----:B------:R-:W4:Y:S01]  /*7070*/  LDL R13, [R1+0x23c] ;  /* 0x00023c00010d7983 */ /* 0x000f220000100800 */
[----:B------:R-:W-:Y:S02]  /*7080*/  IADD3.X R3, R15, UR12, RZ, P2, !PT ;  /* 0x0000000c0f037c10 */ /* 0x000fe400097fe4ff */
[----:B------:R-:W-:Y:S01]  /*7090*/  IADD3 R38, P2, R38, UR6, RZ ;  /* 0x0000000626267c10 */ /* 0x000fe2000ff5e0ff */
[----:B------:R0:W4:Y:S04]  /*70a0*/  LDG.E.U8 R15, desc[UR18][R36.64] ;  /* 0x00000012240f7981 */ /* 0x000128000c1e1100 */
[----:B------:R-:W4:Y:S01]  /*70b0*/  LDG.E.U8 R3, desc[UR18][R2.64] ;  /* 0x0000001202037981 */ /* 0x000f22000c1e1100 */
[----:B0-----:R-:W-:-:S03]  /*70c0*/  IADD3 R36, P1, R46, UR6, RZ ;  /* 0x000000062e247c10 */ /* 0x001fc6000ff3e0ff */
[----:B------:R-:W4:Y:S01]  /*70d0*/  LDL R46, [R1+0x25c] ;  /* 0x00025c00012e7983 */ /* 0x000f220000100800 */
[----:B------:R-:W-:-:S03]  /*70e0*/  IADD3.X R37, R41, UR12, RZ, P1, !PT ;  /* 0x0000000c29257c10 */ /* 0x000fc60008ffe4ff */
[----:B------:R-:W4:Y:S04]  /*70f0*/  LDL R41, [R1+0x264] ;  /* 0x0002640001297983 */ /* 0x000f280000100800 */
[----:B------:R-:W4:Y:S01]  /*7100*/  LDL R2, [R1+0x27c] ;  /* 0x00027c0001027983 */ /* 0x000f220000100800 */
[----:B------:R-:W-:-:S03]  /*7110*/  IADD3.X R39, R28, UR12, RZ, P2, !PT ;  /* 0x0000000c1c277c10 */ /* 0x000fc600097fe4ff */
[----:B------:R0:W4:Y:S04]  /*7120*/  LDG.E.U8 R28, desc[UR18][R34.64] ;  /* 0x00000012221c7981 */ /* 0x000128000c1e1100 */
[----:B------:R1:W4:Y:S01]  /*7130*/  LDG.E.U8 R27, desc[UR18][R38.64] ;  /* 0x00000012261b7981 */ /* 0x000322000c1e1100 */
[----:B0-----:R-:W-:-:S03]  /*7140*/  IADD3 R34, P2, R47, UR6, RZ ;  /* 0x000000062f227c10 */ /* 0x001fc6000ff5e0ff */
[----:B------:R-:W4:Y:S01]  /*7150*/  LDL R47, [R1+0x270] ;  /* 0x00027000012f7983 */ /* 0x000f220000100800 */
[----:B-1----:R-:W-:-:S03]  /*7160*/  IADD3 R38, P1, R48, UR6, RZ ;  /* 0x0000000630267c10 */ /* 0x002fc6000ff3e0ff */
[----:B------:R-:W4:Y:S01]  /*7170*/  LDL R48, [R1+0x278] ;  /* 0x0002780001307983 */ /* 0x000f220000100800 */
[----:B---3--:R-:W-:-:S03]  /*7180*/  IADD3.X R35, R20, UR12, RZ, P2, !PT ;  /* 0x0000000c14237c10 */ /* 0x008fc600097fe4ff */
[----:B------:R5:W3:Y:S02]  /*7190*/  LDG.E.U8 R20, desc[UR18][R36.64] ;  /* 0x0000001224147981 */ /* 0x000ae4000c1e1100 */
[----:B-----5:R-:W-:Y:S02]  /*71a0*/  IADD3 R36, P2, R40, UR6, RZ ;  /* 0x0000000628247c10 */ /* 0x020fe4000ff5e0ff */
[----:B------:R-:W5:Y:S02]  /*71b0*/  LDL R40, [R1+0x26c] ;  /* 0x00026c0001287983 */ /* 0x000f640000100800 */
[----:B--2---:R-:W-:Y:S02]  /*71c0*/  IADD3.X R37, R43, UR12, RZ, P2, !PT ;  /* 0x0000000c2b257c10 */ /* 0x004fe400097fe4ff */
[----:B----4-:R-:W-:Y:S02]  /*71d0*/  IADD3.X R39, R13, UR12, RZ, P1, !PT ;  /* 0x0000000c0d277c10 */ /* 0x010fe40008ffe4ff */
[----:B------:R0:W2:Y:S04]  /*71e0*/  LDG.E.U8 R13, desc[UR18][R34.64] ;  /* 0x00000012220d7981 */ /* 0x0000a8000c1e1100 */
[----:B------:R1:W4:Y:S01]  /*71f0*/  LDG.E.U8 R43, desc[UR18][R38.64] ;  /* 0x00000012262b7981 */ /* 0x000322000c1e1100 */
[----:B0-----:R-:W-:-:S03]  /*7200*/  IADD3 R34, P1, R49, UR6, RZ ;  /* 0x0000000631227c10 */ /* 0x001fc6000ff3e0ff */
[----:B------:R-:W3:Y:S01]  /*7210*/  LDL R49, [R1+0x274] ;  /* 0x0002740001317983 */ /* 0x000ee20000100800 */
[----:B-1----:R-:W-:Y:S02]  /*7220*/  IADD3 R38, P2, R50, UR6, RZ ;  /* 0x0000000632267c10 */ /* 0x002fe4000ff5e0ff */
[----:B------:R-:W-:Y:S01]  /*7230*/  IADD3.X R35, R44, UR12, RZ, P1, !PT ;  /* 0x0000000c2c237c10 */ /* 0x000fe20008ffe4ff */
[----:B------:R-:W2:Y:S01]  /*7240*/  LDL R50, [R1+0x288] ;  /* 0x0002880001327983 */ /* 0x000ea20000100800 */
[----:B------:R-:W-:-:S03]  /*7250*/  IADD3.X R39, R45, UR12, RZ, P2, !PT ;  /* 0x0000000c2d277c10 */ /* 0x000fc600097fe4ff */
[----:B------:R0:W4:Y:S04]  /*7260*/  LDG.E.U8 R45, desc[UR18][R34.64] ;  /* 0x00000012222d7981 */ /* 0x000128000c1e1100 */
[----:B------:R1:W4:Y:S01]  /*7270*/  LDG.E.U8 R44, desc[UR18][R36.64] ;  /* 0x00000012242c7981 */ /* 0x000322000c1e1100 */
[----:B0-----:R-:W-:-:S03]  /*7280*/  IADD3 R34, P2, R51, UR6, RZ ;  /* 0x0000000633227c10 */ /* 0x001fc6000ff5e0ff */
[----:B------:R-:W4:Y:S01]  /*7290*/  LDL R51, [R1+0x284] ;  /* 0x0002840001337983 */ /* 0x000f220000100800 */
[----:B-1----:R-:W-:-:S03]  /*72a0*/  IADD3 R36, P1, R52, UR6, RZ ;  /* 0x0000000634247c10 */ /* 0x002fc6000ff3e0ff */
[----:B------:R-:W4:Y:S01]  /*72b0*/  LDL R52, [R1+0x28c] ;  /* 0x00028c0001347983 */ /* 0x000f220000100800 */
[----:B------:R-:W-:Y:S02]  /*72c0*/  IADD3.X R35, R41, UR12, RZ, P2, !PT ;  /* 0x0000000c29237c10 */ /* 0x000fe400097fe4ff */
[----:B------:R-:W-:Y:S01]  /*72d0*/  IADD3.X R37, R46, UR12, RZ, P1, !PT ;  /* 0x0000000c2e257c10 */ /* 0x000fe20008ffe4ff */
[----:B------:R-:W4:Y:S04]  /*72e0*/  LDL R41, [R1+0x29c] ;  /* 0x00029c0001297983 */ /* 0x000f280000100800 */
[----:B------:R0:W4:Y:S02]  /*72f0*/  LDG.E.U8 R46, desc[UR18][R38.64] ;  /* 0x00000012262e7981 */ /* 0x000124000c1e1100 */
[----:B0-----:R-:W-:-:S02]  /*7300*/  IADD3 R38, P1, R47, UR6, RZ ;  /* 0x000000062f267c10 */ /* 0x001fc4000ff3e0ff */
[----:B------:R0:W4:Y:S02]  /*7310*/  LDG.E.U8 R47, desc[UR18][R36.64] ;  /* 0x00000012242f7981 */ /* 0x000124000c1e1100 */
[----:B0-----:R-:W-:Y:S02]  /*7320*/  IADD3 R36, P2, R48, UR6, RZ ;  /* 0x0000000630247c10 */ /* 0x001fe4000ff5e0ff */
[----:B------:R0:W4:Y:S01]  /*7330*/  LDG.E.U8 R48, desc[UR18][R34.64] ;  /* 0x0000001222307981 */ /* 0x000122000c1e1100 */
[----:B-----5:R-:W-:-:S03]  /*7340*/  IADD3.X R39, R40, UR12, RZ, P1, !PT ;  /* 0x0000000c28277c10 */ /* 0x020fc60008ffe4ff */
[----:B------:R-:W5:Y:S01]  /*7350*/  LDL R40, [R1+0x2ec] ;  /* 0x0002ec0001287983 */ /* 0x000f620000100800 */
[----:B0-----:R-:W-:-:S03]  /*7360*/  IADD3 R34, P1, R56, UR6, RZ ;  /* 0x0000000638227c10 */ /* 0x001fc6000ff3e0ff */
[----:B------:R-:W5:Y:S01]  /*7370*/  LDL R56, [R1+0x2e8] ;  /* 0x0002e80001387983 */ /* 0x000f620000100800 */
[----:B------:R-:W-:-:S03]  /*7380*/  IADD3.X R35, R2, UR12, RZ, P1, !PT ;  /* 0x0000000c02237c10 */ /* 0x000fc60008ffe4ff */
[----:B------:R-:W5:Y:S01]  /*7390*/  LDL R2, [R1+0x328] ;  /* 0x0003280001027983 */ /* 0x000f620000100800 */
[----:B---3--:R-:W-:-:S03]  /*73a0*/  IADD3.X R37, R49, UR12, RZ, P2, !PT ;  /* 0x0000000c31257c10 */ /* 0x008fc600097fe4ff */
[----:B------:R2:W3:Y:S02]  /*73b0*/  LDG.E.U8 R49, desc[UR18][R38.64] ;  /* 0x0000001226317981 */ /* 0x0004e4000c1e1100 */
[----:B--2---:R-:W-:Y:S02]  /*73c0*/  IADD3 R38, P2, R50, UR6, RZ ;  /* 0x0000000632267c10 */ /* 0x004fe4000ff5e0ff */
[----:B------:R0:W2:Y:S02]  /*73d0*/  LDG.E.U8 R50, desc[UR18][R36.64] ;  /* 0x0000001224327981 */ /* 0x0000a4000c1e1100 */
[----:B----4-:R-:W-:Y:S02]  /*73e0*/  IADD3.X R39, R51, UR12, RZ, P2, !PT ;  /* 0x0000000c33277c10 */ /* 0x010fe400097fe4ff */
[----:B------:R1:W4:Y:S01]  /*73f0*/  LDG.E.U8 R51, desc[UR18][R34.64] ;  /* 0x0000001222337981 */ /* 0x000322000c1e1100 */
[----:B0-----:R-:W-:-:S03]  /*7400*/  IADD3 R36, P1, R59, UR6, RZ ;  /* 0x000000063b247c10 */ /* 0x001fc6000ff3e0ff */
[----:B------:R-:W3:Y:S01]  /*7410*/  LDL R59, [R1+0x2ac] ;  /* 0x0002ac00013b7983 */ /* 0x000ee20000100800 */
[----:B------:R-:W-:-:S03]  /*7420*/  IADD3.X R37, R52, UR12, RZ, P1, !PT ;  /* 0x0000000c34257c10 */ /* 0x000fc60008ffe4ff */
[----:B------:R0:W2:Y:S01]  /*7430*/  LDG.E.U8 R52, desc[UR18][R38.64] ;  /* 0x0000001226347981 */ /* 0x0000a2000c1e1100 */
[----:B-1----:R-:W-:-:S03]  /*7440*/  IADD3 R34, P2, R60, UR6, RZ ;  /* 0x000000063c227c10 */ /* 0x002fc6000ff5e0ff */
[----:B------:R-:W4:Y:S01]  /*7450*/  LDL R60, [R1+0x2f4] ;  /* 0x0002f400013c7983 */ /* 0x000f220000100800 */
[----:B------:R-:W-:-:S03]  /*7460*/  IADD3.X R35, R41, UR12, RZ, P2, !PT ;  /* 0x0000000c29237c10 */ /* 0x000fc600097fe4ff */
[----:B------:R-:W2:Y:S01]  /*7470*/  LDL R41, [R1+0x2d0] ;  /* 0x0002d00001297983 */ /* 0x000ea20000100800 */
[----:B0-----:R-:W-:-:S03]  /*7480*/  IADD3 R38, P1, R53, UR6, RZ ;  /* 0x0000000635267c10 */ /* 0x001fc6000ff3e0ff */
[----:B------:R0:W4:Y:S01]  /*7490*/  LDG.E.U8 R53, desc[UR18][R36.64] ;  /* 0x0000001224357981 */ /* 0x000122000c1e1100 */
[----:B------:R-:W-:-:S03]  /*74a0*/  IADD3.X R39, R54, UR12, RZ, P1, !PT ;  /* 0x0000000c36277c10 */ /* 0x000fc60008ffe4ff */
[----:B------:R5:W4:Y:S01]  /*74b0*/  LDG.E.U8 R54, desc[UR18][R34.64] ;  /* 0x0000001222367981 */ /* 0x000b22000c1e1100 */
[----:B0-----:R-:W-:-:S03]  /*74c0*/  IADD3 R36, P2, R61, UR6, RZ ;  /* 0x000000063d247c10 */ /* 0x001fc6000ff5e0ff */
[----:B------:R-:W4:Y:S01]  /*74d0*/  LDL R61, [R1+0x2f0] ;  /* 0x0002f000013d7983 */ /* 0x000f220000100800 */
[----:B------:R-:W-:-:S03]  /*74e0*/  IADD3.X R37, R55, UR12, RZ, P2, !PT ;  /* 0x0000000c37257c10 */ /* 0x000fc600097fe4ff */
[----:B------:R-:W4:Y:S01]  /*74f0*/  LDG.E.U8 R55, desc[UR18][R38.64] ;  /* 0x0000001226377981 */ /* 0x000f22000c1e1100 */
[----:B-----5:R-:W-:-:S03]  /*7500*/  IADD3 R34, P1, R40, UR6, RZ ;  /* 0x0000000628227c10 */ /* 0x020fc6000ff3e0ff */
[----:B------:R-:W5:Y:S01]  /*7510*/  LDL R40, [R1+0x314] ;  /* 0x0003140001287983 */ /* 0x000f620000100800 */
[----:B------:R-:W-:-:S03]  /*7520*/  IADD3.X R35, R56, UR12, RZ, P1, !PT ;  /* 0x0000000c38237c10 */ /* 0x000fc60008ffe4ff */
[----:B------:R0:W5:Y:S02]  /*7530*/  LDG.E.U8 R56, desc[UR18][R36.64] ;  /* 0x0000001224387981 */ /* 0x000164000c1e1100 */
[----:B0-----:R-:W-:Y:S02]  /*7540*/  IADD3 R36, P3, R62, UR6, RZ ;  /* 0x000000063e247c10 */ /* 0x001fe4000ff7e0ff */
[----:B------:R-:W-:Y:S01]  /*7550*/  IADD3 R38, P2, R64, UR6, RZ ;  /* 0x0000000640267c10 */ /* 0x000fe2000ff5e0ff */
[----:B------:R-:W5:Y:S01]  /*7560*/  LDL R62, [R1+0x534] ;  /* 0x00053400013e7983 */ /* 0x000f620000100800 */
[----:B------:R-:W-:-:S03]  /*7570*/  IADD3.X R37, R2, UR12, RZ, P3, !PT ;  /* 0x0000000c02257c10 */ /* 0x000fc60009ffe4ff */
[----:B------:R-:W5:Y:S01]  /*7580*/  LDL R2, [R1+0x310] ;  /* 0x0003100001027983 */ /* 0x000f620000100800 */
[----:B------:R-:W-:-:S03]  /*7590*/  IADD3.X R39, R57, UR12, RZ, P2, !PT ;  /* 0x0000000c39277c10 */ /* 0x000fc600097fe4ff */
[----:B------:R0:W5:Y:S04]  /*75a0*/  LDG.E.U8 R57, desc[UR18][R34.64] ;  /* 0x0000001222397981 */ /* 0x000168000c1e1100 */
[----:B------:R-:W5:Y:S01]  /*75b0*/  LDL R64, [R1+0x2d8] ;  /* 0x0002d80001407983 */ /* 0x000f620000100800 */
[----:B0-----:R-:W-:-:S03]  /*75c0*/  IADD3 R34, P1, R58, UR6, RZ ;  /* 0x000000063a227c10 */ /* 0x001fc6000ff3e0ff */
[----:B------:R0:W5:Y:S02]  /*75d0*/  LDG.E.U8 R58, desc[UR18][R38.64] ;  /* 0x00000012263a7981 */ /* 0x000164000c1e1100 */
[----:B0-----:R-:W-:Y:S02]  /*75e0*/  IADD3 R38, P2, R63, UR6, RZ ;  /* 0x000000063f267c10 */ /* 0x001fe4000ff5e0ff */
[----:B------:R-:W5:Y:S01]  /*75f0*/  LDL R63, [R1+0x530] ;  /* 0x00053000013f7983 */ /* 0x000f620000100800 */
[----:B---3--:R-:W-:-:S03]  /*7600*/  IADD3.X R35, R59, UR12, RZ, P1, !PT ;  /* 0x0000000c3b237c10 */ /* 0x008fc60008ffe4ff */
[----:B------:R4:W3:Y:S01]  /*7610*/  LDG.E.U8 R59, desc[UR18][R36.64] ;  /* 0x00000012243b7981 */ /* 0x0008e2000c1e1100 */
[----:B--2---:R-:W-:-:S03]  /*7620*/  IADD3.X R39, R41, UR12, RZ, P2, !PT ;  /* 0x0000000c29277c10 */ /* 0x004fc600097fe4ff */
[----:B------:R-:W2:Y:S01]  /*7630*/  LDL R41, [R1+0x538] ;  /* 0x0005380001297983 */ /* 0x000ea20000100800 */
[----:B----4-:R-:W-:-:S03]  /*7640*/  IADD3 R36, P1, R60, UR6, RZ ;  /* 0x000000063c247c10 */ /* 0x010fc6000ff3e0ff */
[----:B------:R5:W4:Y:S02]  /*7650*/  LDG.E.U8 R60, desc[UR18][R34.64] ;  /* 0x00000012223c7981 */ /* 0x000b24000c1e1100 */
[----:B-----5:R-:W-:Y:S02]  /*7660*/  IADD3 R34, P2, R40, UR6, RZ ;  /* 0x0000000628227c10 */ /* 0x020fe4000ff5e0ff */
[----:B------:R-:W5:Y:S02]  /*7670*/  LDL R40, [R1+0x2b8] ;  /* 0x0002b80001287983 */ /* 0x000f640000100800 */
[----:B------:R-:W-:Y:S02]  /*7680*/  IADD3.X R35, R2, UR12, RZ, P2, !PT ;  /* 0x0000000c02237c10 */ /* 0x000fe400097fe4ff */
[----:B------:R-:W3:Y:S01]  /*7690*/  LDL R2, [R1+0x540] ;  /* 0x0005400001027983 */ /* 0x000ee20000100800 */
[----:B------:R-:W-:-:S03]  /*76a0*/  IADD3.X R37, R61, UR12, RZ, P1, !PT ;  /* 0x0000000c3d257c10 */ /* 0x000fc60008ffe4ff */
[----:B------:R0:W4:Y:S02]  /*76b0*/  LDG.E.U8 R61, desc[UR18][R38.64] ;  /* 0x00000012263d7981 */ /* 0x000124000c1e1100 */
[----:B0-----:R-:W-:Y:S02]  /*76c0*/  IADD3 R38, P3, R62, UR6, RZ ;  /* 0x000000063e267c10 */ /* 0x001fe4000ff7e0ff */
[----:B------:R0:W4:Y:S02]  /*76d0*/  LDG.E.U8 R62, desc[UR18][R36.64] ;  /* 0x00000012243e7981 */ /* 0x000124000c1e1100 */
[----:B0-----:R-:W-:Y:S02]  /*76e0*/  IADD3 R36, P1, R80, UR6, RZ ;  /* 0x0000000650247c10 */ /* 0x001fe4000ff3e0ff */
[----:B------:R-:W-:Y:S02]  /*76f0*/  IADD3.X R39, R63, UR12, RZ, P3, !PT ;  /* 0x0000000c3f277c10 */ /* 0x000fe40009ffe4ff */
[----:B------:R0:W4:Y:S01]  /*7700*/  LDG.E.U8 R63, desc[UR18][R34.64] ;  /* 0x00000012223f7981 */ /* 0x000122000c1e1100 */
[----:B------:R-:W-:-:S03]  /*7710*/  IADD3.X R37, R64, UR12, RZ, P1, !PT ;  /* 0x0000000c40257c10 */ /* 0x000fc60008ffe4ff */
[----:B------:R1:W4:Y:S01]  /*7720*/  LDG.E.U8 R64, desc[UR18][R38.64] ;  /* 0x0000001226407981 */ /* 0x000322000c1e1100 */
[----:B0-----:R-:W-:Y:S02]  /*7730*/  IADD3 R34, P2, R79, UR6, RZ ;  /* 0x000000064f227c10 */ /* 0x001fe4000ff5e0ff */
[----:B-1----:R-:W-:Y:S02]  /*7740*/  IADD3 R38, P1, R78, UR6, RZ ;  /* 0x000000064e267c10 */ /* 0x002fe4000ff3e0ff */
[----:B------:R-:W-:Y:S02]  /*7750*/  IADD3.X R35, R65, UR12, RZ, P2, !PT ;  /* 0x0000000c41237c10 */ /* 0x000fe400097fe4ff */
[----:B------:R0:W4:Y:S01]  /*7760*/  LDG.E.U8 R65, desc[UR18][R36.64] ;  /* 0x0000001224417981 */ /* 0x000122000c1e1100 */
[----:B------:R-:W-:-:S03]  /*7770*/  IADD3.X R39, R66, UR12, RZ, P1, !PT ;  /* 0x0000000c42277c10 */ /* 0x000fc60008ffe4ff */
[----:B------:R1:W4:Y:S01]  /*7780*/  LDG.E.U8 R66, desc[UR18][R34.64] ;  /* 0x0000001222427981 */ /* 0x000322000c1e1100 */
[----:B0-----:R-:W-:Y:S02]  /*7790*/  IADD3 R36, P2, R77, UR6, RZ ;  /* 0x000000064d247c10 */ /* 0x001fe4000ff5e0ff */
[----:B-1----:R-:W-:Y:S02]  /*77a0*/  IADD3 R34, P1, R67, UR6, RZ ;  /* 0x0000000643227c10 */ /* 0x002fe4000ff3e0ff */
[----:B--2---:R-:W-:Y:S01]  /*77b0*/  IADD3.X R37, R41, UR12, RZ, P2, !PT ;  /* 0x0000000c29257c10 */ /* 0x004fe200097fe4ff */
[----:B------:R0:W2:Y:S01]  /*77c0*/  LDG.E.U8 R67, desc[UR18][R38.64] ;  /* 0x0000001226437981 */ /* 0x0000a2000c1e1100 */
[----:B------:R-:W-:-:S03]  /*77d0*/  IADD3.X R35, R68, UR12, RZ, P1, !PT ;  /* 0x0000000c44237c10 */ /* 0x000fc60008ffe4ff */
[----:B------:R1:W2:Y:S01]  /*77e0*/  LDG.E.U8 R68, desc[UR18][R36.64] ;  /* 0x0000001224447981 */ /* 0x0002a2000c1e1100 */
[----:B0-----:R-:W-:-:S04]  /*77f0*/  IADD3 R38, P1, R76, UR6, RZ ;  /* 0x000000064c267c10 */ /* 0x001fc8000ff3e0ff */
[----:B------:R-:W-:-:S05]  /*7800*/  IADD3.X R39, R70, UR12, RZ, P1, !PT ;  /* 0x0000000c46277c10 */ /* 0x000fca0008ffe4ff */
[----:B------:R-:W2:Y:S01]  /*7810*/  LDG.E.U8 R38, desc[UR18][R38.64] ;  /* 0x0000001226267981 */ /* 0x000ea2000c1e1100 */
[----:B-----5:R-:W-:-:S04]  /*7820*/  IADD3 R40, P2, R40, UR6, RZ ;  /* 0x0000000628287c10 */ /* 0x020fc8000ff5e0ff */
[----:B------:R-:W-:Y:S02]  /*7830*/  IADD3.X R41, R69, UR12, RZ, P2, !PT ;  /* 0x0000000c45297c10 */ /* 0x000fe400097fe4ff */
[----:B------:R0:W5:Y:S01]  /*7840*/  LDG.E.U8 R69, desc[UR18][R34.64] ;  /* 0x0000001222457981 */ /* 0x000162000c1e1100 */
[----:B-1----:R-:W-:-:S03]  /*7850*/  IADD3 R36, P2, R75, UR6, RZ ;  /* 0x000000064b247c10 */ /* 0x002fc6000ff5e0ff */
[----:B------:R1:W5:Y:S01]  /*7860*/  LDG.E.U8 R70, desc[UR18][R40.64] ;  /* 0x0000001228467981 */ /* 0x000362000c1e1100 */
[----:B------:R-:W-:Y:S02]  /*7870*/  IADD3.X R37, R72, UR12, RZ, P2, !PT ;  /* 0x0000000c48257c10 */ /* 0x000fe400097fe4ff */
[----:B0-----:R-:W-:-:S03]  /*7880*/  IADD3 R34, P3, R74, UR6, RZ ;  /* 0x000000064a227c10 */ /* 0x001fc6000ff7e0ff */
[----:B------:R-:W5:Y:S01]  /*7890*/  LDG.E.U8 R36, desc[UR18][R36.64] ;  /* 0x0000001224247981 */ /* 0x000f62000c1e1100 */
[----:B-1----:R-:W-:Y:S02]  /*78a0*/  IADD3 R40, P1, R73, UR6, RZ ;  /* 0x0000000649287c10 */ /* 0x002fe4000ff3e0ff */
[----:B------:R-:W-:Y:S02]  /*78b0*/  IADD3.X R35, R71, UR12, RZ, P3, !PT ;  /* 0x0000000c47237c10 */ /* 0x000fe40009ffe4ff */
[----:B---3--:R-:W-:-:S03]  /*78c0*/  IADD3.X R41, R2, UR12, RZ, P1, !PT ;  /* 0x0000000c02297c10 */ /* 0x008fc60008ffe4ff */
[----:B------:R-:W3:Y:S04]  /*78d0*/  LDG.E.U8 R34, desc[UR18][R34.64] ;  /* 0x0000001222227981 */ /* 0x000ee8000c1e1100 */
[----:B------:R-:W3:Y:S01]  /*78e0*/  LDG.E.U8 R40, desc[UR18][R40.64] ;  /* 0x0000001228287981 */ /* 0x000ee2000c1e1100 */
[----:B------:R-:W0:Y:S02]  /*78f0*/  S2R R152, SR_TID.X ;  /* 0x0000000000987919 */ /* 0x000e240000002100 */
[----:B0-----:R-:W-:-:S04]  /*7900*/  LOP3.LUT P1, RZ, R152, 0x80, RZ, 0xc0, !PT ;  /* 0x0000008098ff7812 */ /* 0x001fc8000782c0ff */
[----:B------:R-:W-:-:S04]  /*7910*/  SEL R2, RZ, 0x90, !P1 ;  /* 0x00000090ff027807 */ /* 0x000fc80004800000 */
[----:B------:R-:W-:Y:S01]  /*7920*/  LOP3.LUT R2, R2, 0x7f, R152, 0x78, !PT ;  /* 0x0000007f02027812 */ /* 0x000fe200078e7898 */
[----:B------:R-:W-:Y:S06]  /*7930*/  BAR.SYNC.DEFER_BLOCKING 0x0 ;  /* 0x0000000000007b1d */ /* 0x000fec0000010000 */
[----:B------:R0:W-:Y:S04]  /*7940*/  STS.U8 [R2+UR9+0x8000], R6 ;  /* 0x0080000602007988 */ /* 0x0001e80008000009 */
[----:B------:R-:W-:Y:S01]  /*7950*/  STS.U8 [R2+UR9+0x8400], R29 ;  /* 0x0084001d02007988 */ /* 0x000fe20008000009 */
[----:B0-----:R-:W-:-:S03]  /*7960*/  LOP3.LUT R6, R2, 0x20, RZ, 0x3c, !PT ;  /* 0x0000002002067812 */ /* 0x001fc600078e3cff */
[----:B------:R-:W-:Y:S04]  /*7970*/  STS.U8 [R2+UR9+0x8800], R31 ;  /* 0x0088001f02007988 */ /* 0x000fe80008000009 */
        /* <DEDUP_REMOVED lines=26> */
[----:B----4-:R-:W-:Y:S04]  /*7b20*/  STS.U8 [R6+UR9+0xb100], R61 ;  /* 0x00b1003d06007988 */ /* 0x010fe80008000009 */
        /* <DEDUP_REMOVED lines=18> */
[----:B--2---:R-:W-:Y:S04]  /*7c50*/  STS.U8 [R5+UR9+0xba00], R67 ;  /* 0x00ba004305007988 */ /* 0x004fe80008000009 */
        /* <DEDUP_REMOVED lines=11> */
[----:B-----5:R-:W-:Y:S04]  /*7d10*/  STS.U8 [R4+UR9+0xab00], R69 ;  /* 0x00ab004504007988 */ /* 0x020fe80008000009 */
[----:B------:R-:W-:Y:S04]  /*7d20*/  STS.U8 [R4+UR9+0xaf00], R70 ;  /* 0x00af004604007988 */ /* 0x000fe80008000009 */
[----:B------:R-:W-:Y:S04]  /*7d30*/  STS.U8 [R4+UR9+0xb300], R38 ;  /* 0x00b3002604007988 */ /* 0x000fe80008000009 */
[----:B------:R-:W-:Y:S04]  /*7d40*/  STS.U8 [R4+UR9+0xb700], R36 ;  /* 0x00b7002404007988 */ /* 0x000fe80008000009 */
[----:B---3--:R-:W-:Y:S04]  /*7d50*/  STS.U8 [R4+UR9+0xbb00], R34 ;  /* 0x00bb002204007988 */ /* 0x008fe80008000009 */
[----:B------:R0:W-:Y:S01]  /*7d60*/  STS.U8 [R4+UR9+0xbf00], R40 ;  /* 0x00bf002804007988 */ /* 0x0001e20008000009 */
[----:B------:R1:W-:Y:S06]  /*7d70*/  MEMBAR.ALL.CTA ;  /* 0x0000000000007992 */ /* 0x0003ec0000008000 */
[----:B-1----:R-:W1:Y:S01]  /*7d80*/  FENCE.VIEW.ASYNC.S ;  /* 0x00000000000073c6 */ /* 0x002e620000000000 */
[----:B------:R-:W-:-:S04]  /*7d90*/  USHF.L.U32 UR12, UR10, 0x7, URZ ;  /* 0x000000070a0c7899 */ /* 0x000fc8000800063f */
[----:B------:R-:W-:Y:S01]  /*7da0*/  ULOP3.LUT UR12, UR12, 0x200, URZ, 0xc0, !UPT ;  /* 0x000002000c0c7892 */ /* 0x000fe2000f8ec03f */
[----:B-1----:R-:W-:Y:S03]  /*7db0*/  BAR.SYNC.DEFER_BLOCKING 0x0 ;  /* 0x0000000000007b1d */ /* 0x002fe60000010000 */
[----:B------:R-:W-:-:S04]  /*7dc0*/  ULEA.HI UR12, UR9, UR12, URZ, 0x1c ;  /* 0x0000000c090c7291 */ /* 0x000fc8000f8fe03f */
[----:B------:R-:W-:Y:S01]  /*7dd0*/  ULOP3.LUT UR20, UR12, 0x3fff, URZ, 0xc0, !UPT ;  /* 0x00003fff0c147892 */ /* 0x000fe2000f8ec03f */
[----:B------:R-:W-:Y:S01]  /*7de0*/  UMOV UR21, 0x40000040 ;  /* 0x4000004000157882 */ /* 0x000fe20000000000 */
[----:B------:R-:W-:-:S07]  /*7df0*/  WARPGROUP.ARRIVE ;  /* 0x00000000000079c5 */ /* 0x000fce0000000000 */
[----:B------:R-:W-:Y:S01]  /*7e00*/  QGMMA.64x128x32.F32.E4M3.E4M3 R88, gdesc[UR20], RZ, !UPT, gsb0 ;  /* 0x01e00000145879f3 */ /* 0x000fe2000c0008ff */
[----:B------:R-:W-:Y:S01]  /*7e10*/  UIADD3 UR28, UP0, UR20, 0x2, URZ ;  /* 0x00000002141c7890 */ /* 0x000fe2000ff1e03f */
[----:B------:R-:W-:-:S03]  /*7e20*/  UMOV UR12, URZ ;  /* 0x0000003f000c7c82 */ /* 0x000fc60008000000 */
[----:B------:R-:W-:-:S04]  /*7e30*/  UIADD3.X UR29, UR12, 0x40000040, URZ, UP0, !UPT ;  /* 0x400000400c1d7890 */ /* 0x000fc800087fe43f */
[----:B------:R-:W-:Y:S01]  /*7e40*/  UIADD3.64 UR24, UR28, 0x2, URZ ;  /* 0x000000021c187897 */ /* 0x000fe2000fffe03f */
[----:B------:R-:W-:Y:S02]  /*7e50*/  WARPGROUP.DEPBAR.LE gsb0, 0x0 ;  /* 0x00008000000079c5 */ /* 0x000fe40000010000 */
[----:B------:R-:W-:-:S06]  /*7e60*/  WARPGROUP.ARRIVE ;  /* 0x00000000000079c5 */ /* 0x000fcc0000000000 */
[----:B------:R-:W-:Y:S01]  /*7e70*/  QGMMA.64x128x32.F32.E4M3.E4M3 R88, gdesc[UR28], R88, gsb0 ;  /* 0x01e000001c5879f3 */ /* 0x000fe20008000858 */
[----:B------:R-:W-:Y:S02]  /*7e80*/  UIADD3.64 UR12, UR28, 0x4, URZ ;  /* 0x000000041c0c7897 */ /* 0x000fe4000fffe03f */
[----:B------:R-:W-:Y:S02]  /*7e90*/  WARPGROUP.DEPBAR.LE gsb0, 0x0 ;  /* 0x00008000000079c5 */ /* 0x000fe40000010000 */
[----:B------:R-:W-:-:S07]  /*7ea0*/  WARPGROUP.ARRIVE ;  /* 0x00000000000079c5 */ /* 0x000fce0000000000 */
[----:B------:R-:W-:Y:S01]  /*7eb0*/  QGMMA.64x128x32.F32.E4M3.E4M3 R88, gdesc[UR24], R88, gsb0 ;  /* 0x01e00000185879f3 */ /* 0x000fe20008000858 */
[----:B------:R-:W-:Y:S02]  /*7ec0*/  UIADD3.64 UR20, UR28, 0x3fe, URZ ;  /* 0x000003fe1c147897 */ /* 0x000fe4000fffe03f */
[----:B------:R-:W-:Y:S02]  /*7ed0*/  WARPGROUP.DEPBAR.LE gsb0, 0x0 ;  /* 0x00008000000079c5 */ /* 0x000fe40000010000 */
[----:B------:R-:W-:-:S07]  /*7ee0*/  WARPGROUP.ARRIVE ;  /* 0x00000000000079c5 */ /* 0x000fce0000000000 */
[----:B------:R-:W-:Y:S01]  /*7ef0*/  QGMMA.64x128x32.F32.E4M3.E4M3 R88, gdesc[UR12], R88, gsb0 ;  /* 0x01e000000c5879f3 */ /* 0x000fe20008000858 */
[----:B------:R-:W-:Y:S01]  /*7f00*/  UIADD3.64 UR32, UR28, 0x400, URZ ;  /* 0x000004001c207897 */ /* 0x000fe2000fffe03f */
[----:B------:R-:W-:Y:S01]  /*7f10*/  UMOV UR34, UR30 ;  /* 0x0000001e00227c82 */ /* 0x000fe20008000000 */
[----:B------:R-:W-:Y:S01]  /*7f20*/  UMOV UR35, UR31 ;  /* 0x0000001f00237c82 */ /* 0x000fe20008000000 */
[----:B------:R-:W-:Y:S02]  /*7f30*/  WARPGROUP.DEPBAR.LE gsb0, 0x0 ;  /* 0x00008000000079c5 */ /* 0x000fe40000010000 */
[----:B0-----:R-:W-:-:S06]  /*7f40*/  WARPGROUP.ARRIVE ;  /* 0x00000000000079c5 */ /* 0x001fcc0000000000 */
[----:B------:R-:W-:Y:S01]  /*7f50*/  QGMMA.64x128x32.F32.E4M3.E4M3 R24, gdesc[UR20], RZ, !UPT, gsb0 ;  /* 0x01e00000141879f3 */ /* 0x000fe2000c0008ff */
        /* <DEDUP_REMOVED lines=8> */
[----:B------:R-:W-:-:S05]  /*7fe0*/  IMAD.SHL.U32 R3, R152, 0x2, RZ ;  /* 0x0000000298037824 */ /* 0x000fca00078e00ff */
[----:B------:R-:W-:-:S04]  /*7ff0*/  LOP3.LUT R3, R3, 0x6, RZ, 0xc0, !PT ;  /* 0x0000000603037812 */ /* 0x000fc800078ec0ff */
[----:B------:R-:W-:-:S04]  /*8000*/  IADD3 R3, P1, R3, UR4, RZ ;  /* 0x0000000403037c10 */ /* 0x000fc8000ff3e0ff */
[----:B------:R-:W-:Y:S01]  /*8010*/  IADD3 R229, P3, R3, 0x8, RZ ;  /* 0x0000000803e57810 */ /* 0x000fe20007f7e0ff */
[----:B------:R-:W-:-:S04]  /*8020*/  IMAD.X R7, RZ, RZ, UR5, P1 ;  /* 0x00000005ff077e24 */ /* 0x000fc800088e06ff */
[----:B------:R-:W-:Y:S01]  /*8030*/  IMAD.X R247, RZ, RZ, R7, P3 ;  /* 0x000000fffff77224 */ /* 0x000fe200018e0607 */
[----:B------:R-:W-:-:S05]  /*8040*/  IADD3 R11, P3, R3, 0x11, RZ ;  /* 0x00000011030b7810 */ /* 0x000fca0007f7e0ff */
[----:B------:R-:W-:Y:S01]  /*8050*/  IMAD.X R232, RZ, RZ, R7, P3 ;  /* 0x000000ffffe87224 */ /* 0x000fe200018e0607 */
[----:B------:R-:W-:-:S05]  /*8060*/  IADD3 R14, P3, R3, 0x20, RZ ;  /* 0x00000020030e7810 */ /* 0x000fca0007f7e0ff */
[----:B------:R-:W-:Y:S01]  /*8070*/  IMAD.X R236, RZ, RZ, R7, P3 ;  /* 0x000000ffffec7224 */ /* 0x000fe200018e0607 */
[----:B------:R-:W-:-:S05]  /*8080*/  IADD3 R17, P3, R3, 0x29, RZ ;  /* 0x0000002903117810 */ /* 0x000fca0007f7e0ff */
[----:B------:R-:W-:Y:S01]  /*8090*/  IMAD.X R239, RZ, RZ, R7, P3 ;  /* 0x000000ffffef7224 */ /* 0x000fe200018e0607 */
[C---:B------:R-:W-:Y:S02]  /*80a0*/  IADD3 R20, P3, R3.reuse, 0x38, RZ ;  /* 0x0000003803147810 */ /* 0x040fe40007f7e0ff */
[----:B------:R-:W-:-:S03]  /*80b0*/  IADD3 R9, P1, R3, 0x9, RZ ;  /* 0x0000000903097810 */ /* 0x000fc60007f3e0ff */
[--C-:B------:R-:W-:Y:S01]  /*80c0*/  IMAD.X R245, RZ, RZ, R7.reuse, P3 ;  /* 0x000000fffff57224 */ /* 0x100fe200018e0607 */
[C---:B------:R-:W-:Y:S01]  /*80d0*/  IADD3 R23, P3, R3.reuse, 0x41, RZ ;  /* 0x0000004103177810 */ /* 0x040fe20007f7e0ff */
[----:B------:R-:W-:Y:S01]  /*80e0*/  IMAD.X R230, RZ, RZ, R7, P1 ;  /* 0x000000ffffe67224 */ /* 0x000fe200008e0607 */
[----:B------:R-:W-:-:S03]  /*80f0*/  IADD3 R12, P1, R3, 0x18, RZ ;  /* 0x00000018030c7810 */ /* 0x000fc60007f3e0ff */
[--C-:B------:R-:W-:Y:S01]  /*8100*/  IMAD.X R252, RZ, RZ, R7.reuse, P3 ;  /* 0x000000fffffc7224 */ /* 0x100fe200018e0607 */
[C---:B------:R-:W-:Y:S01]  /*8110*/  IADD3 R217, P3, R3.reuse, 0x49, RZ ;  /* 0x0000004903d97810 */ /* 0x040fe20007f7e0ff */
[----:B------:R-:W-:Y:S01]  /*8120*/  IMAD.X R234, RZ, RZ, R7, P1 ;  /* 0x000000ffffea7224 */ /* 0x000fe200008e0607 */
[----:B------:R-:W-:Y:S01]  /*8130*/  IADD3 R15, P1, R3, 0x21, RZ ;  /* 0x00000021030f7810 */ /* 0x000fe20007f3e0ff */
[----:B------:R-:W-:Y:S02]  /*8140*/  WARPGROUP.DEPBAR.LE gsb0, 0x0 ;  /* 0x00008000000079c5 */ /* 0x000fe40000010000 */
[----:B------:R-:W-:-:S06]  /*8150*/  WARPGROUP.ARRIVE ;  /* 0x00000000000079c5 */ /* 0x000fcc0000000000 */
[----:B------:R-:W-:Y:S01]  /*8160*/  QGMMA.64x128x32.F32.E4M3.E4M3 R24, gdesc[UR12], R24, gsb0 ;  /* 0x01e000000c1879f3 */ /* 0x000fe20008000818 */
[--C-:B------:R-:W-:Y:S01]  /*8170*/  IMAD.X R184, RZ, RZ, R7.reuse, P3 ;  /* 0x000000ffffb87224 */ /* 0x100fe200018e0607 */
[C---:B------:R-:W-:Y:S01]  /*8180*/  IADD3 R219, P3, R3.reuse, 0x51, RZ ;  /* 0x0000005103db7810 */ /* 0x040fe20007f7e0ff */
[----:B------:R-:W-:Y:S01]  /*8190*/  IMAD.X R237, RZ, RZ, R7, P1 ;  /* 0x000000ffffed7224 */ /* 0x000fe200008e0607 */
[----:B------:R-:W-:-:S03]  /*81a0*/  IADD3 R18, P1, R3, 0x30, RZ ;  /* 0x0000003003127810 */ /* 0x000fc60007f3e0ff */
[--C-:B------:R-:W-:Y:S01]  /*81b0*/  IMAD.X R180, RZ, RZ, R7.reuse, P3 ;  /* 0x000000ffffb47224 */ /* 0x100fe200018e0607 */
[C---:B------:R-:W-:Y:S01]  /*81c0*/  IADD3 R221, P3, R3.reuse, 0x59, RZ ;  /* 0x0000005903dd7810 */ /* 0x040fe20007f7e0ff */
[--C-:B------:R-:W-:Y:S01]  /*81d0*/  IMAD.X R243, RZ, RZ, R7.reuse, P1 ;  /* 0x000000fffff37224 */ /* 0x100fe200008e0607 */
[C---:B------:R-:W-:Y:S02]  /*81e0*/  IADD3 R10, P5, R3.reuse, 0x10, RZ ;  /* 0x00000010030a7810 */ /* 0x040fe40007fbe0ff */
[C---:B------:R-:W-:Y:S01]  /*81f0*/  IADD3 R21, P1, R3.reuse, 0x39, RZ ;  /* 0x0000003903157810 */ /* 0x040fe20007f3e0ff */
[--C-:B------:R-:W-:Y:S01]  /*8200*/  IMAD.X R168, RZ, RZ, R7.reuse, P3 ;  /* 0x000000ffffa87224 */ /* 0x100fe200018e0607 */
        /* <DEDUP_REMOVED lines=14> */
[C---:B------:R-:W-:Y:S01]  /*82f0*/  ISETP.GE.U32.AND P2, PT, R3.reuse, R0, PT ;  /* 0x000000000300720c */ /* 0x040fe20003f46070 */
[----:B------:R-:W-:Y:S01]  /*8300*/  IMAD.X R181, RZ, RZ, R7, P1 ;  /* 0x000000ffffb57224 */ /* 0x000fe200008e0607 */
[----:B------:R-:W-:-:S02]  /*8310*/  IADD3 R19, P5, R3, 0x31, RZ ;  /* 0x0000003103137810 */ /* 0x000fc40007fbe0ff */
[----:B------:R-:W-:Y:S01]  /*8320*/  IADD3 R220, P1, R3, 0x58, RZ ;  /* 0x0000005803dc7810 */ /* 0x000fe20007f3e0ff */
[--C-:B------:R-:W-:Y:S01]  /*8330*/  IMAD.X R166, RZ, RZ, R7.reuse, P3 ;  /* 0x000000ffffa67224 */ /* 0x100fe200018e0607 */
[----:B------:R-:W-:Y:S01]  /*8340*/  LOP3.LUT R242, R0, 0x8, RZ, 0xfc, !PT ;  /* 0x0000000800f27812 */ /* 0x000fe200078efcff */
[----:B------:R-:W-:Y:S01]  /*8350*/  FMUL R89, R89, UR11 ;  /* 0x0000000b59597c20 */ /* 0x000fe20008400000 */
[----:B------:R-:W-:Y:S01]  /*8360*/  STL [R1+0x758], R5 ;  /* 0x0007580501007387 */ /* 0x000fe20000100800 */
[----:B------:R-:W-:Y:S01]  /*8370*/  ISETP.GE.U32.AND.EX P2, PT, R7, RZ, PT, P2 ;  /* 0x000000ff0700720c */ /* 0x000fe20003f46120 */
[--C-:B------:R-:W-:Y:S01]  /*8380*/  IMAD.X R244, RZ, RZ, R7.reuse, P5 ;  /* 0x000000fffff47224 */ /* 0x100fe200028e0607 */
[C---:B------:R-:W-:Y:S01]  /*8390*/  IADD3 R228, P3, R3.reuse, 0x78, RZ ;  /* 0x0000007803e47810 */ /* 0x040fe20007f7e0ff */
[----:B------:R0:W-:Y:S01]  /*83a0*/  STL [R1+0x75c], R4 ;  /* 0x00075c0401007387 */ /* 0x0001e20000100800 */
[C---:B------:R-:W-:Y:S01]  /*83b0*/  ISETP.GT.U32.AND P4, PT, R3.reuse, R242, PT ;  /* 0x000000f20300720c */ /* 0x040fe20003f84070 */
[----:B------:R-:W-:Y:S01]  /*83c0*/  IMAD.X R173, RZ, RZ, R7, P1 ;  /* 0x000000ffffad7224 */ /* 0x000fe200008e0607 */
[----:B------:R-:W-:-:S02]  /*83d0*/  IADD3 R22, P5, R3, 0x40, RZ ;  /* 0x0000004003167810 */ /* 0x000fc40007fbe0ff */
[C---:B------:R-:W-:Y:S01]  /*83e0*/  IADD3 R222, P1, R3.reuse, 0x60, RZ ;  /* 0x0000006003de7810 */ /* 0x040fe20007f3e0ff */
[--C-:B------:R-:W-:Y:S02]  /*83f0*/  IMAD.X R170, RZ, RZ, R7.reuse, P3 ;  /* 0x000000ffffaa7224 */ /* 0x100fe400018e0607 */
[----:B------:R-:W-:Y:S01]  /*8400*/  FMUL R90, R90, UR11 ;  /* 0x0000000b5a5a7c20 */ /* 0x000fe20008400000 */
[----:B------:R-:W-:Y:S01]  /*8410*/  IADD3 R8, P3, R3, 0x79, RZ ;  /* 0x0000007903087810 */ /* 0x000fe20007f7e0ff */
[--C-:B------:R-:W-:Y:S01]  /*8420*/  IMAD.X R250, RZ, RZ, R7.reuse, P5 ;  /* 0x000000fffffa7224 */ /* 0x100fe200028e0607 */
[----:B------:R-:W-:Y:S01]  /*8430*/  ISETP.GT.U32.AND.EX P4, PT, R7, RZ, PT, P4 ;  /* 0x000000ff0700720c */ /* 0x000fe20003f84140 */
[--C-:B------:R-:W-:Y:S01]  /*8440*/  IMAD.X R161, RZ, RZ, R7.reuse, P1 ;  /* 0x000000ffffa17224 */ /* 0x100fe200008e0607 */
[----:B------:R-:W-:Y:S01]  /*8450*/  ISETP.GE.U32.AND P5, PT, R3, R242, PT ;  /* 0x000000f20300720c */ /* 0x000fe20003fa6070 */
[----:B------:R-:W-:Y:S01]  /*8460*/  FMUL R93, R93, UR11 ;  /* 0x0000000b5d5d7c20 */ /* 0x000fe20008400000 */
[----:B------:R-:W-:Y:S01]  /*8470*/  IADD3 R224, P1, R3, 0x68, RZ ;  /* 0x0000006803e07810 */ /* 0x000fe20007f3e0ff */
[----:B------:R-:W-:Y:S01]  /*8480*/  IMAD.X R171, RZ, RZ, R7, P3 ;  /* 0x000000ffffab7224 */ /* 0x000fe200018e0607 */
[----:B0-----:R-:W-:Y:S01]  /*8490*/  FSEL R4, R90, -INF , !P4 ;  /* 0xff8000005a047808 */ /* 0x001fe20006000000 */
[----:B------:R-:W-:Y:S01]  /*84a0*/  FMUL R91, R91, UR11 ;  /* 0x0000000b5b5b7c20 */ /* 0x000fe20008400000 */
[----:B------:R-:W-:-:S02]  /*84b0*/  ISETP.GT.U32.AND P3, PT, R229, R0, PT ;  /* 0x00000000e500720c */ /* 0x000fc40003f64070 */
[----:B------:R-:W-:Y:S01]  /*84c0*/  ISETP.GE.U32.AND.EX P5, PT, R7, RZ, PT, P5 ;  /* 0x000000ff0700720c */ /* 0x000fe20003fa6150 */
[--C-:B------:R-:W-:Y:S01]  /*84d0*/  IMAD.X R154, RZ, RZ, R7.reuse, P1 ;  /* 0x000000ffff9a7224 */ /* 0x100fe200008e0607 */
[C---:B------:R-:W-:Y:S01]  /*84e0*/  ISETP.GT.U32.AND P6, PT, R3.reuse, R0, PT ;  /* 0x000000000300720c */ /* 0x040fe20003fc4070 */
[----:B------:R-:W-:Y:S01]  /*84f0*/  FMUL R92, R92, UR11 ;  /* 0x0000000b5c5c7c20 */ /* 0x000fe20008400000 */
[----:B------:R-:W-:Y:S01]  /*8500*/  IADD3 R226, P1, R3, 0x70, RZ ;  /* 0x0000007003e27810 */ /* 0x000fe20007f3e0ff */
[----:B------:R-:W-:Y:S01]  /*8510*/  FMUL R88, R88, UR11 ;  /* 0x0000000b58587c20 */ /* 0x000fe20008400000 */
[----:B------:R-:W-:Y:S01]  /*8520*/  ISETP.GT.U32.AND.EX P3, PT, R247, RZ, PT, P3 ;  /* 0x000000fff700720c */ /* 0x000fe20003f64130 */
[----:B------:R-:W-:Y:S01]  /*8530*/  FMUL R94, R94, UR11 ;  /* 0x0000000b5e5e7c20 */ /* 0x000fe20008400000 */
[----:B------:R-:W-:Y:S01]  /*8540*/  LOP3.LUT R153, R0, 0x80, RZ, 0xfc, !PT ;  /* 0x0000008000997812 */ /* 0x000fe200078efcff */
[----:B------:R-:W-:Y:S01]  /*8550*/  FMUL R95, R95, UR11 ;  /* 0x0000000b5f5f7c20 */ /* 0x000fe20008400000 */
[----:B------:R-:W-:Y:S01]  /*8560*/  ISETP.GT.U32.AND.EX P6, PT, R7, RZ, PT, P6 ;  /* 0x000000ff0700720c */ /* 0x000fe20003fc4160 */
[----:B------:R-:W-:Y:S01]  /*8570*/  IMAD.X R162, RZ, RZ, R7, P1 ;  /* 0x000000ffffa27224 */ /* 0x000fe200008e0607 */
[----:B------:R-:W-:-:S02]  /*8580*/  ISETP.GT.U32.AND P1, PT, R3, R153, PT ;  /* 0x000000990300720c */ /* 0x000fc40003f24070 */
[----:B------:R-:W-:Y:S01]  /*8590*/  ISETP.GE.U32.AND P4, PT, R3, R153, PT ;  /* 0x000000990300720c */ /* 0x000fe20003f86070 */
[----:B------:R-:W-:Y:S01]  /*85a0*/  FMUL R96, R96, UR11 ;  /* 0x0000000b60607c20 */ /* 0x000fe20008400000 */
[----:B------:R-:W-:Y:S01]  /*85b0*/  FMUL R97, R97, UR11 ;  /* 0x0000000b61617c20 */ /* 0x000fe20008400000 */
[----:B------:R-:W-:Y:S01]  /*85c0*/  FMUL R98, R98, UR11 ;  /* 0x0000000b62627c20 */ /* 0x000fe20008400000 */
[----:B------:R-:W-:Y:S01]  /*85d0*/  FMUL R99, R99, UR11 ;  /* 0x0000000b63637c20 */ /* 0x000fe20008400000 */
[----:B------:R-:W-:Y:S01]  /*85e0*/  FMUL R100, R100, UR11 ;  /* 0x0000000b64647c20 */ /* 0x000fe20008400000 */
[----:B------:R-:W-:Y:S01]  /*85f0*/  FMUL R101, R101, UR11 ;  /* 0x0000000b65657c20 */ /* 0x000fe20008400000 */
[----:B------:R-:W-:Y:S01]  /*8600*/  FMUL R102, R102, UR11 ;  /* 0x0000000b66667c20 */ /* 0x000fe20008400000 */
[----:B------:R-:W-:Y:S01]  /*8610*/  FMUL R103, R103, UR11 ;  /* 0x0000000b67677c20 */ /* 0x000fe20008400000 */
[----:B------:R-:W-:Y:S02]  /*8620*/  WARPGROUP.DEPBAR.LE gsb0, 0x0 ;  /* 0x00008000000079c5 */ /* 0x000fe40000010000 */
[----:B------:R-:W-:Y:S04]  /*8630*/  STL [R1+0x774], R76 ;  /* 0x0007744c01007387 */ /* 0x000fe80000100800 */
[----:B------:R0:W-:Y:S04]  /*8640*/  STL [R1+0x770], R77 ;  /* 0x0007704d01007387 */ /* 0x0001e80000100800 */
[----:B------:R-:W-:Y:S01]  /*8650*/  STL [R1+0x76c], R80 ;  /* 0x00076c5001007387 */ /* 0x000fe20000100800 */
[----:B0-----:R-:W-:-:S02]  /*8660*/  FSEL R77, R89, -INF , !P2 ;  /* 0xff800000594d7808 */ /* 0x001fc40005000000 */
[----:B------:R-:W-:Y:S01]  /*8670*/  ISETP.GT.U32.AND P2, PT, R9, R0, PT ;  /* 0x000000000900720c */ /* 0x000fe20003f44070 */
[----:B------:R0:W-:Y:S03]  /*8680*/  STL [R1+0x768], R81 ;  /* 0x0007685101007387 */ /* 0x0001e60000100800 */
[----:B------:R-:W-:Y:S01]  /*8690*/  ISETP.GT.U32.AND.EX P2, PT, R230, RZ, PT, P2 ;  /* 0x000000ffe600720c */ /* 0x000fe20003f44120 */
[----:B------:R-:W-:Y:S04]  /*86a0*/  STL [R1+0x764], R84 ;  /* 0x0007645401007387 */ /* 0x000fe80000100800 */
[----:B------:R-:W-:Y:S01]  /*86b0*/  STL [R1+0x760], R85 ;  /* 0x0007605501007387 */ /* 0x000fe20000100800 */
[----:B0-----:R-:W-:-:S03]  /*86c0*/  FSEL R81, R93, -INF , !P2 ;  /* 0xff8000005d517808 */ /* 0x001fc60005000000 */
[----:B------:R-:W-:Y:S01]  /*86d0*/  STL [R1+0x778], R77 ;  /* 0x0007784d01007387 */ /* 0x000fe20000100800 */
[----:B------:R-:W-:-:S03]  /*86e0*/  ISETP.GT.U32.AND P2, PT, R9, R242, PT ;  /* 0x000000f20900720c */ /* 0x000fc60003f44070 */
[----:B------:R0:W-:Y:S01]  /*86f0*/  STL [R1+0x118], R4 ;  /* 0x0001180401007387 */ /* 0x0001e20000100800 */
[----:B------:R-:W-:Y:S02]  /*8700*/  LOP3.LUT R89, R0, 0x88, RZ, 0xfc, !PT ;  /* 0x0000008800597812 */ /* 0x000fe400078efcff */
[----:B------:R-:W-:Y:S02]  /*8710*/  ISETP.GT.U32.AND.EX P2, PT, R230, RZ, PT, P2 ;  /* 0x000000ffe600720c */ /* 0x000fe40003f44120 */
[----:B------:R-:W-:Y:S02]  /*8720*/  FSEL R80, R92, -INF , !P3 ;  /* 0xff8000005c507808 */ /* 0x000fe40005800000 */
[----:B0-----:R-:W-:Y:S02]  /*8730*/  FSEL R4, R91, -INF , !P5 ;  /* 0xff8000005b047808 */ /* 0x001fe40006800000 */
[CC--:B------:R-:W-:Y:S02]  /*8740*/  ISETP.GT.U32.AND P5, PT, R3.reuse, R89.reuse, PT ;  /* 0x000000590300720c */ /* 0x0c0fe40003fa4070 */
[----:B------:R-:W-:Y:S01]  /*8750*/  ISETP.GE.U32.AND P3, PT, R3, R89, PT ;  /* 0x000000590300720c */ /* 0x000fe20003f66070 */
[----:B------:R0:W-:Y:S01]  /*8760*/  STL [R1+0x114], R4 ;  /* 0x0001140401007387 */ /* 0x0001e20000100800 */
[----:B------:R-:W-:-:S02]  /*8770*/  FSEL R76, R88, -INF , !P6 ;  /* 0xff800000584c7808 */ /* 0x000fc40007000000 */
[----:B------:R-:W-:Y:S02]  /*8780*/  FSEL R3, R95, -INF , !P2 ;  /* 0xff8000005f037808 */ /* 0x000fe40005000000 */
[-C--:B------:R-:W-:Y:S02]  /*8790*/  ISETP.GT.U32.AND P2, PT, R11, R0.reuse, PT ;  /* 0x000000000b00720c */ /* 0x080fe40003f44070 */
[----:B0-----:R-:W-:Y:S02]  /*87a0*/  FSEL R4, R94, -INF , !P6 ;  /* 0xff8000005e047808 */ /* 0x001fe40007000000 */
[----:B------:R-:W-:Y:S02]  /*87b0*/  ISETP.GT.U32.AND P6, PT, R10, R0, PT ;  /* 0x000000000a00720c */ /* 0x000fe40003fc4070 */
[----:B------:R-:W-:Y:S02]  /*87c0*/  ISETP.GT.U32.AND.EX P2, PT, R232, RZ, PT, P2 ;  /* 0x000000ffe800720c */ /* 0x000fe40003f44120 */
[----:B------:R-:W-:-:S02]  /*87d0*/  ISETP.GT.U32.AND.EX P6, PT, R231, RZ, PT, P6 ;  /* 0x000000ffe700720c */ /* 0x000fc40003fc4160 */
[----:B------:R-:W-:Y:S02]  /*87e0*/  FSEL R85, R97, -INF , !P2 ;  /* 0xff80000061557808 */ /* 0x000fe40005000000 */
[----:B------:R-:W-:Y:S02]  /*87f0*/  FSEL R84, R96, -INF , !P6 ;  /* 0xff80000060547808 */ /* 0x000fe40007000000 */
[-C--:B------:R-:W-:Y:S02]  /*8800*/  ISETP.GT.U32.AND P6, PT, R10, R242.reuse, PT ;  /* 0x000000f20a00720c */ /* 0x080fe40003fc4070 */
[----:B------:R-:W-:Y:S01]  /*8810*/  ISETP.GT.U32.AND P2, PT, R11, R242, PT ;  /* 0x000000f20b00720c */ /* 0x000fe20003f44070 */
[----:B------:R-:W-:Y:S01]  /*8820*/  STL [R1+0x77c], R80 ;  /* 0x00077c5001007387 */ /* 0x000fe20000100800 */
[----:B------:R-:W-:Y:S02]  /*8830*/  ISETP.GT.U32.AND.EX P6, PT, R231, RZ, PT, P6 ;  /* 0x000000ffe700720c */ /* 0x000fe40003fc4160 */
[----:B------:R-:W-:Y:S01]  /*8840*/  ISETP.GT.U32.AND.EX P2, PT, R232, RZ, PT, P2 ;  /* 0x000000ffe800720c */ /* 0x000fe20003f44120 */
[----:B------:R-:W-:Y:S04]  /*8850*/  STL [R1+0x780], R81 ;  /* 0x0007805101007387 */ /* 0x000fe80000100800 */
[----:B------:R-:W-:Y:S04]  /*8860*/  STL [R1+0x784], R76 ;  /* 0x0007844c01007387 */ /* 0x000fe80000100800 */
[----:B------:R0:W-:Y:S04]  /*8870*/  STL [R1+0x110], R4 ;  /* 0x0001100401007387 */ /* 0x0001e80000100800 */
[----:B------:R1:W-:Y:S01]  /*8880*/  STL [R1+0x10c], R3 ;  /* 0x00010c0301007387 */ /* 0x0003e20000100800 */
[----:B0-----:R-:W-:-:S02]  /*8890*/  FSEL R4, R98, -INF , !P6 ;  /* 0xff80000062047808 */ /* 0x001fc40007000000 */
[-C--:B------:R-:W-:Y:S02]  /*88a0*/  ISETP.GT.U32.AND P6, PT, R12, R0.reuse, PT ;  /* 0x000000000c00720c */ /* 0x080fe40003fc4070 */
[----:B-1----:R-:W-:Y:S02]  /*88b0*/  FSEL R3, R99, -INF , !P2 ;  /* 0xff80000063037808 */ /* 0x002fe40005000000 */
[----:B------:R-:W-:Y:S01]  /*88c0*/  ISETP.GT.U32.AND P2, PT, R13, R0, PT ;  /* 0x000000000d00720c */ /* 0x000fe20003f44070 */
[----:B------:R-:W-:Y:S01]  /*88d0*/  STL [R1+0x788], R84 ;  /* 0x0007885401007387 */ /* 0x000fe20000100800 */
[----:B------:R-:W-:Y:S02]  /*88e0*/  ISETP.GT.U32.AND.EX P6, PT, R234, RZ, PT, P6 ;  /* 0x000000ffea00720c */ /* 0x000fe40003fc4160 */
[----:B------:R-:W-:Y:S01]  /*88f0*/  ISETP.GT.U32.AND.EX P2, PT, R235, RZ, PT, P2 ;  /* 0x000000ffeb00720c */ /* 0x000fe20003f44120 */
[----:B------:R-:W-:Y:S03]  /*8900*/  STL [R1+0x78c], R85 ;  /* 0x00078c5501007387 */ /* 0x000fe60000100800 */
[----:B------:R-:W-:Y:S01]  /*8910*/  FSEL R5, R101, -INF , !P2 ;  /* 0xff80000065057808 */ /* 0x000fe20005000000 */
[----:B------:R0:W-:Y:S01]  /*8920*/  STL [R1+0x108], R4 ;  /* 0x0001080401007387 */ /* 0x0001e20000100800 */
[----:B------:R-:W-:-:S04]  /*8930*/  ISETP.GT.U32.AND P2, PT, R13, R242, PT ;  /* 0x000000f20d00720c */ /* 0x000fc80003f44070 */
[----:B------:R-:W-:Y:S02]  /*8940*/  ISETP.GT.U32.AND.EX P2, PT, R235, RZ, PT, P2 ;  /* 0x000000ffeb00720c */ /* 0x000fe40003f44120 */
[----:B0-----:R-:W-:Y:S02]  /*8950*/  FSEL R4, R100, -INF , !P6 ;  /* 0xff80000064047808 */ /* 0x001fe40007000000 */
[----:B------:R-:W-:Y:S01]  /*8960*/  ISETP.GT.U32.AND P6, PT, R12, R242, PT ;  /* 0x000000f20c00720c */ /* 0x000fe20003fc4070 */
[----:B------:R0:W-:Y:S03]  /*8970*/  STL [R1+0x104], R3 ;  /* 0x0001040301007387 */ /* 0x0001e60000100800 */
[----:B------:R-:W-:Y:S01]  /*8980*/  ISETP.GT.U32.AND.EX P6, PT, R234, RZ, PT, P6 ;  /* 0x000000ffea00720c */ /* 0x000fe20003fc4160 */
[----:B------:R1:W-:Y:S01]  /*8990*/  STL [R1+0x790], R4 ;  /* 0x0007900401007387 */ /* 0x0003e20000100800 */
[----:B------:R-:W-:Y:S01]  /*89a0*/  FMUL R104, R104, UR11 ;  /* 0x0000000b68687c20 */ /* 0x000fe20008400000 */
[----:B------:R-:W-:Y:S01]  /*89b0*/  FMUL R105, R105, UR11 ;  /* 0x0000000b69697c20 */ /* 0x000fe20008400000 */
[----:B0-----:R-:W-:-:S02]  /*89c0*/  FSEL R3, R102, -INF , !P6 ;  /* 0xff80000066037808 */ /* 0x001fc40007000000 */
[-C--:B------:R-:W-:Y:S02]  /*89d0*/  ISETP.GT.U32.AND P6, PT, R14, R0.reuse, PT ;  /* 0x000000000e00720c */ /* 0x080fe40003fc4070 */
[----:B-1----:R-:W-:Y:S02]  /*89e0*/  FSEL R4, R103, -INF , !P2 ;  /* 0xff80000067047808 */ /* 0x002fe40005000000 */
[----:B------:R-:W-:Y:S02]  /*89f0*/  ISETP.GT.U32.AND P2, PT, R15, R0, PT ;  /* 0x000000000f00720c */ /* 0x000fe40003f44070 */
[----:B------:R-:W-:Y:S02]  /*8a00*/  ISETP.GT.U32.AND.EX P6, PT, R236, RZ, PT, P6 ;  /* 0x000000ffec00720c */ /* 0x000fe40003fc4160 */
[----:B------:R-:W-:Y:S02]  /*8a10*/  ISETP.GT.U32.AND.EX P2, PT, R237, RZ, PT, P2 ;  /* 0x000000ffed00720c */ /* 0x000fe40003f44120 */
[----:B------:R-:W-:-:S02]  /*8a20*/  FSEL R155, R104, -INF , !P6 ;  /* 0xff800000689b7808 */ /* 0x000fc40007000000 */
[----:B------:R-:W-:Y:S02]  /*8a30*/  FSEL R159, R105, -INF , !P2 ;  /* 0xff800000699f7808 */ /* 0x000fe40005000000 */
[-C--:B------:R-:W-:Y:S02]  /*8a40*/  ISETP.GT.U32.AND P6, PT, R14, R242.reuse, PT ;  /* 0x000000f20e00720c */ /* 0x080fe40003fc4070 */
[----:B------:R-:W-:Y:S01]  /*8a50*/  ISETP.GT.U32.AND P2, PT, R15, R242, PT ;  /* 0x000000f20f00720c */ /* 0x000fe20003f44070 */
[----:B------:R-:W-:Y:S01]  /*8a60*/  FMUL R106, R106, UR11 ;  /* 0x0000000b6a6a7c20 */ /* 0x000fe20008400000 */
[----:B------:R-:W-:Y:S01]  /*8a70*/  FMUL R107, R107, UR11 ;  /* 0x0000000b6b6b7c20 */ /* 0x000fe20008400000 */
        /* <DEDUP_REMOVED lines=180> */
[C---:B------:R-:W-:Y:S02]  /*95c0*/  ISETP.GT.U32.AND P6, PT, R229.reuse, R153, PT ;  /* 0x00000099e500720c */ /* 0x040fe40003fc4070 */
[----:B------:R-:W-:Y:S01]  /*95d0*/  ISETP.GT.U32.AND P2, PT, R229, R89, PT ;  /* 0x00000059e500720c */ /* 0x000fe20003f44070 */
[----:B------:R-:W-:Y:S01]  /*95e0*/  FMUL R28, R28, UR11 ;  /* 0x0000000b1c1c7c20 */ /* 0x000fe20008400000 */
[----:B------:R-:W-:Y:S01]  /*95f0*/  FMUL R110, R30, UR11 ;  /* 0x0000000b1e6e7c20 */ /* 0x000fe20008400000 */
[----:B------:R-:W-:Y:S01]  /*9600*/  ISETP.GT.U32.AND.EX P6, PT, R247, RZ, PT, P6 ;  /* 0x000000fff700720c */ /* 0x000fe20003fc4160 */
[----:B------:R-:W-:Y:S01]  /*9610*/  FMUL R112, R27, UR11 ;  /* 0x0000000b1b707c20 */ /* 0x000fe20008400000 */
[----:B------:R-:W-:Y:S02]  /*9620*/  ISETP.GT.U32.AND.EX P2, PT, R247, RZ, PT, P2 ;  /* 0x000000fff700720c */ /* 0x000fe40003f44120 */
[----:B------:R-:W-:-:S02]  /*9630*/  ISETP.GE.U32.AND.EX P3, PT, R7, RZ, PT, P3 ;  /* 0x000000ff0700720c */ /* 0x000fc40003f66130 */
[----:B------:R-:W-:Y:S02]  /*9640*/  FSEL R160, R28, -INF , !P6 ;  /* 0xff8000001ca07808 */ /* 0x000fe40007000000 */
[----:B------:R-:W-:Y:S02]  /*9650*/  FSEL R110, R110, -INF , !P2 ;  /* 0xff8000006e6e7808 */ /* 0x000fe40005000000 */
[-C--:B------:R-:W-:Y:S02]  /*9660*/  ISETP.GT.U32.AND P6, PT, R11, R153.reuse, PT ;  /* 0x000000990b00720c */ /* 0x080fe40003fc4070 */
[----:B------:R-:W-:Y:S02]  /*9670*/  ISETP.GT.U32.AND P2, PT, R12, R153, PT ;  /* 0x000000990c00720c */ /* 0x000fe40003f44070 */
[----:B------:R-:W-:Y:S01]  /*9680*/  FSEL R112, R112, -INF , !P3 ;  /* 0xff80000070707808 */ /* 0x000fe20005800000 */
[----:B------:R-:W-:Y:S01]  /*9690*/  FMUL R33, R33, UR11 ;  /* 0x0000000b21217c20 */ /* 0x000fe20008400000 */
[----:B------:R-:W-:Y:S01]  /*96a0*/  ISETP.GT.U32.AND P3, PT, R10, R89, PT ;  /* 0x000000590a00720c */ /* 0x000fe20003f64070 */
[----:B------:R-:W-:Y:S01]  /*96b0*/  FMUL R36, R36, UR11 ;  /* 0x0000000b24247c20 */ /* 0x000fe20008400000 */
[----:B------:R-:W-:Y:S01]  /*96c0*/  ISETP.GT.U32.AND.EX P6, PT, R232, RZ, PT, P6 ;  /* 0x000000ffe800720c */ /* 0x000fe20003fc4160 */
[----:B------:R-:W-:Y:S01]  /*96d0*/  FMUL R108, R34, UR11 ;  /* 0x0000000b226c7c20 */ /* 0x000fe20008400000 */
[----:B------:R-:W-:-:S02]  /*96e0*/  ISETP.GT.U32.AND.EX P2, PT, R234, RZ, PT, P2 ;  /* 0x000000ffea00720c */ /* 0x000fc40003f44120 */
[----:B------:R-:W-:Y:S02]  /*96f0*/  ISETP.GT.U32.AND.EX P3, PT, R231, RZ, PT, P3 ;  /* 0x000000ffe700720c */ /* 0x000fe40003f64130 */
[----:B------:R-:W-:Y:S02]  /*9700*/  FSEL R169, R33, -INF , !P6 ;  /* 0xff80000021a97808 */ /* 0x000fe40007000000 */
[----:B------:R-:W-:Y:S02]  /*9710*/  FSEL R172, R36, -INF , !P2 ;  /* 0xff80000024ac7808 */ /* 0x000fe40005000000 */
[----:B------:R-:W-:Y:S02]  /*9720*/  ISETP.GT.U32.AND P6, PT, R13, R89, PT ;  /* 0x000000590d00720c */ /* 0x000fe40003fc4070 */
[-C--:B------:R-:W-:Y:S02]  /*9730*/  ISETP.GT.U32.AND P2, PT, R15, R153.reuse, PT ;  /* 0x000000990f00720c */ /* 0x080fe40003f44070 */
        /* <DEDUP_REMOVED lines=16> */
[----:B------:R-:W-:-:S02]  /*9840*/  ISETP.GT.U32.AND.EX P6, PT, R238, RZ, PT, P6 ;  /* 0x000000ffee00720c */ /* 0x000fc40003fc4160 */
[----:B------:R-:W-:Y:S01]  /*9850*/  ISETP.GT.U32.AND.EX P2, PT, R239, RZ, PT, P2 ;  /* 0x000000ffef00720c */ /* 0x000fe20003f44120 */
[----:B------:R0:W-:Y:S01]  /*9860*/  STL [R1+0x100], R3 ;  /* 0x0001000301007387 */ /* 0x0001e20000100800 */
[----:B------:R-:W-:Y:S02]  /*9870*/  FSEL R102, R102, -INF , !P6 ;  /* 0xff80000066667808 */ /* 0x000fe40007000000 */
[----:B------:R-:W-:Y:S01]  /*9880*/  FSEL R17, R17, -INF , !P2 ;  /* 0xff80000011117808 */ /* 0x000fe20005000000 */
[----:B------:R-:W-:Y:S01]  /*9890*/  FMUL R25, R25, UR11 ;  /* 0x0000000b19197c20 */ /* 0x000fe20008400000 */
[----:B------:R-:W-:Y:S01]  /*98a0*/  ISETP.GT.U32.AND P6, PT, R20, R153, PT ;  /* 0x000000991400720c */ /* 0x000fe20003fc4070 */
[----:B------:R-:W-:Y:S01]  /*98b0*/  FMUL R111, R26, UR11 ;  /* 0x0000000b1a6f7c20 */ /* 0x000fe20008400000 */
[----:B------:R-:W-:Y:S02]  /*98c0*/  ISETP.GT.U32.AND P2, PT, R20, R89, PT ;  /* 0x000000591400720c */ /* 0x000fe40003f44070 */
[C---:B------:R-:W-:Y:S01]  /*98d0*/  ISETP.GE.U32.AND.EX P4, PT, R7.reuse, RZ, PT, P4 ;  /* 0x000000ff0700720c */ /* 0x040fe20003f86140 */
[----:B------:R-:W2:Y:S04]  /*98e0*/  LDL R20, [R1+0x334] ;  /* 0x0003340001147983 */ /* 0x000ea80000100800 */
[----:B0-----:R-:W3:Y:S01]  /*98f0*/  LDL R3, [R1+0x33c] ;  /* 0x00033c0001037983 */ /* 0x001ee20000100800 */
[----:B------:R-:W-:Y:S01]  /*9900*/  FMUL R24, R24, UR11 ;  /* 0x0000000b18187c20 */ /* 0x000fe20008400000 */
[----:B------:R-:W-:-:S02]  /*9910*/  ISETP.GT.U32.AND.EX P5, PT, R7, RZ, PT, P5 ;  /* 0x000000ff0700720c */ /* 0x000fc40003fa4150 */
[----:B------:R-:W-:Y:S01]  /*9920*/  ISETP.GT.U32.AND.EX P1, PT, R7, RZ, PT, P1 ;  /* 0x000000ff0700720c */ /* 0x000fe20003f24110 */
[----:B------:R-:W-:Y:S01]  /*9930*/  FMUL R109, R31, UR11 ;  /* 0x0000000b1f6d7c20 */ /* 0x000fe20008400000 */
[----:B------:R-:W-:Y:S01]  /*9940*/  FSEL R156, R25, -INF , !P4 ;  /* 0xff800000199c7808 */ /* 0x000fe20006000000 */
[----:B------:R-:W-:Y:S01]  /*9950*/  FMUL R32, R32, UR11 ;  /* 0x0000000b20207c20 */ /* 0x000fe20008400000 */
[----:B------:R-:W-:Y:S01]  /*9960*/  ISETP.GT.U32.AND P4, PT, R9, R89, PT ;  /* 0x000000590900720c */ /* 0x000fe20003f84070 */
[----:B------:R-:W-:Y:S01]  /*9970*/  FMUL R29, R29, UR11 ;  /* 0x0000000b1d1d7c20 */ /* 0x000fe20008400000 */
[----:B------:R-:W-:Y:S01]  /*9980*/  FSEL R111, R111, -INF , !P5 ;  /* 0xff8000006f6f7808 */ /* 0x000fe20006800000 */
[----:B------:R-:W-:Y:S01]  /*9990*/  FMUL R106, R38, UR11 ;  /* 0x0000000b266a7c20 */ /* 0x000fe20008400000 */
[----:B------:R-:W-:Y:S01]  /*99a0*/  FSEL R152, R24, -INF , !P1 ;  /* 0xff80000018987808 */ /* 0x000fe20004800000 */
[----:B------:R-:W-:Y:S01]  /*99b0*/  FMUL R37, R37, UR11 ;  /* 0x0000000b25257c20 */ /* 0x000fe20008400000 */
[-C--:B------:R-:W-:Y:S01]  /*99c0*/  ISETP.GT.U32.AND P5, PT, R10, R153.reuse, PT ;  /* 0x000000990a00720c */ /* 0x080fe20003fa4070 */
[----:B------:R-:W-:Y:S01]  /*99d0*/  FMUL R107, R35, UR11 ;  /* 0x0000000b236b7c20 */ /* 0x000fe20008400000 */
[----:B------:R-:W-:Y:S01]  /*99e0*/  ISETP.GT.U32.AND P1, PT, R9, R153, PT ;  /* 0x000000990900720c */ /* 0x000fe20003f24070 */
[----:B------:R-:W-:Y:S01]  /*99f0*/  FMUL R242, R44, UR11 ;  /* 0x0000000b2cf27c20 */ /* 0x000fe20008400000 */
[----:B------:R-:W-:Y:S01]  /*9a00*/  ISETP.GT.U32.AND.EX P4, PT, R230, RZ, PT, P4 ;  /* 0x000000ffe600720c */ /* 0x000fe20003f84140 */
[----:B------:R-:W-:Y:S01]  /*9a10*/  FMUL R103, R43, UR11 ;  /* 0x0000000b2b677c20 */ /* 0x000fe20008400000 */
[----:B------:R-:W-:Y:S01]  /*9a20*/  ISETP.GT.U32.AND.EX P5, PT, R231, RZ, PT, P5 ;  /* 0x000000ffe700720c */ /* 0x000fe20003fa4150 */
[----:B------:R-:W-:Y:S01]  /*9a30*/  FMUL R104, R42, UR11 ;  /* 0x0000000b2a687c20 */ /* 0x000fe20008400000 */
[----:B------:R-:W-:Y:S01]  /*9a40*/  ISETP.GT.U32.AND.EX P1, PT, R230, RZ, PT, P1 ;  /* 0x000000ffe600720c */ /* 0x000fe20003f24110 */
[----:B------:R-:W-:Y:S01]  /*9a50*/  FMUL R248, R45, UR11 ;  /* 0x0000000b2df87c20 */ /* 0x000fe20008400000 */
[----:B------:R-:W-:Y:S01]  /*9a60*/  FSEL R109, R109, -INF , !P4 ;  /* 0xff8000006d6d7808 */ /* 0x000fe20006000000 */
[----:B------:R-:W-:Y:S01]  /*9a70*/  FMUL R7, R50, UR11 ;  /* 0x0000000b32077c20 */ /* 0x000fe20008400000 */
[----:B------:R-:W-:Y:S01]  /*9a80*/  ISETP.GT.U32.AND P4, PT, R12, R89, PT ;  /* 0x000000590c00720c */ /* 0x000fe20003f84070 */
[----:B------:R-:W-:Y:S01]  /*9a90*/  FMUL R65, R65, UR11 ;  /* 0x0000000b41417c20 */ /* 0x000fe20008400000 */
[----:B------:R-:W-:-:S02]  /*9aa0*/  FSEL R165, R32, -INF , !P5 ;  /* 0xff80000020a57808 */ /* 0x000fc40006800000 */
[----:B------:R-:W-:Y:S01]  /*9ab0*/  ISETP.GT.U32.AND.EX P3, PT, R239, RZ, PT, P3 ;  /* 0x000000ffef00720c */ /* 0x000fe20003f64130 */
[----:B------:R-:W-:Y:S01]  /*9ac0*/  FMUL R230, R48, UR11 ;  /* 0x0000000b30e67c20 */ /* 0x000fe20008400000 */
[----:B------:R-:W-:Y:S01]  /*9ad0*/  FSEL R164, R29, -INF , !P1 ;  /* 0xff8000001da47808 */ /* 0x000fe20004800000 */
[----:B------:R-:W-:Y:S01]  /*9ae0*/  FMUL R68, R68, UR11 ;  /* 0x0000000b44447c20 */ /* 0x000fe20008400000 */
[----:B------:R-:W-:Y:S01]  /*9af0*/  ISETP.GT.U32.AND P5, PT, R13, R153, PT ;  /* 0x000000990d00720c */ /* 0x000fe20003fa4070 */
[----:B------:R-:W-:Y:S01]  /*9b00*/  FMUL R73, R73, UR11 ;  /* 0x0000000b49497c20 */ /* 0x000fe20008400000 */
[----:B------:R-:W-:Y:S01]  /*9b10*/  ISETP.GT.U32.AND P1, PT, R11, R89, PT ;  /* 0x000000590b00720c */ /* 0x000fe20003f24070 */
[----:B------:R-:W4:Y:S01]  /*9b20*/  LDL R34, [R1+0x330] ;  /* 0x0003300001227983 */ /* 0x000f220000100800 */
[----:B------:R-:W-:Y:S02]  /*9b30*/  ISETP.GT.U32.AND.EX P4, PT, R234, RZ, PT, P4 ;  /* 0x000000ffea00720c */ /* 0x000fe40003f84140 */
[----:B------:R-:W-:Y:S01]  /*9b40*/  ISETP.GT.U32.AND.EX P5, PT, R235, RZ, PT, P5 ;  /* 0x000000ffeb00720c */ /* 0x000fe20003fa4150 */
[----:B------:R-:W-:Y:S01]  /*9b50*/  FMUL R33, R78, UR11 ;  /* 0x0000000b4e217c20 */ /* 0x000fe20008400000 */
[----:B------:R-:W-:Y:S01]  /*9b60*/  ISETP.GT.U32.AND.EX P1, PT, R232, RZ, PT, P1 ;  /* 0x000000ffe800720c */ /* 0x000fe20003f24110 */
[----:B------:R-:W-:Y:S01]  /*9b70*/  FMUL R30, R79, UR11 ;  /* 0x0000000b4f1e7c20 */ /* 0x000fe20008400000 */
[----:B------:R-:W-:Y:S01]  /*9b80*/  FSEL R106, R106, -INF , !P4 ;  /* 0xff8000006a6a7808 */ /* 0x000fe20006000000 */
[----:B------:R-:W5:Y:S01]  /*9b90*/  LDL R47, [R1+0x348] ;  /* 0x00034800012f7983 */ /* 0x000f620000100800 */
[----:B------:R-:W-:-:S02]  /*9ba0*/  ISETP.GT.U32.AND P4, PT, R16, R153, PT ;  /* 0x000000991000720c */ /* 0x000fc40003f84070 */
[----:B------:R-:W-:Y:S01]  /*9bb0*/  FSEL R176, R37, -INF , !P5 ;  /* 0xff80000025b07808 */ /* 0x000fe20006800000 */
[----:B------:R-:W5:Y:S01]  /*9bc0*/  LDL R46, [R1+0x364] ;  /* 0x00036400012e7983 */ /* 0x000f620000100800 */
[----:B------:R-:W-:Y:S02]  /*9bd0*/  FSEL R107, R107, -INF , !P1 ;  /* 0xff8000006b6b7808 */ /* 0x000fe40004800000 */
[-C--:B------:R-:W-:Y:S01]  /*9be0*/  ISETP.GT.U32.AND P5, PT, R15, R89.reuse, PT ;  /* 0x000000590f00720c */ /* 0x080fe20003fa4070 */
[----:B------:R-:W-:Y:S01]  /*9bf0*/  FMUL R69, R69, UR11 ;  /* 0x0000000b45457c20 */ /* 0x000fe20008400000 */
[----:B------:R-:W-:Y:S01]  /*9c00*/  ISETP.GT.U32.AND P1, PT, R14, R89, PT ;  /* 0x000000590e00720c */ /* 0x000fe20003f24070 */
[----:B------:R-:W-:Y:S01]  /*9c10*/  FMUL R27, R75, UR11 ;  /* 0x0000000b4b1b7c20 */ /* 0x000fe20008400000 */
[----:B------:R-:W-:Y:S01]  /*9c20*/  ISETP.GT.U32.AND.EX P4, PT, R238, RZ, PT, P4 ;  /* 0x000000ffee00720c */ /* 0x000fe20003f84140 */
[----:B------:R-:W5:Y:S01]  /*9c30*/  LDL R41, [R1+0x350] ;  /* 0x0003500001297983 */ /* 0x000f620000100800 */
[----:B------:R-:W-:-:S02]  /*9c40*/  ISETP.GT.U32.AND.EX P5, PT, R237, RZ, PT, P5 ;  /* 0x000000ffed00720c */ /* 0x000fc40003fa4150 */
[----:B------:R-:W-:Y:S01]  /*9c50*/  ISETP.GT.U32.AND.EX P1, PT, R236, RZ, PT, P1 ;  /* 0x000000ffec00720c */ /* 0x000fe20003f24110 */
[----:B------:R-:W5:Y:S01]  /*9c60*/  LDL R40, [R1+0x36c] ;  /* 0x00036c0001287983 */ /* 0x000f620000100800 */
[----:B------:R-:W-:Y:S02]  /*9c70*/  FSEL R242, R242, -INF , !P4 ;  /* 0xff800000f2f27808 */ /* 0x000fe40006000000 */
[----:B------:R-:W-:Y:S01]  /*9c80*/  ISETP.GT.U32.AND P4, PT, R19, R153, PT ;  /* 0x000000991300720c */ /* 0x000fe20003f84070 */
[----:B------:R-:W-:Y:S01]  /*9c90*/  USHF.R.S32.HI UR12, URZ, 0x1f, UR7 ;  /* 0x0000001f3f0c7899 */ /* 0x000fe20008011407 */
[----:B------:R-:W-:Y:S01]  /*9ca0*/  FSEL R103, R103, -INF , !P5 ;  /* 0xff80000067677808 */ /* 0x000fe20006800000 */
[----:B------:R-:W-:Y:S01]  /*9cb0*/  FMUL R237, R49, UR11 ;  /* 0x0000000b31ed7c20 */ /* 0x000fe20008400000 */
[----:B------:R-:W-:Y:S01]  /*9cc0*/  FSEL R104, R104, -INF , !P1 ;  /* 0xff80000068687808 */ /* 0x000fe20004800000 */
[----:B------:R-:W5:Y:S01]  /*9cd0*/  LDL R36, [R1+0x384] ;  /* 0x0003840001247983 */ /* 0x000f620000100800 */
[----:B------:R-:W-:-:S02]  /*9ce0*/  ISETP.GT.U32.AND P5, PT, R18, R89, PT ;  /* 0x000000591200720c */ /* 0x000fc40003fa4070 */
[----:B------:R-:W-:Y:S01]  /*9cf0*/  ISETP.GT.U32.AND P1, PT, R18, R153, PT ;  /* 0x000000991200720c */ /* 0x000fe20003f24070 */
[----:B------:R-:W-:Y:S01]  /*9d00*/  FMUL R28, R82, UR11 ;  /* 0x0000000b521c7c20 */ /* 0x000fe20008400000 */
[----:B------:R-:W-:Y:S01]  /*9d10*/  ISETP.GT.U32.AND.EX P4, PT, R244, RZ, PT, P4 ;  /* 0x000000fff400720c */ /* 0x000fe20003f84140 */
[----:B------:R-:W-:Y:S01]  /*9d20*/  FMUL R122, R87, UR11 ;  /* 0x0000000b577a7c20 */ /* 0x000fe20008400000 */
[C---:B------:R-:W-:Y:S01]  /*9d30*/  ISETP.GT.U32.AND.EX P5, PT, R243.reuse, RZ, PT, P5 ;  /* 0x000000fff300720c */ /* 0x040fe20003fa4150 */
[----:B------:R-:W5:Y:S01]  /*9d40*/  LDL R91, [R1+0x3e8] ;  /* 0x0003e800015b7983 */ /* 0x000f620000100800 */
[----:B------:R-:W-:Y:S02]  /*9d50*/  ISETP.GT.U32.AND.EX P1, PT, R243, RZ, PT, P1 ;  /* 0x000000fff300720c */ /* 0x000fe40003f24110 */
[----:B------:R-:W-:Y:S01]  /*9d60*/  FSEL R248, R248, -INF , !P3 ;  /* 0xff800000f8f87808 */ /* 0x000fe20005800000 */
[----:B------:R-:W-:Y:S01]  /*9d70*/  FMUL R14, R54, UR11 ;  /* 0x0000000b360e7c20 */ /* 0x000fe20008400000 */
[----:B------:R-:W-:Y:S01]  /*9d80*/  FSEL R237, R237, -INF , !P4 ;  /* 0xff800000eded7808 */ /* 0x000fe20006000000 */
[----:B------:R-:W-:Y:S01]  /*9d90*/  FMUL R11, R51, UR11 ;  /* 0x0000000b330b7c20 */ /* 0x000fe20008400000 */
[-C--:B------:R-:W-:Y:S01]  /*9da0*/  ISETP.GT.U32.AND P3, PT, R19, R89.reuse, PT ;  /* 0x000000591300720c */ /* 0x080fe20003f64070 */
[----:B------:R-:W-:Y:S01]  /*9db0*/  FMUL R13, R55, UR11 ;  /* 0x0000000b370d7c20 */ /* 0x000fe20008400000 */
[----:B------:R-:W-:Y:S01]  /*9dc0*/  ISETP.GT.U32.AND P4, PT, R21, R89, PT ;  /* 0x000000591500720c */ /* 0x000fe20003f84070 */
[----:B------:R-:W5:Y:S01]  /*9dd0*/  LDL R90, [R1+0x3f4] ;  /* 0x0003f400015a7983 */ /* 0x000f620000100800 */
[----:B------:R-:W-:-:S02]  /*9de0*/  FSEL R7, R7, -INF , !P5 ;  /* 0xff80000007077808 */ /* 0x000fc40006800000 */
[----:B------:R-:W-:Y:S01]  /*9df0*/  FSEL R230, R230, -INF , !P1 ;  /* 0xff800000e6e67808 */ /* 0x000fe20004800000 */
[----:B------:R-:W-:Y:S01]  /*9e00*/  FMUL R72, R72, UR11 ;  /* 0x0000000b48487c20 */ /* 0x000fe20008400000 */
[-C--:B------:R-:W-:Y:S01]  /*9e10*/  ISETP.GT.U32.AND P5, PT, R22, R153.reuse, PT ;  /* 0x000000991600720c */ /* 0x080fe20003fa4070 */
[----:B------:R-:W5:Y:S01]  /*9e20*/  LDL R95, [R1+0x408] ;  /* 0x00040800015f7983 */ /* 0x000f620000100800 */
[----:B------:R-:W-:Y:S02]  /*9e30*/  ISETP.GT.U32.AND P1, PT, R21, R153, PT ;  /* 0x000000991500720c */ /* 0x000fe40003f24070 */
[----:B------:R-:W-:Y:S01]  /*9e40*/  ISETP.GT.U32.AND.EX P2, PT, R245, RZ, PT, P2 ;  /* 0x000000fff500720c */ /* 0x000fe20003f44120 */
[----:B------:R-:W-:Y:S01]  /*9e50*/  FMUL R243, R56, UR11 ;  /* 0x0000000b38f37c20 */ /* 0x000fe20008400000 */
[----:B------:R-:W-:Y:S01]  /*9e60*/  ISETP.GT.U32.AND.EX P3, PT, R244, RZ, PT, P3 ;  /* 0x000000fff400720c */ /* 0x000fe20003f64130 */
[----:B------:R-:W5:Y:S01]  /*9e70*/  LDL R94, [R1+0x414] ;  /* 0x00041400015e7983 */ /* 0x000f620000100800 */
[----:B------:R-:W-:Y:S01]  /*9e80*/  ISETP.GT.U32.AND.EX P4, PT, R246, RZ, PT, P4 ;  /* 0x000000fff600720c */ /* 0x000fe20003f84140 */
[----:B------:R-:W-:Y:S01]  /*9e90*/  FMUL R244, R53, UR11 ;  /* 0x0000000b35f47c20 */ /* 0x000fe20008400000 */
[----:B------:R-:W-:Y:S01]  /*9ea0*/  ISETP.GT.U32.AND.EX P5, PT, R250, RZ, PT, P5 ;  /* 0x000000fffa00720c */ /* 0x000fe20003fa4150 */
[----:B------:R-:W5:Y:S01]  /*9eb0*/  LDL R98, [R1+0x434] ;  /* 0x0004340001627983 */ /* 0x000f620000100800 */
[----:B------:R-:W-:-:S02]  /*9ec0*/  ISETP.GT.U32.AND.EX P1, PT, R246, RZ, PT, P1 ;  /* 0x000000fff600720c */ /* 0x000fc40003f24110 */
[----:B------:R-:W-:Y:S01]  /*9ed0*/  FSEL R14, R14, -INF , !P2 ;  /* 0xff8000000e0e7808 */ /* 0x000fe20005000000 */
[----:B------:R-:W5:Y:S01]  /*9ee0*/  LDL R99, [R1+0x428] ;  /* 0x0004280001637983 */ /* 0x000f620000100800 */
[----:B------:R-:W-:Y:S02]  /*9ef0*/  FSEL R11, R11, -INF , !P3 ;  /* 0xff8000000b0b7808 */ /* 0x000fe40005800000 */
[----:B------:R-:W-:Y:S01]  /*9f00*/  ISETP.GT.U32.AND P2, PT, R216, R153, PT ;  /* 0x00000099d800720c */ /* 0x000fe20003f44070 */
[----:B------:R-:W5:Y:S01]  /*9f10*/  LDL R101, [R1+0x430] ;  /* 0x0004300001657983 */ /* 0x000f620000100800 */
[----:B------:R-:W-:Y:S02]  /*9f20*/  FSEL R13, R13, -INF , !P4 ;  /* 0xff8000000d0d7808 */ /* 0x000fe40006000000 */
[-C--:B------:R-:W-:Y:S01]  /*9f30*/  ISETP.GT.U32.AND P3, PT, R22, R89.reuse, PT ;  /* 0x000000591600720c */ /* 0x080fe20003f64070 */
[----:B------:R-:W5:Y:S01]  /*9f40*/  LDL R100, [R1+0x43c] ;  /* 0x00043c0001647983 */ /* 0x000f620000100800 */
[----:B------:R-:W-:-:S02]  /*9f50*/  ISETP.GT.U32.AND P4, PT, R216, R89, PT ;  /* 0x00000059d800720c */ /* 0x000fc40003f84070 */
[----:B------:R-:W-:Y:S01]  /*9f60*/  ISETP.GT.U32.AND.EX P6, PT, R245, RZ, PT, P6 ;  /* 0x000000fff500720c */ /* 0x000fe20003fc4160 */
[----:B------:R-:W-:Y:S01]  /*9f70*/  FMUL R245, R60, UR11 ;  /* 0x0000000b3cf57c20 */ /* 0x000fe20008400000 */
[----:B------:R-:W-:Y:S01]  /*9f80*/  FSEL R243, R243, -INF , !P5 ;  /* 0xff800000f3f37808 */ /* 0x000fe20006800000 */
[----:B------:R-:W-:Y:S01]  /*9f90*/  FMUL R10, R62, UR11 ;  /* 0x0000000b3e0a7c20 */ /* 0x000fe20008400000 */
[----:B------:R-:W-:Y:S01]  /*9fa0*/  FSEL R244, R244, -INF , !P1 ;  /* 0xff800000f4f47808 */ /* 0x000fe20004800000 */
[----:B------:R-:W-:Y:S01]  /*9fb0*/  FMUL R16, R58, UR11 ;  /* 0x0000000b3a107c20 */ /* 0x000fe20008400000 */
[----:B------:R-:W-:Y:S01]  /*9fc0*/  ISETP.GT.U32.AND P5, PT, R217, R153, PT ;  /* 0x00000099d900720c */ /* 0x000fe20003fa4070 */
[----:B------:R-:W-:Y:S01]  /*9fd0*/  FMUL R15, R59, UR11 ;  /* 0x0000000b3b0f7c20 */ /* 0x000fe20008400000 */
[----:B------:R-:W-:Y:S01]  /*9fe0*/  ISETP.GT.U32.AND P1, PT, R23, R89, PT ;  /* 0x000000591700720c */ /* 0x000fe20003f24070 */
        /* <DEDUP_REMOVED lines=8> */
[----:B------:R-:W-:Y:S01]  /*a070*/  ISETP.GT.U32.AND.EX P1, PT, R252, RZ, PT, P1 ;  /* 0x000000fffc00720c */ /* 0x000fe20003f24110 */
[----:B------:R-:W-:Y:S01]  /*a080*/  FMUL R32, R83, UR11 ;  /* 0x0000000b53207c20 */ /* 0x000fe20008400000 */
[----:B------:R-:W-:Y:S01]  /*a090*/  FSEL R245, R245, -INF , !P2 ;  /* 0xff800000f5f57808 */ /* 0x000fe20005000000 */
[----:B------:R-:W-:Y:S01]  /*a0a0*/  FMUL R31, R86, UR11 ;  /* 0x0000000b561f7c20 */ /* 0x000fe20008400000 */
[-C--:B------:R-:W-:Y:S01]  /*a0b0*/  ISETP.GT.U32.AND P2, PT, R219, R153.reuse, PT ;  /* 0x00000099db00720c */ /* 0x080fe20003f44070 */
[----:B------:R-:W5:Y:S01]  /*a0c0*/  LDL R35, [R1+0x344] ;  /* 0x0003440001237983 */ /* 0x000f620000100800 */
[----:B------:R-:W-:Y:S02]  /*a0d0*/  FSEL R10, R10, -INF , !P4 ;  /* 0xff8000000a0a7808 */ /* 0x000fe40006000000 */
[----:B------:R-:W-:Y:S01]  /*a0e0*/  ISETP.GT.U32.AND P4, PT, R220, R153, PT ;  /* 0x00000099dc00720c */ /* 0x000fe20003f84070 */
[----:B------:R-:W-:Y:S01]  /*a0f0*/  FMUL R239, R52, UR11 ;  /* 0x0000000b34ef7c20 */ /* 0x000fe20008400000 */
[----:B------:R-:W-:Y:S01]  /*a100*/  FSEL R250, R250, -INF , !P5 ;  /* 0xff800000fafa7808 */ /* 0x000fe20006800000 */
[----:B------:R-:W-:Y:S01]  /*a110*/  FMUL R246, R57, UR11 ;  /* 0x0000000b39f67c20 */ /* 0x000fe20008400000 */
[----:B------:R-:W-:Y:S01]  /*a120*/  FSEL R16, R16, -INF , !P3 ;  /* 0xff80000010107808 */ /* 0x000fe20005800000 */
[----:B------:R-:W5:Y:S01]  /*a130*/  LDL R51, [R1+0x354] ;  /* 0x0003540001337983 */ /* 0x000f620000100800 */
[----:B------:R-:W-:-:S02]  /*a140*/  FSEL R15, R15, -INF , !P1 ;  /* 0xff8000000f0f7808 */ /* 0x000fc40004800000 */
[----:B------:R-:W-:Y:S01]  /*a150*/  ISETP.GT.U32.AND P5, PT, R219, R89, PT ;  /* 0x00000059db00720c */ /* 0x000fe20003fa4070 */
[----:B------:R-:W5:Y:S01]  /*a160*/  LDL R22, [R1+0x35c] ;  /* 0x00035c0001167983 */ /* 0x000f620000100800 */
[C---:B------:R-:W-:Y:S02]  /*a170*/  ISETP.GT.U32.AND P3, PT, R218.reuse, R153, PT ;  /* 0x00000099da00720c */ /* 0x040fe40003f64070 */
[----:B------:R-:W-:Y:S01]  /*a180*/  ISETP.GT.U32.AND P1, PT, R218, R89, PT ;  /* 0x00000059da00720c */ /* 0x000fe20003f24070 */
[----:B------:R-:W5:Y:S01]  /*a190*/  LDL R44, [R1+0x37c] ;  /* 0x00037c00012c7983 */ /* 0x000f620000100800 */
[C---:B------:R-:W-:Y:S02]  /*a1a0*/  ISETP.GT.U32.AND.EX P2, PT, R180.reuse, RZ, PT, P2 ;  /* 0x000000ffb400720c */ /* 0x040fe40003f44120 */
[----:B------:R-:W-:Y:S01]  /*a1b0*/  ISETP.GT.U32.AND.EX P4, PT, R173, RZ, PT, P4 ;  /* 0x000000ffad00720c */ /* 0x000fe20003f84140 */
[----:B------:R-:W5:Y:S01]  /*a1c0*/  LDL R50, [R1+0x358] ;  /* 0x0003580001327983 */ /* 0x000f620000100800 */
[----:B------:R-:W-:-:S02]  /*a1d0*/  ISETP.GT.U32.AND.EX P5, PT, R180, RZ, PT, P5 ;  /* 0x000000ffb400720c */ /* 0x000fc40003fa4150 */
[C---:B------:R-:W-:Y:S01]  /*a1e0*/  ISETP.GT.U32.AND.EX P3, PT, R181.reuse, RZ, PT, P3 ;  /* 0x000000ffb500720c */ /* 0x040fe20003f64130 */
[----:B------:R-:W5:Y:S01]  /*a1f0*/  LDL R45, [R1+0x374] ;  /* 0x00037400012d7983 */ /* 0x000f620000100800 */
[----:B------:R-:W-:Y:S02]  /*a200*/  ISETP.GT.U32.AND.EX P1, PT, R181, RZ, PT, P1 ;  /* 0x000000ffb500720c */ /* 0x000fe40003f24110 */
[----:B------:R-:W-:Y:S01]  /*a210*/  FSEL R180, R65, -INF , !P2 ;  /* 0xff80000041b47808 */ /* 0x000fe20005000000 */
[----:B------:R-:W5:Y:S01]  /*a220*/  LDL R37, [R1+0x368] ;  /* 0x0003680001257983 */ /* 0x000f620000100800 */
[----:B------:R-:W-:Y:S02]  /*a230*/  ISETP.GT.U32.AND P2, PT, R221, R89, PT ;  /* 0x00000059dd00720c */ /* 0x000fe40003f44070 */
[----:B------:R-:W-:Y:S01]  /*a240*/  FSEL R181, R68, -INF , !P4 ;  /* 0xff80000044b57808 */ /* 0x000fe20006000000 */
[----:B------:R-:W5:Y:S01]  /*a250*/  LDL R49, [R1+0x378] ;  /* 0x0003780001317983 */ /* 0x000f620000100800 */
[----:B------:R-:W-:-:S02]  /*a260*/  ISETP.GT.U32.AND P4, PT, R223, R153, PT ;  /* 0x00000099df00720c */ /* 0x000fc40003f84070 */
[----:B------:R-:W-:Y:S01]  /*a270*/  ISETP.GT.U32.AND.EX P2, PT, R168, RZ, PT, P2 ;  /* 0x000000ffa800720c */ /* 0x000fe20003f44120 */
[----:B------:R-:W5:Y:S01]  /*a280*/  LDL R48, [R1+0x394] ;  /* 0x0003940001307983 */ /* 0x000f620000100800 */
[----:B------:R-:W-:Y:S02]  /*a290*/  ISETP.GT.U32.AND.EX P4, PT, R157, RZ, PT, P4 ;  /* 0x000000ff9d00720c */ /* 0x000fe40003f84140 */
[----:B------:R-:W-:Y:S01]  /*a2a0*/  FSEL R25, R25, -INF , !P2 ;  /* 0xff80000019197808 */ /* 0x000fe20005000000 */
[----:B------:R-:W-:Y:S01]  /*a2b0*/  FMUL R24, R66, UR11 ;  /* 0x0000000b42187c20 */ /* 0x000fe20008400000 */
[-C--:B------:R-:W-:Y:S01]  /*a2c0*/  ISETP.GT.U32.AND P2, PT, R224, R89.reuse, PT ;  /* 0x00000059e000720c */ /* 0x080fe20003f44070 */
[----:B------:R-:W5:Y:S01]  /*a2d0*/  LDL R58, [R1+0x380] ;  /* 0x00038000013a7983 */ /* 0x000f620000100800 */
[----:B------:R-:W-:Y:S02]  /*a2e0*/  FSEL R192, R73, -INF , !P4 ;  /* 0xff80000049c07808 */ /* 0x000fe40006000000 */
[----:B------:R-:W-:Y:S01]  /*a2f0*/  ISETP.GT.U32.AND P4, PT, R225, R89, PT ;  /* 0x00000059e100720c */ /* 0x000fe20003f84070 */
[----:B------:R-:W5:Y:S01]  /*a300*/  LDL R66, [R1+0x390] ;  /* 0x0003900001427983 */ /* 0x000f620000100800 */
[----:B------:R-:W-:-:S02]  /*a310*/  ISETP.GT.U32.AND.EX P2, PT, R154, RZ, PT, P2 ;  /* 0x000000ff9a00720c */ /* 0x000fc40003f44120 */
[----:B------:R-:W-:Y:S01]  /*a320*/  ISETP.GT.U32.AND.EX P4, PT, R158, RZ, PT, P4 ;  /* 0x000000ff9e00720c */ /* 0x000fe20003f84140 */
[----:B------:R-:W5:Y:S01]  /*a330*/  LDL R65, [R1+0x39c] ;  /* 0x00039c0001417983 */ /* 0x000f620000100800 */
[----:B------:R-:W-:Y:S02]  /*a340*/  FSEL R33, R33, -INF , !P2 ;  /* 0xff80000021217808 */ /* 0x000fe40005000000 */
[-C--:B------:R-:W-:Y:S01]  /*a350*/  ISETP.GT.U32.AND P2, PT, R227, R89.reuse, PT ;  /* 0x00000059e300720c */ /* 0x080fe20003f44070 */
[----:B------:R-:W-:Y:S01]  /*a360*/  FMUL R9, R63, UR11 ;  /* 0x0000000b3f097c20 */ /* 0x000fe20008400000 */
[----:B------:R-:W-:Y:S01]  /*a370*/  FSEL R30, R30, -INF , !P4 ;  /* 0xff8000001e1e7808 */ /* 0x000fe20006000000 */
[----:B------:R-:W5:Y:S01]  /*a380*/  LDL R63, [R1+0x3a4] ;  /* 0x0003a400013f7983 */ /* 0x000f620000100800 */
[----:B------:R-:W-:Y:S02]  /*a390*/  ISETP.GT.U32.AND P4, PT, R228, R89, PT ;  /* 0x00000059e400720c */ /* 0x000fe40003f84070 */
[----:B------:R-:W-:Y:S01]  /*a3a0*/  ISETP.GT.U32.AND.EX P2, PT, R166, RZ, PT, P2 ;  /* 0x000000ffa600720c */ /* 0x000fe20003f44120 */
[----:B------:R-:W-:Y:S01]  /*a3b0*/  FMUL R12, R67, UR11 ;  /* 0x0000000b430c7c20 */ /* 0x000fe20008400000 */
[----:B------:R-:W-:Y:S01]  /*a3c0*/  ISETP.GT.U32.AND.EX P4, PT, R170, RZ, PT, P4 ;  /* 0x000000ffaa00720c */ /* 0x000fe20003f84140 */
[----:B------:R-:W5:Y:S01]  /*a3d0*/  LDL R67, [R1+0x388] ;  /* 0x0003880001437983 */ /* 0x000f620000100800 */
[----:B------:R-:W-:-:S02]  /*a3e0*/  FSEL R32, R32, -INF , !P2 ;  /* 0xff80000020207808 */ /* 0x000fc40005000000 */
[----:B------:R-:W-:Y:S01]  /*a3f0*/  FSEL R31, R31, -INF , !P4 ;  /* 0xff8000001f1f7808 */ /* 0x000fe20006000000 */
[----:B------:R-:W5:Y:S01]  /*a400*/  LDL R55, [R1+0x3a0] ;  /* 0x0003a00001377983 */ /* 0x000f620000100800 */
[----:B------:R-:W-:-:S03]  /*a410*/  FSEL R239, R239, -INF , !P6 ;  /* 0xff800000efef7808 */ /* 0x000fc60007000000 */
[----:B------:R-:W5:Y:S04]  /*a420*/  LDL R54, [R1+0x3ac] ;  /* 0x0003ac0001367983 */ /* 0x000f680000100800 */
[----:B------:R-:W5:Y:S04]  /*a430*/  LDL R62, [R1+0x3a8] ;  /* 0x0003a800013e7983 */ /* 0x000f680000100800 */
[----:B------:R-:W5:Y:S04]  /*a440*/  LDL R61, [R1+0x3b4] ;  /* 0x0003b400013d7983 */ /* 0x000f680000100800 */
[----:B------:R-:W5:Y:S04]  /*a450*/  LDL R60, [R1+0x3bc] ;  /* 0x0003bc00013c7983 */ /* 0x000f680000100800 */
[----:B------:R-:W5:Y:S04]  /*a460*/  LDL R57, [R1+0x3b8] ;  /* 0x0003b80001397983 */ /* 0x000f680000100800 */
[----:B------:R-:W5:Y:S04]  /*a470*/  LDL R56, [R1+0x3c4] ;  /* 0x0003c40001387983 */ /* 0x000f680000100800 */
[----:B------:R-:W5:Y:S01]  /*a480*/  LDL R59, [R1+0x3c0] ;  /* 0x0003c000013b7983 */ /* 0x000f620000100800 */
[----:B------:R-:W-:-:S03]  /*a490*/  FMUL R26, R70, UR11 ;  /* 0x0000000b461a7c20 */ /* 0x000fc60008400000 */
[----:B------:R-:W5:Y:S01]  /*a4a0*/  LDL R68, [R1+0x3d8] ;  /* 0x0003d80001447983 */ /* 0x000f620000100800 */
[----:B------:R-:W-:-:S03]  /*a4b0*/  FSEL R24, R24, -INF , !P1 ;  /* 0xff80000018187808 */ /* 0x000fc60004800000 */
[----:B------:R-:W5:Y:S04]  /*a4c0*/  LDL R83, [R1+0x3f0] ;  /* 0x0003f00001537983 */ /* 0x000f680000100800 */
[----:B------:R-:W5:Y:S04]  /*a4d0*/  LDL R82, [R1+0x3fc] ;  /* 0x0003fc0001527983 */ /* 0x000f680000100800 */
[----:B------:R-:W5:Y:S04]  /*a4e0*/  LDL R73, [R1+0x3f8] ;  /* 0x0003f80001497983 */ /* 0x000f680000100800 */
[----:B------:R-:W5:Y:S01]  /*a4f0*/  LDL R79, [R1+0x410] ;  /* 0x00041000014f7983 */ /* 0x000f620000100800 */
[----:B------:R-:W-:-:S03]  /*a500*/  FMUL R29, R74, UR11 ;  /* 0x0000000b4a1d7c20 */ /* 0x000fc60008400000 */
[----:B------:R-:W5:Y:S04]  /*a510*/  LDL R78, [R1+0x41c] ;  /* 0x00041c00014e7983 */ /* 0x000f680000100800 */
        /* <DEDUP_REMOVED lines=8> */
[----:B------:R-:W5:Y:S01]  /*a5a0*/  LDL R134, [R1+0x458] ;  /* 0x0004580001867983 */ /* 0x000f620000100800 */
[----:B--2---:R-:W-:-:S02]  /*a5b0*/  IADD3 R42, P2, R20, UR7, RZ ;  /* 0x00000007142a7c10 */ /* 0x004fc4000ff5e0ff */
[----:B------:R-:W-:Y:S01]  /*a5c0*/  ISETP.GT.U32.AND P6, PT, R23, R153, PT ;  /* 0x000000991700720c */ /* 0x000fe20003fc4070 */
[----:B------:R-:W2:Y:S01]  /*a5d0*/  LDL R70, [R1+0x3c8] ;  /* 0x0003c80001467983 */ /* 0x000ea20000100800 */
[----:B---3--:R-:W-:-:S03]  /*a5e0*/  IADD3 R20, P4, R3, UR7, RZ ;  /* 0x0000000703147c10 */ /* 0x008fc6000ff9e0ff */
[----:B------:R-:W3:Y:S01]  /*a5f0*/  LDL R3, [R1+0x360] ;  /* 0x0003600001037983 */ /* 0x000ee20000100800 */
[----:B------:R-:W-:Y:S01]  /*a600*/  ISETP.GT.U32.AND.EX P6, PT, R252, RZ, PT, P6 ;  /* 0x000000fffc00720c */ /* 0x000fe20003fc4160 */
[----:B------:R-:W-:Y:S02]  /*a610*/  FMUL R252, R64, UR11 ;  /* 0x0000000b40fc7c20 */ /* 0x000fe40008400000 */
[----:B------:R-:W2:Y:S03]  /*a620*/  LDL R23, [R1+0x340] ;  /* 0x0003400001177983 */ /* 0x000ea60000100800 */
[----:B------:R-:W-:Y:S01]  /*a630*/  FSEL R252, R252, -INF , !P3 ;  /* 0xff800000fcfc7808 */ /* 0x000fe20005800000 */
[----:B------:R-:W2:Y:S01]  /*a640*/  LDL R64, [R1+0x398] ;  /* 0x0003980001407983 */ /* 0x000ea20000100800 */
[----:B------:R-:W-:Y:S02]  /*a650*/  ISETP.GT.U32.AND P3, PT, R221, R153, PT ;  /* 0x00000099dd00720c */ /* 0x000fe40003f64070 */
[----:B------:R-:W-:Y:S01]  /*a660*/  FSEL R246, R246, -INF , !P6 ;  /* 0xff800000f6f67808 */ /* 0x000fe20007000000 */
[----:B------:R-:W2:Y:S01]  /*a670*/  LDL R133, [R1+0x464] ;  /* 0x0004640001857983 */ /* 0x000ea20000100800 */
[----:B------:R-:W-:-:S02]  /*a680*/  ISETP.GT.U32.AND P6, PT, R217, R89, PT ;  /* 0x00000059d900720c */ /* 0x000fc40003fc4070 */
[----:B------:R-:W-:Y:S01]  /*a690*/  ISETP.GT.U32.AND.EX P3, PT, R168, RZ, PT, P3 ;  /* 0x000000ffa800720c */ /* 0x000fe20003f64130 */
[----:B------:R-:W2:Y:S01]  /*a6a0*/  LDL R139, [R1+0x46c] ;  /* 0x00046c00018b7983 */ /* 0x000ea20000100800 */
[----:B------:R-:W-:Y:S02]  /*a6b0*/  ISETP.GT.U32.AND.EX P6, PT, R184, RZ, PT, P6 ;  /* 0x000000ffb800720c */ /* 0x000fe40003fc4160 */
[----:B------:R-:W-:Y:S01]  /*a6c0*/  FSEL R184, R69, -INF , !P3 ;  /* 0xff80000045b87808 */ /* 0x000fe20005800000 */
[----:B------:R-:W2:Y:S01]  /*a6d0*/  LDL R138, [R1+0x468] ;  /* 0x00046800018a7983 */ /* 0x000ea20000100800 */
[----:B------:R-:W-:-:S03]  /*a6e0*/  ISETP.GT.U32.AND P3, PT, R223, R89, PT ;  /* 0x00000059df00720c */ /* 0x000fc60003f64070 */
[----:B------:R-:W2:Y:S01]  /*a6f0*/  LDL R137, [R1+0x474] ;  /* 0x0004740001897983 */ /* 0x000ea20000100800 */
[----:B------:R-:W-:Y:S02]  /*a700*/  ISETP.GT.U32.AND.EX P3, PT, R157, RZ, PT, P3 ;  /* 0x000000ff9d00720c */ /* 0x000fe40003f64130 */
[----:B----4-:R-:W-:Y:S01]  /*a710*/  IADD3.X R43, R34, UR12, RZ, P2, !PT ;  /* 0x0000000c222b7c10 */ /* 0x010fe200097fe4ff */
[----:B------:R-:W4:Y:S01]  /*a720*/  LDL R69, [R1+0x3d4] ;  /* 0x0003d40001457983 */ /* 0x000f220000100800 */
[----:B------:R-:W-:Y:S02]  /*a730*/  FSEL R27, R27, -INF , !P3 ;  /* 0xff8000001b1b7808 */ /* 0x000fe40005800000 */
[----:B------:R-:W-:Y:S01]  /*a740*/  ISETP.GT.U32.AND P3, PT, R226, R89, PT ;  /* 0x00000059e200720c */ /* 0x000fe20003f64070 */
[----:B------:R-:W4:Y:S03]  /*a750*/  LDG.E.U8 R131, desc[UR18][R42.64] ;  /* 0x000000122a837981 */ /* 0x000f26000c1e1100 */
[----:B------:R-:W-:-:S04]  /*a760*/  ISETP.GT.U32.AND.EX P3, PT, R162, RZ, PT, P3 ;  /* 0x000000ffa200720c */ /* 0x000fc80003f64130 */
[----:B------:R-:W-:Y:S02]  /*a770*/  FSEL R28, R28, -INF , !P3 ;  /* 0xff8000001c1c7808 */ /* 0x000fe40005800000 */
[----:B------:R-:W-:Y:S01]  /*a780*/  ISETP.GT.U32.AND P3, PT, R8, R89, PT ;  /* 0x000000590800720c */ /* 0x000fe20003f64070 */
[----:B------:R-:W4:Y:S03]  /*a790*/  LDL R43, [R1+0x470] ;  /* 0x00047000012b7983 */ /* 0x000f260000100800 */
[----:B------:R-:W-:Y:S01]  /*a7a0*/  ISETP.GT.U32.AND.EX P3, PT, R171, RZ, PT, P3 ;  /* 0x000000ffab00720c */ /* 0x000fe20003f64130 */
[----:B------:R-:W4:Y:S03]  /*a7b0*/  LDL R42, [R1+0x47c] ;  /* 0x00047c00012a7983 */ /* 0x000f260000100800 */
[----:B------:R-:W-:-:S02]  /*a7c0*/  FSEL R122, R122, -INF , !P3 ;  /* 0xff8000007a7a7808 */ /* 0x000fc40005800000 */
[----:B-----5:R-:W-:Y:S02]  /*a7d0*/  IADD3 R34, P2, R19, UR7, RZ ;  /* 0x0000000713227c10 */ /* 0x020fe4000ff5e0ff */
[----:B------:R-:W5:Y:S01]  /*a7e0*/  LDL R19, [R1+0x370] ;  /* 0x0003700001137983 */ /* 0x000f620000100800 */
[----:B------:R-:W-:-:S03]  /*a7f0*/  IADD3.X R21, R18, UR12, RZ, P4, !PT ;  /* 0x0000000c12157c10 */ /* 0x000fc6000a7fe4ff */
[----:B------:R-:W4:Y:S01]  /*a800*/  LDL R18, [R1+0x38c] ;  /* 0x00038c0001127983 */ /* 0x000f220000100800 */
[----:B------:R-:W-:Y:S02]  /*a810*/  FSEL R9, R9, -INF , !P6 ;  /* 0xff80000009097808 */ /* 0x000fe40007000000 */
[----:B------:R-:W-:Y:S01]  /*a820*/  IADD3 R38, P3, R35, UR7, RZ ;  /* 0x0000000723267c10 */ /* 0x000fe2000ff7e0ff */
[----:B------:R0:W4:Y:S01]  /*a830*/  LDG.E.U8 R130, desc[UR18][R20.64] ;  /* 0x0000001214827981 */ /* 0x000122000c1e1100 */
[----:B------:R-:W-:Y:S02]  /*a840*/  IADD3.X R35, R47, UR12, RZ, P2, !PT ;  /* 0x0000000c2f237c10 */ /* 0x000fe400097fe4ff */
[----:B------:R-:W-:Y:S02]  /*a850*/  IADD3 R46, P2, R46, UR7, RZ ;  /* 0x000000072e2e7c10 */ /* 0x000fe4000ff5e0ff */
[----:B------:R-:W-:Y:S01]  /*a860*/  IADD3 R52, P4, R51, UR7, RZ ;  /* 0x0000000733347c10 */ /* 0x000fe2000ff9e0ff */
[----:B------:R-:W4:Y:S01]  /*a870*/  LDG.E.U8 R185, desc[UR18][R34.64] ;  /* 0x0000001222b97981 */ /* 0x000f22000c1e1100 */
[----:B---3--:R-:W-:-:S03]  /*a880*/  IADD3.X R47, R3, UR12, RZ, P2, !PT ;  /* 0x0000000c032f7c10 */ /* 0x008fc600097fe4ff */
[----:B------:R-:W3:Y:S01]  /*a890*/  LDL R3, [R1+0x3b0] ;  /* 0x0003b00001037983 */ /* 0x000ee20000100800 */
[----:B--2---:R-:W-:Y:S02]  /*a8a0*/  IADD3.X R39, R23, UR12, RZ, P3, !PT ;  /* 0x0000000c17277c10 */ /* 0x004fe40009ffe4ff */
[----:B------:R-:W-:Y:S02]  /*a8b0*/  IADD3 R22, P3, R22, UR7, RZ ;  /* 0x0000000716167c10 */ /* 0x000fe4000ff7e0ff */
[----:B------:R-:W-:Y:S01]  /*a8c0*/  IADD3.X R53, R41, UR12, RZ, P4, !PT ;  /* 0x0000000c29357c10 */ /* 0x000fe2000a7fe4ff */
[----:B------:R-:W2:Y:S01]  /*a8d0*/  LDG.E.U8 R210, desc[UR18][R38.64] ;  /* 0x0000001226d27981 */ /* 0x000ea2000c1e1100 */
[----:B------:R-:W-:Y:S02]  /*a8e0*/  IADD3 R40, P4, R40, UR7, RZ ;  /* 0x0000000728287c10 */ /* 0x000fe4000ff9e0ff */
[----:B------:R-:W-:Y:S02]  /*a8f0*/  IADD3 R44, P2, R44, UR7, RZ ;  /* 0x000000072c2c7c10 */ /* 0x000fe4000ff5e0ff */
[----:B------:R-:W-:-:S02]  /*a900*/  IADD3.X R23, R50, UR12, RZ, P3, !PT ;  /* 0x0000000c32177c10 */ /* 0x000fc40009ffe4ff */
[----:B------:R-:W-:Y:S02]  /*a910*/  IADD3 R50, P3, R45, UR7, RZ ;  /* 0x000000072d327c10 */ /* 0x000fe4000ff7e0ff */
[----:B------:R-:W-:Y:S02]  /*a920*/  IADD3.X R41, R37, UR12, RZ, P4, !PT ;  /* 0x0000000c25297c10 */ /* 0x000fe4000a7fe4ff */
[----:B------:R-:W-:Y:S02]  /*a930*/  IADD3.X R45, R49, UR12, RZ, P2, !PT ;  /* 0x0000000c312d7c10 */ /* 0x000fe400097fe4ff */
[----:B------:R-:W-:Y:S01]  /*a940*/  IADD3 R36, P4, R36, UR7, RZ ;  /* 0x0000000724247c10 */ /* 0x000fe2000ff9e0ff */
[----:B------:R-:W2:Y:S01]  /*a950*/  LDG.E.U8 R189, desc[UR18][R40.64] ;  /* 0x0000001228bd7981 */ /* 0x000ea2000c1e1100 */
[----:B------:R-:W-:Y:S02]  /*a960*/  IADD3 R48, P2, R48, UR7, RZ ;  /* 0x0000000730307c10 */ /* 0x000fe4000ff5e0ff */
[----:B------:R-:W-:-:S02]  /*a970*/  IADD3.X R37, R58, UR12, RZ, P4, !PT ;  /* 0x0000000c3a257c10 */ /* 0x000fc4000a7fe4ff */
[----:B------:R-:W-:Y:S01]  /*a980*/  IADD3.X R49, R66, UR12, RZ, P2, !PT ;  /* 0x0000000c42317c10 */ /* 0x000fe200097fe4ff */
[----:B------:R-:W2:Y:S01]  /*a990*/  LDL R58, [R1+0x3cc] ;  /* 0x0003cc00013a7983 */ /* 0x000ea20000100800 */
[----:B------:R-:W-:Y:S02]  /*a9a0*/  IADD3 R88, P2, R65, UR7, RZ ;  /* 0x0000000741587c10 */ /* 0x000fe4000ff5e0ff */
[----:B------:R-:W-:Y:S01]  /*a9b0*/  FSEL R12, R12, -INF , !P5 ;  /* 0xff8000000c0c7808 */ /* 0x000fe20006800000 */
[----:B------:R-:W2:Y:S01]  /*a9c0*/  LDL R65, [R1+0x3d0] ;  /* 0x0003d00001417983 */ /* 0x000ea20000100800 */
[-C--:B------:R-:W-:Y:S02]  /*a9d0*/  ISETP.GT.U32.AND P6, PT, R220, R89.reuse, PT ;  /* 0x00000059dc00720c */ /* 0x080fe40003fc4070 */
[----:B------:R-:W-:Y:S01]  /*a9e0*/  ISETP.GT.U32.AND P5, PT, R222, R89, PT ;  /* 0x00000059de00720c */ /* 0x000fe20003fa4070 */
[----:B------:R-:W2:Y:S01]  /*a9f0*/  LDG.E.U8 R157, desc[UR18][R36.64] ;  /* 0x00000012249d7981 */ /* 0x000ea2000c1e1100 */
[----:B------:R-:W-:-:S02]  /*aa00*/  IADD3.X R89, R64, UR12, RZ, P2, !PT ;  /* 0x0000000c40597c10 */ /* 0x000fc400097fe4ff */
[----:B------:R-:W-:Y:S01]  /*aa10*/  IADD3 R66, P2, R63, UR7, RZ ;  /* 0x000000073f427c10 */ /* 0x000fe2000ff5e0ff */
[----:B------:R-:W2:Y:S01]  /*aa20*/  LDL R64, [R1+0x3dc] ;  /* 0x0003dc0001407983 */ /* 0x000ea20000100800 */
[----:B------:R-:W-:-:S03]  /*aa30*/  ISETP.GT.U32.AND P1, PT, R222, R153, PT ;  /* 0x00000099de00720c */ /* 0x000fc60003f24070 */
[----:B------:R-:W2:Y:S01]  /*aa40*/  LDL R63, [R1+0x400] ;  /* 0x00040000013f7983 */ /* 0x000ea20000100800 */
[----:B-----5:R-:W-:-:S03]  /*aa50*/  IADD3.X R51, R19, UR12, RZ, P3, !PT ;  /* 0x0000000c13337c10 */ /* 0x020fc60009ffe4ff */
[----:B------:R-:W5:Y:S01]  /*aa60*/  LDG.E.U8 R88, desc[UR18][R88.64] ;  /* 0x0000001258587981 */ /* 0x000f62000c1e1100 */
[----:B----4-:R-:W-:-:S04]  /*aa70*/  IADD3 R18, P3, R18, UR7, RZ ;  /* 0x0000000712127c10 */ /* 0x010fc8000ff7e0ff */
[----:B------:R-:W-:Y:S02]  /*aa80*/  IADD3.X R19, R67, UR12, RZ, P3, !PT ;  /* 0x0000000c43137c10 */ /* 0x000fe40009ffe4ff */
[----:B------:R-:W-:Y:S02]  /*aa90*/  IADD3.X R67, R55, UR12, RZ, P2, !PT ;  /* 0x0000000c37437c10 */ /* 0x000fe400097fe4ff */
[----:B------:R-:W-:Y:S01]  /*aaa0*/  IADD3 R54, P2, R54, UR7, RZ ;  /* 0x0000000736367c10 */ /* 0x000fe2000ff5e0ff */
[----:B------:R-:W4:Y:S03]  /*aab0*/  LDG.E.U8 R193, desc[UR18][R18.64] ;  /* 0x0000001212c17981 */ /* 0x000f26000c1e1100 */
[----:B------:R-:W-:Y:S02]  /*aac0*/  IADD3.X R55, R62, UR12, RZ, P2, !PT ;  /* 0x0000000c3e377c10 */ /* 0x000fe400097fe4ff */
[----:B------:R-:W-:Y:S01]  /*aad0*/  IADD3 R86, P2, R61, UR7, RZ ;  /* 0x000000073d567c10 */ /* 0x000fe2000ff5e0ff */
[----:B------:R-:W5:Y:S04]  /*aae0*/  LDL R62, [R1+0x40c] ;  /* 0x00040c00013e7983 */ /* 0x000f680000100800 */
[----:B------:R-:W4:Y:S01]  /*aaf0*/  LDL R61, [R1+0x3e4] ;  /* 0x0003e400013d7983 */ /* 0x000f220000100800 */
[----:B------:R-:W-:-:S02]  /*ab00*/  ISETP.GT.U32.AND.EX P1, PT, R161, RZ, PT, P1 ;  /* 0x000000ffa100720c */ /* 0x000fc40003f24110 */
[----:B------:R-:W-:Y:S01]  /*ab10*/  ISETP.GT.U32.AND.EX P6, PT, R173, RZ, PT, P6 ;  /* 0x000000ffad00720c */ /* 0x000fe20003fc4160 */
[----:B------:R-:W5:Y:S01]  /*ab20*/  LDG.E.U8 R196, desc[UR18][R54.64] ;  /* 0x0000001236c47981 */ /* 0x000f62000c1e1100 */
[----:B---3--:R-:W-:-:S03]  /*ab30*/  IADD3.X R87, R3, UR12, RZ, P2, !PT ;  /* 0x0000000c03577c10 */ /* 0x008fc600097fe4ff */
[----:B------:R-:W3:Y:S04]  /*ab40*/  LDL R55, [R1+0x4a0] ;  /* 0x0004a00001377983 */ /* 0x000ee80000100800 */
[----:B------:R-:W5:Y:S01]  /*ab50*/  LDL R3, [R1+0x3e0] ;  /* 0x0003e00001037983 */ /* 0x000f620000100800 */
[----:B------:R-:W-:-:S03]  /*ab60*/  IADD3 R96, P2, R60, UR7, RZ ;  /* 0x000000073c607c10 */ /* 0x000fc6000ff5e0ff */
[----:B------:R-:W3:Y:S01]  /*ab70*/  LDL R60, [R1+0x3ec] ;  /* 0x0003ec00013c7983 */ /* 0x000ee20000100800 */
[----:B------:R-:W-:-:S03]  /*ab80*/  FSEL R188, R72, -INF , !P1 ;  /* 0xff80000048bc7808 */ /* 0x000fc60004800000 */
[----:B------:R-:W3:Y:S01]  /*ab90*/  LDL R72, [R1+0x404] ;  /* 0x0004040001487983 */ /* 0x000ee20000100800 */
[----:B------:R-:W-:Y:S02]  /*aba0*/  IADD3.X R97, R57, UR12, RZ, P2, !PT ;  /* 0x0000000c39617c10 */ /* 0x000fe400097fe4ff */
[----:B------:R-:W-:Y:S01]  /*abb0*/  IADD3 R56, P2, R56, UR7, RZ ;  /* 0x0000000738387c10 */ /* 0x000fe2000ff5e0ff */
[----:B------:R-:W3:Y:S03]  /*abc0*/  LDL R54, [R1+0x4ac] ;  /* 0x0004ac0001367983 */ /* 0x000ee60000100800 */
[----:B------:R-:W-:Y:S01]  /*abd0*/  IADD3.X R57, R59, UR12, RZ, P2, !PT ;  /* 0x0000000c3b397c10 */ /* 0x000fe200097fe4ff */
[----:B------:R-:W3:Y:S01]  /*abe0*/  LDG.E.U8 R86, desc[UR18][R86.64] ;  /* 0x0000001256567981 */ /* 0x000ee2000c1e1100 */
[----:B------:R-:W-:Y:S02]  /*abf0*/  FSEL R26, R26, -INF , !P6 ;  /* 0xff8000001a1a7808 */ /* 0x000fe40007000000 */
[----:B------:R-:W-:Y:S01]  /*ac00*/  ISETP.GT.U32.AND.EX P5, PT, R161, RZ, PT, P5 ;  /* 0x000000ffa100720c */ /* 0x000fe20003fa4150 */
[----:B------:R-:W3:Y:S01]  /*ac10*/  LDG.E.U8 R96, desc[UR18][R96.64] ;  /* 0x0000001260607981 */ /* 0x000ee2000c1e1100 */
[----:B--2---:R-:W-:-:S02]  /*ac20*/  IADD3 R58, P2, R58, UR7, RZ ;  /* 0x000000073a3a7c10 */ /* 0x004fc4000ff5e0ff */
[----:B------:R-:W-:Y:S01]  /*ac30*/  ISETP.GT.U32.AND P6, PT, R224, R153, PT ;  /* 0x00000099e000720c */ /* 0x000fe20003fc4070 */
[----:B------:R-:W2:Y:S01]  /*ac40*/  LDG.E.U8 R161, desc[UR18][R66.64] ;  /* 0x0000001242a17981 */ /* 0x000ea2000c1e1100 */
[----:B------:R-:W-:Y:S02]  /*ac50*/  IADD3.X R59, R70, UR12, RZ, P2, !PT ;  /* 0x0000000c463b7c10 */ /* 0x000fe400097fe4ff */
[----:B------:R-:W-:Y:S01]  /*ac60*/  IADD3 R74, P2, R69, UR7, RZ ;  /* 0x00000007454a7c10 */ /* 0x000fe2000ff5e0ff */
[----:B------:R-:W2:Y:S03]  /*ac70*/  LDL R70, [R1+0x424] ;  /* 0x0004240001467983 */ /* 0x000ea60000100800 */
[----:B------:R-:W-:Y:S01]  /*ac80*/  IADD3.X R75, R65, UR12, RZ, P2, !PT ;  /* 0x0000000c414b7c10 */ /* 0x000fe200097fe4ff */
[----:B------:R-:W2:Y:S01]  /*ac90*/  LDG.E.U8 R87, desc[UR18][R56.64] ;  /* 0x0000001238577981 */ /* 0x000ea2000c1e1100 */
[----:B------:R-:W-:-:S03]  /*aca0*/  IADD3 R92, P2, R64, UR7, RZ ;  /* 0x00000007405c7c10 */ /* 0x000fc6000ff5e0ff */
[----:B------:R-:W2:Y:S04]  /*acb0*/  LDL R65, [R1+0x420] ;  /* 0x0004200001417983 */ /* 0x000ea80000100800 */
[----:B------:R-:W2:Y:S01]  /*acc0*/  LDL R64, [R1+0x42c] ;  /* 0x00042c0001407983 */ /* 0x000ea20000100800 */
[----:B------:R-:W-:Y:S02]  /*acd0*/  IADD3.X R93, R68, UR12, RZ, P2, !PT ;  /* 0x0000000c445d7c10 */ /* 0x000fe400097fe4ff */
[----:B------:R-:W-:Y:S01]  /*ace0*/  P2R R132, PR, RZ, 0x40 ;  /* 0x00000040ff847803 */ /* 0x000fe20000000000 */
[----:B------:R-:W2:Y:S01]  /*acf0*/  LDL R57, [R1+0x4a8] ;  /* 0x0004a80001397983 */ /* 0x000ea20000100800 */
[----:B------:R-:W-:Y:S02]  /*ad00*/  FSEL R29, R29, -INF , !P5 ;  /* 0xff8000001d1d7808 */ /* 0x000fe40006800000 */
[-C--:B------:R-:W-:Y:S01]  /*ad10*/  ISETP.GT.U32.AND P1, PT, R225, R153.reuse, PT ;  /* 0x00000099e100720c */ /* 0x080fe20003f24070 */
[----:B------:R-:W2:Y:S01]  /*ad20*/  LDL R56, [R1+0x4b4] ;  /* 0x0004b40001387983 */ /* 0x000ea20000100800 */
[----:B------:R-:W-:-:S02]  /*ad30*/  ISETP.GT.U32.AND P4, PT, R227, R153, PT ;  /* 0x00000099e300720c */ /* 0x000fc40003f84070 */
[----:B------:R-:W-:Y:S01]  /*ad40*/  ISETP.GT.U32.AND P3, PT, R228, R153, PT ;  /* 0x00000099e400720c */ /* 0x000fe20003f64070 */
[----:B------:R-:W2:Y:S04]  /*ad50*/  LDG.E.U8 R197, desc[UR18][R58.64] ;  /* 0x000000123ac57981 */ /* 0x000ea8000c1e1100 */
[----:B------:R-:W2:Y:S04]  /*ad60*/  LDG.E.U8 R74, desc[UR18][R74.64] ;  /* 0x000000124a4a7981 */ /* 0x000ea8000c1e1100 */
[----:B------:R-:W2:Y:S04]  /*ad70*/  LDL R67, [R1+0x4e4] ;  /* 0x0004e40001437983 */ /* 0x000ea80000100800 */
[----:B------:R-:W2:Y:S01]  /*ad80*/  LDL R66, [R1+0x4e0] ;  /* 0x0004e00001427983 */ /* 0x000ea20000100800 */
[----:B----4-:R-:W-:-:S03]  /*ad90*/  IADD3 R68, P2, R61, UR7, RZ ;  /* 0x000000073d447c10 */ /* 0x010fc6000ff5e0ff */
[----:B------:R-:W4:Y:S01]  /*ada0*/  LDL R59, [R1+0x4b0] ;  /* 0x0004b000013b7983 */ /* 0x000f220000100800 */
[----:B------:R-:W-:Y:S02]  /*adb0*/  IADD3 R98, P6, R98, UR7, RZ ;  /* 0x0000000762627c10 */ /* 0x000fe4000ffde0ff */
[----:B------:R-:W-:Y:S01]  /*adc0*/  ISETP.GT.U32.AND P5, PT, R226, R153, PT ;  /* 0x00000099e200720c */ /* 0x000fe20003fa4070 */
[----:B------:R-:W4:Y:S04]  /*add0*/  LDL R58, [R1+0x4bc] ;  /* 0x0004bc00013a7983 */ /* 0x000f280000100800 */
[----:B------:R-:W4:Y:S04]  /*ade0*/  LDL R75, [R1+0x4b8] ;  /* 0x0004b800014b7983 */ /* 0x000f280000100800 */
[----:B------:R-:W4:Y:S01]  /*adf0*/  LDG.E.U8 R92, desc[UR18][R92.64] ;  /* 0x000000125c5c7981 */ /* 0x000f22000c1e1100 */
[----:B-----5:R-:W-:-:S03]  /*ae00*/  IADD3.X R69, R3, UR12, RZ, P2, !PT ;  /* 0x0000000c03457c10 */ /* 0x020fc600097fe4ff */
[----:B------:R-:W5:Y:S01]  /*ae10*/  LDL R3, [R1+0x438] ;  /* 0x0004380001037983 */ /* 0x000f620000100800 */
[----:B---3--:R-:W-:-:S03]  /*ae20*/  IADD3 R60, P2, R60, UR7, RZ ;  /* 0x000000073c3c7c10 */ /* 0x008fc6000ff5e0ff */
[----:B------:R-:W3:Y:S01]  /*ae30*/  LDG.E.U8 R168, desc[UR18][R68.64] ;  /* 0x0000001244a87981 */ /* 0x000ee2000c1e1100 */
[----:B------:R-:W-:Y:S02]  /*ae40*/  IADD3.X R61, R91, UR12, RZ, P2, !PT ;  /* 0x0000000c5b3d7c10 */ /* 0x000fe400097fe4ff */
[----:B------:R-:W-:-:S03]  /*ae50*/  IADD3 R90, P2, R90, UR7, RZ ;  /* 0x000000075a5a7c10 */ /* 0x000fc6000ff5e0ff */
[----:B------:R-:W3:Y:S01]  /*ae60*/  LDG.E.U8 R200, desc[UR18][R60.64] ;  /* 0x000000123cc87981 */ /* 0x000ee2000c1e1100 */
[----:B------:R-:W-:Y:S02]  /*ae70*/  IADD3.X R91, R83, UR12, RZ, P2, !PT ;  /* 0x0000000c535b7c10 */ /* 0x000fe400097fe4ff */
[----:B------:R-:W-:Y:S01]  /*ae80*/  IADD3 R82, P2, R82, UR7, RZ ;  /* 0x0000000752527c10 */ /* 0x000fe2000ff5e0ff */
[----:B------:R-:W3:Y:S03]  /*ae90*/  LDL R69, [R1+0x4cc] ;  /* 0x0004cc0001457983 */ /* 0x000ee60000100800 */
[----:B------:R-:W-:Y:S01]  /*aea0*/  IADD3.X R83, R73, UR12, RZ, P2, !PT ;  /* 0x0000000c49537c10 */ /* 0x000fe200097fe4ff */
[----:B------:R-:W3:Y:S01]  /*aeb0*/  LDL R68, [R1+0x4c8] ;  /* 0x0004c80001447983 */ /* 0x000ee20000100800 */
[----:B------:R-:W-:-:S03]  /*aec0*/  IADD3 R72, P2, R72, UR7, RZ ;  /* 0x0000000748487c10 */ /* 0x000fc6000ff5e0ff */
[----:B------:R-:W3:Y:S01]  /*aed0*/  LDL R61, [R1+0x4c4] ;  /* 0x0004c400013d7983 */ /* 0x000ee20000100800 */
[----:B------:R-:W-:Y:S02]  /*aee0*/  IADD3.X R73, R63, UR12, RZ, P2, !PT ;  /* 0x0000000c3f497c10 */ /* 0x000fe400097fe4ff */
[----:B------:R-:W-:Y:S01]  /*aef0*/  IADD3 R62, P2, R62, UR7, RZ ;  /* 0x000000073e3e7c10 */ /* 0x000fe2000ff5e0ff */
[----:B------:R-:W3:Y:S03]  /*af00*/  LDL R60, [R1+0x4c0] ;  /* 0x0004c000013c7983 */ /* 0x000ee60000100800 */
[----:B------:R-:W-:Y:S01]  /*af10*/  IADD3.X R63, R95, UR12, RZ, P2, !PT ;  /* 0x0000000c5f3f7c10 */ /* 0x000fe200097fe4ff */
[----:B------:R-:W3:Y:S01]  /*af20*/  LDG.E.U8 R89, desc[UR18][R72.64] ;  /* 0x0000001248597981 */ /* 0x000ee2000c1e1100 */
[----:B------:R-:W-:-:S03]  /*af30*/  IADD3 R94, P2, R94, UR7, RZ ;  /* 0x000000075e5e7c10 */ /* 0x000fc6000ff5e0ff */
[----:B------:R-:W3:Y:S01]  /*af40*/  LDG.E.U8 R201, desc[UR18][R62.64] ;  /* 0x000000123ec97981 */ /* 0x000ee2000c1e1100 */
[----:B------:R-:W-:Y:S02]  /*af50*/  IADD3.X R95, R79, UR12, RZ, P2, !PT ;  /* 0x0000000c4f5f7c10 */ /* 0x000fe400097fe4ff */
[----:B------:R-:W-:Y:S01]  /*af60*/  IADD3 R78, P2, R78, UR7, RZ ;  /* 0x000000074e4e7c10 */ /* 0x000fe2000ff5e0ff */
[----:B------:R-:W3:Y:S03]  /*af70*/  LDG.E.U8 R90, desc[UR18][R90.64] ;  /* 0x000000125a5a7981 */ /* 0x000ee6000c1e1100 */
[----:B------:R-:W-:Y:S01]  /*af80*/  IADD3.X R79, R71, UR12, RZ, P2, !PT ;  /* 0x0000000c474f7c10 */ /* 0x000fe200097fe4ff */
[----:B------:R-:W3:Y:S01]  /*af90*/  LDL R73, [R1+0x4dc] ;  /* 0x0004dc0001497983 */ /* 0x000ee20000100800 */
[----:B--2---:R-:W-:-:S03]  /*afa0*/  IADD3 R70, P2, R70, UR7, RZ ;  /* 0x0000000746467c10 */ /* 0x004fc6000ff5e0ff */
[----:B------:R-:W2:Y:S01]  /*afb0*/  LDL R63, [R1+0x4d4] ;  /* 0x0004d400013f7983 */ /* 0x000ea20000100800 */
[----:B------:R-:W-:Y:S02]  /*afc0*/  IADD3.X R71, R65, UR12, RZ, P2, !PT ;  /* 0x0000000c41477c10 */ /* 0x000fe400097fe4ff */
[----:B------:R-:W-:Y:S01]  /*afd0*/  IADD3 R64, P2, R64, UR7, RZ ;  /* 0x0000000740407c10 */ /* 0x000fe2000ff5e0ff */
[----:B------:R-:W2:Y:S03]  /*afe0*/  LDL R62, [R1+0x4d0] ;  /* 0x0004d000013e7983 */ /* 0x000ea60000100800 */
[----:B------:R-:W-:Y:S01]  /*aff0*/  IADD3.X R65, R99, UR12, RZ, P2, !PT ;  /* 0x0000000c63417c10 */ /* 0x000fe200097fe4ff */
[----:B------:R-:W2:Y:S01]  /*b000*/  LDL R72, [R1+0x4d8] ;  /* 0x0004d80001487983 */ /* 0x000ea20000100800 */
[----:B------:R-:W-:Y:S02]  /*b010*/  IADD3.X R99, R101, UR12, RZ, P6, !PT ;  /* 0x0000000c65637c10 */ /* 0x000fe4000b7fe4ff */
[----:B------:R-:W-:Y:S01]  /*b020*/  IADD3 R100, P6, R100, UR7, RZ ;  /* 0x0000000764647c10 */ /* 0x000fe2000ffde0ff */
[----:B------:R-:W2:Y:S01]  /*b030*/  LDG.E.U8 R204, desc[UR18][R64.64] ;  /* 0x0000001240cc7981 */ /* 0x000ea2000c1e1100 */
[----:B------:R-:W-:-:S03]  /*b040*/  ISETP.GT.U32.AND P2, PT, R8, R153, PT ;  /* 0x000000990800720c */ /* 0x000fc60003f44070 */
[----:B------:R-:W2:Y:S04]  /*b050*/  LDG.E.U8 R153, desc[UR18][R46.64] ;  /* 0x000000122e997981 */ /* 0x000ea8000c1e1100 */
[----:B------:R-:W2:Y:S04]  /*b060*/  LDG.E.U8 R8, desc[UR18][R44.64] ;  /* 0x000000122c087981 */ /* 0x000ea8000c1e1100 */
[----:B------:R-:W2:Y:S04]  /*b070*/  LDL R65, [R1+0x4ec] ;  /* 0x0004ec0001417983 */ /* 0x000ea80000100800 */
[----:B------:R-:W4:Y:S04]  /*b080*/  LDL R47, [R1+0x480] ;  /* 0x00048000012f7983 */ /* 0x000f280000100800 */
[----:B------:R-:W3:Y:S04]  /*b090*/  LDL R46, [R1+0x48c] ;  /* 0x00048c00012e7983 */ /* 0x000ee80000100800 */
[----:B------:R-:W2:Y:S04]  /*b0a0*/  LDL R64, [R1+0x4e8] ;  /* 0x0004e80001407983 */ /* 0x000ea80000100800 */
[----:B------:R-:W2:Y:S04]  /*b0b0*/  LDG.E.U8 R173, desc[UR18][R70.64] ;  /* 0x0000001246ad7981 */ /* 0x000ea8000c1e1100 */
[----:B------:R-:W2:Y:S04]  /*b0c0*/  LDG.E.U8 R94, desc[UR18][R94.64] ;  /* 0x000000125e5e7981 */ /* 0x000ea8000c1e1100 */
[----:B------:R-:W2:Y:S04]  /*b0d0*/  LDG.E.U8 R98, desc[UR18][R98.64] ;  /* 0x0000001262627981 */ /* 0x000ea8000c1e1100 */
[----:B------:R-:W2:Y:S04]  /*b0e0*/  LDL R71, [R1+0x4f4] ;  /* 0x0004f40001477983 */ /* 0x000ea80000100800 */
[----:B------:R-:W2:Y:S04]  /*b0f0*/  LDL R70, [R1+0x4f0] ;  /* 0x0004f00001467983 */ /* 0x000ea80000100800 */
[----:B------:R-:W2:Y:S04]  /*b100*/  LDG.E.U8 R82, desc[UR18][R82.64] ;  /* 0x0000001252527981 */ /* 0x000ea8000c1e1100 */
[----:B------:R-:W2:Y:S01]  /*b110*/  LDG.E.U8 R78, desc[UR18][R78.64] ;  /* 0x000000124e4e7981 */ /* 0x000ea2000c1e1100 */
[----:B-----5:R-:W-:-:S03]  /*b120*/  IADD3.X R101, R3, UR12, RZ, P6, !PT ;  /* 0x0000000c03657c10 */ /* 0x020fc6000b7fe4ff */
[----:B------:R-:W5:Y:S01]  /*b130*/  LDL R3, [R1+0x460] ;  /* 0x0004600001037983 */ /* 0x000f620000100800 */
[----:B0-----:R-:W-:-:S03]  /*b140*/  IADD3 R20, P6, R129, UR7, RZ ;  /* 0x0000000781147c10 */ /* 0x001fc6000ffde0ff */
[----:B------:R-:W2:Y:S01]  /*b150*/  LDG.E.U8 R129, desc[UR18][R52.64] ;  /* 0x0000001234817981 */ /* 0x000ea2000c1e1100 */
[----:B------:R-:W-:-:S03]  /*b160*/  IADD3.X R21, R128, UR12, RZ, P6, !PT ;  /* 0x0000000c80157c10 */ /* 0x000fc6000b7fe4ff */
[----:B------:R0:W2:Y:S04]  /*b170*/  LDG.E.U8 R128, desc[UR18][R22.64] ;  /* 0x0000001216807981 */ /* 0x0000a8000c1e1100 */
[----:B------:R-:W2:Y:S04]  /*b180*/  LDG.E.U8 R100, desc[UR18][R100.64] ;  /* 0x0000001264647981 */ /* 0x000ea8000c1e1100 */
[----:B------:R-:W2:Y:S01]  /*b190*/  LDL R53, [R1+0x498] ;  /* 0x0004980001357983 */ /* 0x000ea20000100800 */
[----:B0-----:R-:W-:-:S03]  /*b1a0*/  IADD3 R22, P6, R141, UR7, RZ ;  /* 0x000000078d167c10 */ /* 0x001fc6000ffde0ff */
[----:B------:R-:W2:Y:S01]  /*b1b0*/  LDL R52, [R1+0x4a4] ;  /* 0x0004a40001347983 */ /* 0x000ea20000100800 */
[----:B------:R-:W-:Y:S02]  /*b1c0*/  IADD3.X R23, R136, UR12, RZ, P6, !PT ;  /* 0x0000000c88177c10 */ /* 0x000fe4000b7fe4ff */
[----:B------:R-:W-:Y:S01]  /*b1d0*/  IADD3 R34, P6, R135, UR7, RZ ;  /* 0x0000000787227c10 */ /* 0x000fe2000ffde0ff */
[----:B------:R-:W4:Y:S04]  /*b1e0*/  LDL R136, [R1+0x478] ;  /* 0x0004780001887983 */ /* 0x000f280000100800 */
[----:B------:R-:W3:Y:S01]  /*b1f0*/  LDL R135, [R1+0x484] ;  /* 0x0004840001877983 */ /* 0x000ee20000100800 */
[----:B------:R-:W-:Y:S02]  /*b200*/  IADD3.X R35, R126, UR12, RZ, P6, !PT ;  /* 0x0000000c7e237c10 */ /* 0x000fe4000b7fe4ff */
[----:B------:R-:W-:Y:S01]  /*b210*/  IADD3 R38, P6, R140, UR7, RZ ;  /* 0x000000078c267c10 */ /* 0x000fe2000ffde0ff */
[----:B------:R-:W2:Y:S03]  /*b220*/  LDG.E.U8 R126, desc[UR18][R50.64] ;  /* 0x00000012327e7981 */ /* 0x000ea6000c1e1100 */
[----:B------:R-:W-:Y:S01]  /*b230*/  IADD3.X R39, R134, UR12, RZ, P6, !PT ;  /* 0x0000000c86277c10 */ /* 0x000fe2000b7fe4ff */
[----:B------:R-:W2:Y:S01]  /*b240*/  LDG.E.U8 R101, desc[UR18][R20.64] ;  /* 0x0000001214657981 */ /* 0x000ea2000c1e1100 */
[----:B------:R-:W-:-:S03]  /*b250*/  IADD3 R18, P6, R133, UR7, RZ ;  /* 0x0000000785127c10 */ /* 0x000fc6000ffde0ff */
[----:B------:R-:W2:Y:S04]  /*b260*/  LDL R134, [R1+0x488] ;  /* 0x0004880001867983 */ /* 0x000ea80000100800 */
[----:B------:R-:W2:Y:S04]  /*b270*/  LDL R133, [R1+0x494] ;  /* 0x0004940001857983 */ /* 0x000ea80000100800 */
[----:B------:R-:W2:Y:S04]  /*b280*/  LDL R51, [R1+0x490] ;  /* 0x0004900001337983 */ /* 0x000ea80000100800 */
[----:B------:R-:W2:Y:S04]  /*b290*/  LDL R50, [R1+0x49c] ;  /* 0x00049c0001327983 */ /* 0x000ea80000100800 */
[----:B------:R-:W2:Y:S01]  /*b2a0*/  LDG.E.U8 R205, desc[UR18][R22.64] ;  /* 0x0000001216cd7981 */ /* 0x000ea2000c1e1100 */
[----:B-----5:R-:W-:-:S02]  /*b2b0*/  IADD3.X R19, R3, UR12, RZ, P6, !PT ;  /* 0x0000000c03137c10 */ /* 0x020fc4000b7fe4ff */
[----:B------:R-:W-:Y:S01]  /*b2c0*/  IADD3 R36, P6, R139, UR7, RZ ;  /* 0x000000078b247c10 */ /* 0x000fe2000ffde0ff */
[----:B------:R0:W5:Y:S03]  /*b2d0*/  LDG.E.U8 R3, desc[UR18][R48.64] ;  /* 0x0000001230037981 */ /* 0x000166000c1e1100 */
[----:B------:R-:W-:Y:S01]  /*b2e0*/  IADD3.X R37, R138, UR12, RZ, P6, !PT ;  /* 0x0000000c8a257c10 */ /* 0x000fe2000b7fe4ff */
[----:B------:R1:W5:Y:S01]  /*b2f0*/  LDG.E.U8 R91, desc[UR18][R18.64] ;  /* 0x00000012125b7981 */ /* 0x000362000c1e1100 */
[----:B------:R-:W-:-:S03]  /*b300*/  IADD3 R40, P6, R137, UR7, RZ ;  /* 0x0000000789287c10 */ /* 0x000fc6000ffde0ff */
[----:B------:R-:W5:Y:S01]  /*b310*/  LDG.E.U8 R208, desc[UR18][R36.64] ;  /* 0x0000001224d07981 */ /* 0x000f62000c1e1100 */
[----:B------:R-:W-:Y:S02]  /*b320*/  IADD3.X R41, R43, UR12, RZ, P6, !PT ;  /* 0x0000000c2b297c10 */ /* 0x000fe4000b7fe4ff */
[----:B------:R-:W-:-:S04]  /*b330*/  IADD3 R42, P6, R42, UR7, RZ ;  /* 0x000000072a2a7c10 */ /* 0x000fc8000ffde0ff */
[----:B----4-:R-:W-:Y:S02]  /*b340*/  IADD3.X R43, R136, UR12, RZ, P6, !PT ;  /* 0x0000000c882b7c10 */ /* 0x010fe4000b7fe4ff */
[----:B---3--:R-:W-:-:S04]  /*b350*/  IADD3 R44, P6, R135, UR7, RZ ;  /* 0x00000007872c7c10 */ /* 0x008fc8000ffde0ff */
[----:B------:R-:W-:Y:S02]  /*b360*/  IADD3.X R45, R47, UR12, RZ, P6, !PT ;  /* 0x0000000c2f2d7c10 */ /* 0x000fe4000b7fe4ff */
[----:B------:R-:W-:-:S03]  /*b370*/  IADD3 R46, P6, R46, UR7, RZ ;  /* 0x000000072e2e7c10 */ /* 0x000fc6000ffde0ff */
[----:B------:R-:W3:Y:S01]  /*b380*/  LDG.E.U8 R93, desc[UR18][R44.64] ;  /* 0x000000122c5d7981 */ /* 0x000ee2000c1e1100 */
[----:B--2---:R-:W-:Y:S02]  /*b390*/  IADD3.X R47, R134, UR12, RZ, P6, !PT ;  /* 0x0000000c862f7c10 */ /* 0x004fe4000b7fe4ff */
[----:B0-----:R-:W-:-:S03]  /*b3a0*/  IADD3 R48, P6, R133, UR7, RZ ;  /* 0x0000000785307c10 */ /* 0x001fc6000ffde0ff */
[----:B------:R-:W2:Y:S01]  /*b3b0*/  LDG.E.U8 R209, desc[UR18][R46.64] ;  /* 0x000000122ed17981 */ /* 0x000ea2000c1e1100 */
[----:B------:R-:W-:-:S03]  /*b3c0*/  IADD3.X R49, R51, UR12, RZ, P6, !PT ;  /* 0x0000000c33317c10 */ /* 0x000fc6000b7fe4ff */
[----:B------:R-:W4:Y:S01]  /*b3d0*/  LDL R44, [R1+0x510] ;  /* 0x00051000012c7983 */ /* 0x000f220000100800 */
[----:B------:R-:W-:-:S03]  /*b3e0*/  IADD3 R50, P6, R50, UR7, RZ ;  /* 0x0000000732327c10 */ /* 0x000fc6000ffde0ff */
[----:B------:R-:W5:Y:S01]  /*b3f0*/  LDL R45, [R1+0x518] ;  /* 0x00051800012d7983 */ /* 0x000f620000100800 */
[----:B------:R-:W-:-:S03]  /*b400*/  IADD3.X R51, R53, UR12, RZ, P6, !PT ;  /* 0x0000000c35337c10 */ /* 0x000fc6000b7fe4ff */
[----:B------:R-:W3:Y:S01]  /*b410*/  LDG.E.U8 R48, desc[UR18][R48.64] ;  /* 0x0000001230307981 */ /* 0x000ee2000c1e1100 */
[----:B------:R-:W-:-:S03]  /*b420*/  IADD3 R52, P6, R52, UR7, RZ ;  /* 0x0000000734347c10 */ /* 0x000fc6000ffde0ff */
[----:B------:R-:W2:Y:S01]  /*b430*/  LDG.E.U8 R50, desc[UR18][R50.64] ;  /* 0x0000001232327981 */ /* 0x000ea2000c1e1100 */
[----:B------:R-:W-:Y:S02]  /*b440*/  IADD3.X R53, R55, UR12, RZ, P6, !PT ;  /* 0x0000000c37357c10 */ /* 0x000fe4000b7fe4ff */
[----:B------:R-:W-:Y:S01]  /*b450*/  IADD3 R54, P6, R54, UR7, RZ ;  /* 0x0000000736367c10 */ /* 0x000fe2000ffde0ff */
[----:B------:R-:W3:Y:S03]  /*b460*/  LDL R47, [R1+0x528] ;  /* 0x00052800012f7983 */ /* 0x000ee60000100800 */
[----:B------:R-:W-:Y:S01]  /*b470*/  IADD3.X R55, R57, UR12, RZ, P6, !PT ;  /* 0x0000000c39377c10 */ /* 0x000fe2000b7fe4ff */
[----:B------:R-:W2:Y:S01]  /*b480*/  LDG.E.U8 R52, desc[UR18][R52.64] ;  /* 0x0000001234347981 */ /* 0x000ea2000c1e1100 */
[----:B------:R-:W-:-:S03]  /*b490*/  IADD3 R56, P6, R56, UR7, RZ ;  /* 0x0000000738387c10 */ /* 0x000fc6000ffde0ff */
[----:B------:R-:W2:Y:S01]  /*b4a0*/  LDG.E.U8 R212, desc[UR18][R54.64] ;  /* 0x0000001236d47981 */ /* 0x000ea2000c1e1100 */
[----:B------:R-:W-:Y:S02]  /*b4b0*/  IADD3.X R57, R59, UR12, RZ, P6, !PT ;  /* 0x0000000c3b397c10 */ /* 0x000fe4000b7fe4ff */
[----:B------:R-:W-:Y:S01]  /*b4c0*/  IADD3 R58, P6, R58, UR7, RZ ;  /* 0x000000073a3a7c10 */ /* 0x000fe2000ffde0ff */
[----:B------:R-:W3:Y:S03]  /*b4d0*/  LDL R51, [R1+0x520] ;  /* 0x0005200001337983 */ /* 0x000ee60000100800 */
[----:B------:R-:W-:Y:S01]  /*b4e0*/  IADD3.X R59, R75, UR12, RZ, P6, !PT ;  /* 0x0000000c4b3b7c10 */ /* 0x000fe2000b7fe4ff */
[----:B------:R-:W2:Y:S01]  /*b4f0*/  LDL R53, [R1+0x524] ;  /* 0x0005240001357983 */ /* 0x000ea20000100800 */
[----:B------:R-:W-:-:S03]  /*b500*/  IADD3 R20, P6, R61, UR7, RZ ;  /* 0x000000073d147c10 */ /* 0x000fc6000ffde0ff */
[----:B------:R-:W3:Y:S01]  /*b510*/  LDG.E.U8 R61, desc[UR18][R38.64] ;  /* 0x00000012263d7981 */ /* 0x000ee2000c1e1100 */
[----:B------:R-:W-:Y:S02]  /*b520*/  IADD3.X R21, R60, UR12, RZ, P6, !PT ;  /* 0x0000000c3c157c10 */ /* 0x000fe4000b7fe4ff */
[----:B------:R-:W-:Y:S01]  /*b530*/  IADD3 R22, P6, R69, UR7, RZ ;  /* 0x0000000745167c10 */ /* 0x000fe2000ffde0ff */
[----:B------:R0:W3:Y:S03]  /*b540*/  LDG.E.U8 R60, desc[UR18][R34.64] ;  /* 0x00000012223c7981 */ /* 0x0000e6000c1e1100 */
[----:B------:R-:W-:Y:S01]  /*b550*/  IADD3.X R23, R68, UR12, RZ, P6, !PT ;  /* 0x0000000c44177c10 */ /* 0x000fe2000b7fe4ff */
[----:B------:R-:W4:Y:S01]  /*b560*/  LDL R69, [R1+0x4fc] ;  /* 0x0004fc0001457983 */ /* 0x000f220000100800 */
[----:B-1----:R-:W-:-:S03]  /*b570*/  IADD3 R18, P6, R63, UR7, RZ ;  /* 0x000000073f127c10 */ /* 0x002fc6000ffde0ff */
[----:B------:R-:W5:Y:S01]  /*b580*/  LDL R68, [R1+0x4f8] ;  /* 0x0004f80001447983 */ /* 0x000f620000100800 */
[----:B------:R-:W-:Y:S02]  /*b590*/  IADD3.X R19, R62, UR12, RZ, P6, !PT ;  /* 0x0000000c3e137c10 */ /* 0x000fe4000b7fe4ff */
[----:B0-----:R-:W-:Y:S01]  /*b5a0*/  IADD3 R34, P6, R73, UR7, RZ ;  /* 0x0000000749227c10 */ /* 0x001fe2000ffde0ff */
[----:B------:R-:W2:Y:S03]  /*b5b0*/  LDL R55, [R1+0x50c] ;  /* 0x00050c0001377983 */ /* 0x000ea60000100800 */
[----:B------:R-:W-:Y:S01]  /*b5c0*/  IADD3.X R35, R72, UR12, RZ, P6, !PT ;  /* 0x0000000c48237c10 */ /* 0x000fe2000b7fe4ff */
[----:B------:R-:W3:Y:S01]  /*b5d0*/  LDL R54, [R1+0x508] ;  /* 0x0005080001367983 */ /* 0x000ee20000100800 */
[----:B------:R-:W-:-:S03]  /*b5e0*/  IADD3 R36, P6, R67, UR7, RZ ;  /* 0x0000000743247c10 */ /* 0x000fc6000ffde0ff */
[----:B------:R-:W2:Y:S01]  /*b5f0*/  LDL R67, [R1+0x514] ;  /* 0x0005140001437983 */ /* 0x000ea20000100800 */
[----:B------:R-:W-:Y:S02]  /*b600*/  IADD3.X R37, R66, UR12, RZ, P6, !PT ;  /* 0x0000000c42257c10 */ /* 0x000fe4000b7fe4ff */
[----:B------:R-:W-:Y:S01]  /*b610*/  IADD3 R38, P6, R65, UR7, RZ ;  /* 0x0000000741267c10 */ /* 0x000fe2000ffde0ff */
[----:B------:R-:W3:Y:S03]  /*b620*/  LDL R66, [R1+0x504] ;  /* 0x0005040001427983 */ /* 0x000ee60000100800 */
[----:B------:R-:W-:Y:S01]  /*b630*/  IADD3.X R39, R64, UR12, RZ, P6, !PT ;  /* 0x0000000c40277c10 */ /* 0x000fe2000b7fe4ff */
[----:B------:R-:W3:Y:S04]  /*b640*/  LDL R65, [R1+0x500] ;  /* 0x0005000001417983 */ /* 0x000ee80000100800 */
[----:B------:R-:W3:Y:S04]  /*b650*/  LDL R64, [R1+0x51c] ;  /* 0x00051c0001407983 */ /* 0x000ee80000100800 */
[----:B------:R-:W3:Y:S04]  /*b660*/  LDL R49, [R1+0x52c] ;  /* 0x00052c0001317983 */ /* 0x000ee80000100800 */
[----:B------:R0:W3:Y:S04]  /*b670*/  LDG.E.U8 R62, desc[UR18][R40.64] ;  /* 0x00000012283e7981 */ /* 0x0000e8000c1e1100 */
[----:B------:R4:W3:Y:S04]  /*b680*/  LDG.E.U8 R63, desc[UR18][R42.64] ;  /* 0x000000122a3f7981 */ /* 0x0008e8000c1e1100 */
[----:B------:R2:W3:Y:S01]  /*b690*/  LDG.E.U8 R46, desc[UR18][R20.64] ;  /* 0x00000012142e7981 */ /* 0x0004e2000c1e1100 */
[----:B0-----:R-:W-:-:S03]  /*b6a0*/  IADD3 R40, P6, R71, UR7, RZ ;  /* 0x0000000747287c10 */ /* 0x001fc6000ffde0ff */
[----:B------:R-:W3:Y:S01]  /*b6b0*/  LDG.E.U8 R56, desc[UR18][R56.64] ;  /* 0x0000001238387981 */ /* 0x000ee2000c1e1100 */
[----:B------:R-:W-:-:S03]  /*b6c0*/  IADD3.X R41, R70, UR12, RZ, P6, !PT ;  /* 0x0000000c46297c10 */ /* 0x000fc6000b7fe4ff */
[----:B------:R-:W3:Y:S04]  /*b6d0*/  LDL.LU R139, [R1+0x118] ;  /* 0x00011800018b7983 */ /* 0x000ee80000300800 */
[----:B------:R-:W3:Y:S04]  /*b6e0*/  LDG.E.U8 R40, desc[UR18][R40.64] ;  /* 0x0000001228287981 */ /* 0x000ee8000c1e1100 */
[----:B------:R-:W3:Y:S04]  /*b6f0*/  LDL.LU R138, [R1+0x114] ;  /* 0x00011400018a7983 */ /* 0x000ee80000300800 */
[----:B------:R-:W3:Y:S04]  /*b700*/  LDL.LU R137, [R1+0x110] ;  /* 0x0001100001897983 */ /* 0x000ee80000300800 */
[----:B------:R-:W3:Y:S04]  /*b710*/  LDL.LU R136, [R1+0x10c] ;  /* 0x00010c0001887983 */ /* 0x000ee80000300800 */
[----:B------:R-:W3:Y:S04]  /*b720*/  LDL.LU R135, [R1+0x108] ;  /* 0x0001080001877983 */ /* 0x000ee80000300800 */
[----:B------:R-:W3:Y:S04]  /*b730*/  LDL.LU R134, [R1+0x104] ;  /* 0x0001040001867983 */ /* 0x000ee80000300800 */
[----:B------:R-:W3:Y:S04]  /*b740*/  LDL.LU R133, [R1+0x100] ;  /* 0x0001000001857983 */ /* 0x000ee80000300800 */
[----:B------:R-:W3:Y:S04]  /*b750*/  LDG.E.U8 R213, desc[UR18][R22.64] ;  /* 0x0000001216d57981 */ /* 0x000ee8000c1e1100 */
[----:B------:R-:W3:Y:S04]  /*b760*/  LDG.E.U8 R34, desc[UR18][R34.64] ;  /* 0x0000001222227981 */ /* 0x000ee8000c1e1100 */
[----:B------:R-:W3:Y:S04]  /*b770*/  LDG.E.U8 R215, desc[UR18][R38.64] ;  /* 0x0000001226d77981 */ /* 0x000ee8000c1e1100 */
[----:B------:R-:W3:Y:S01]  /*b780*/  LDG.E.U8 R58, desc[UR18][R58.64] ;  /* 0x000000123a3a7981 */ /* 0x000ee2000c1e1100 */
[----:B----4-:R-:W-:-:S04]  /*b790*/  IADD3 R42, P6, R69, UR7, RZ ;  /* 0x00000007452a7c10 */ /* 0x010fc8000ffde0ff */
[----:B-----5:R-:W-:-:S05]  /*b7a0*/  IADD3.X R43, R68, UR12, RZ, P6, !PT ;  /* 0x0000000c442b7c10 */ /* 0x020fca000b7fe4ff */
[----:B------:R-:W4:Y:S01]  /*b7b0*/  LDG.E.U8 R42, desc[UR18][R42.64] ;  /* 0x000000122a2a7981 */ /* 0x000f22000c1e1100 */
[----:B--2---:R-:W-:-:S04]  /*b7c0*/  IADD3 R20, P6, R67, UR7, RZ ;  /* 0x0000000743147c10 */ /* 0x004fc8000ffde0ff */
[----:B------:R-:W-:Y:S02]  /*b7d0*/  IADD3.X R21, R44, UR12, RZ, P6, !PT ;  /* 0x0000000c2c157c10 */ /* 0x000fe4000b7fe4ff */
[----:B------:R3:W2:Y:S04]  /*b7e0*/  LDG.E.U8 R44, desc[UR18][R18.64] ;  /* 0x00000012122c7981 */ /* 0x0006a8000c1e1100 */
[----:B------:R0:W5:Y:S01]  /*b7f0*/  LDG.E.U8 R41, desc[UR18][R20.64] ;  /* 0x0000001214297981 */ /* 0x000162000c1e1100 */
[----:B---3--:R-:W-:-:S04]  /*b800*/  IADD3 R18, P6, R66, UR7, RZ ;  /* 0x0000000742127c10 */ /* 0x008fc8000ffde0ff */
[----:B------:R-:W-:Y:S02]  /*b810*/  IADD3.X R19, R65, UR12, RZ, P6, !PT ;  /* 0x0000000c41137c10 */ /* 0x000fe4000b7fe4ff */
[----:B0-----:R-:W-:-:S03]  /*b820*/  IADD3 R20, P6, R64, UR7, RZ ;  /* 0x0000000740147c10 */ /* 0x001fc6000ffde0ff */
[----:B------:R-:W3:Y:S01]  /*b830*/  LDG.E.U8 R38, desc[UR18][R18.64] ;  /* 0x0000001212267981 */ /* 0x000ee2000c1e1100 */
[----:B------:R-:W-:Y:S02]  /*b840*/  IADD3.X R21, R45, UR12, RZ, P6, !PT ;  /* 0x0000000c2d157c10 */ /* 0x000fe4000b7fe4ff */
[----:B------:R-:W-:Y:S01]  /*b850*/  IADD3 R22, P6, R55, UR7, RZ ;  /* 0x0000000737167c10 */ /* 0x000fe2000ffde0ff */
[----:B------:R-:W3:Y:S03]  /*b860*/  LDG.E.U8 R45, desc[UR18][R36.64] ;  /* 0x00000012242d7981 */ /* 0x000ee6000c1e1100 */
[----:B------:R-:W-:Y:S01]  /*b870*/  IADD3.X R23, R54, UR12, RZ, P6, !PT ;  /* 0x0000000c36177c10 */ /* 0x000fe2000b7fe4ff */
[----:B------:R0:W3:Y:S02]  /*b880*/  LDG.E.U8 R35, desc[UR18][R20.64] ;  /* 0x0000001214237981 */ /* 0x0000e4000c1e1100 */
[----:B0-----:R-:W-:-:S02]  /*b890*/  IADD3 R20, P6, R53, UR7, RZ ;  /* 0x0000000735147c10 */ /* 0x001fc4000ffde0ff */
[----:B------:R-:W3:Y:S02]  /*b8a0*/  LDG.E.U8 R53, desc[UR18][R22.64] ;  /* 0x0000001216357981 */ /* 0x000ee4000c1e1100 */
[----:B------:R-:W-:Y:S02]  /*b8b0*/  IADD3.X R21, R51, UR12, RZ, P6, !PT ;  /* 0x0000000c33157c10 */ /* 0x000fe4000b7fe4ff */
[----:B------:R-:W-:-:S03]  /*b8c0*/  IADD3 R18, P6, R49, UR7, RZ ;  /* 0x0000000731127c10 */ /* 0x000fc6000ffde0ff */
[----:B------:R0:W3:Y:S01]  /*b8d0*/  LDG.E.U8 R37, desc[UR18][R20.64] ;  /* 0x0000001214257981 */ /* 0x0000e2000c1e1100 */
[----:B------:R-:W-:-:S05]  /*b8e0*/  IADD3.X R19, R47, UR12, RZ, P6, !PT ;  /* 0x0000000c2f137c10 */ /* 0x000fca000b7fe4ff */
[----:B------:R1:W3:Y:S01]  /*b8f0*/  LDG.E.U8 R51, desc[UR18][R18.64] ;  /* 0x0000001212337981 */ /* 0x0002e2000c1e1100 */
[----:B------:R-:W-:Y:S06]  /*b900*/  BAR.SYNC.DEFER_BLOCKING 0x0 ;  /* 0x0000000000007b1d */ /* 0x000fec0000010000 */
        /* <DEDUP_REMOVED lines=13> */
[----:B------:R-:W-:Y:S01]  /*b9e0*/  STS.U8 [R2+UR9+0xb800], R40 ;  /* 0x00b8002802007988 */ /* 0x000fe20008000009 */
[----:B0-----:R-:W-:-:S04]  /*b9f0*/  FMNMX R20, R139, R138, !PT ;  /* 0x0000008a8b147209 */ /* 0x001fc80007800000 */
[----:B------:R-:W-:-:S04]  /*ba00*/  FMNMX R20, R137, R20, !PT ;  /* 0x0000001489147209 */ /* 0x000fc80007800000 */
[----:B------:R-:W-:-:S04]  /*ba10*/  FMNMX R20, R136, R20, !PT ;  /* 0x0000001488147209 */ /* 0x000fc80007800000 */
[----:B------:R-:W-:-:S04]  /*ba20*/  FMNMX R20, R135, R20, !PT ;  /* 0x0000001487147209 */ /* 0x000fc80007800000 */
[----:B------:R-:W-:-:S04]  /*ba30*/  FMNMX R20, R134, R20, !PT ;  /* 0x0000001486147209 */ /* 0x000fc80007800000 */
[----:B------:R-:W-:Y:S01]  /*ba40*/  FMNMX R20, R133, R20, !PT ;  /* 0x0000001485147209 */ /* 0x000fe20007800000 */
[----:B--2---:R-:W-:Y:S04]  /*ba50*/  STS.U8 [R2+UR9+0xb400], R44 ;  /* 0x00b4002c02007988 */ /* 0x004fe80008000009 */
[----:B-----5:R-:W-:Y:S04]  /*ba60*/  STS.U8 [R2+UR9+0xbc00], R41 ;  /* 0x00bc002902007988 */ /* 0x020fe80008000009 */
[----:B------:R0:W-:Y:S04]  /*ba70*/  STS.U8 [R6+UR9+0xa100], R100 ;  /* 0x00a1006406007988 */ /* 0x0001e80008000009 */
[----:B0-----:R-:W2:Y:S01]  /*ba80*/  LDL.LU R100, [R1+0x11c] ;  /* 0x00011c0001647983 */ /* 0x001ea20000300800 */
[----:B------:R-:W-:-:S04]  /*ba90*/  FMNMX R20, R4, R20, !PT ;  /* 0x0000001404147209 */ /* 0x000fc80007800000 */
        /* <DEDUP_REMOVED lines=23> */
[----:B------:R-:W-:-:S05]  /*bc10*/  FMNMX R20, R114, R20, !PT ;  /* 0x0000001472147209 */ /* 0x000fca0007800000 */
[----:B-1----:R-:W0:Y:S02]  /*bc20*/  SHFL.BFLY PT, R18, R20, 0x2, 0x1f ;  /* 0x0c401f0014127f89 */ /* 0x002e2400000e0000 */
[----:B0-----:R-:W-:-:S05]  /*bc30*/  FMNMX R18, R20, R18, !PT ;  /* 0x0000001214127209 */ /* 0x001fca0007800000 */
[----:B------:R-:W0:Y:S04]  /*bc40*/  SHFL.BFLY PT, R3, R18, 0x1, 0x1f ;  /* 0x0c201f0012037f89 */ /* 0x000e2800000e0000 */
[----:B------:R-:W-:Y:S04]  /*bc50*/  STS.U8 [R6+UR9+0x8100], R130 ;  /* 0x0081008206007988 */ /* 0x000fe80008000009 */
[----:B------:R-:W-:Y:S04]  /*bc60*/  STS.U8 [R6+UR9+0x8500], R128 ;  /* 0x0085008006007988 */ /* 0x000fe80008000009 */
[----:B------:R-:W-:Y:S04]  /*bc70*/  STS.U8 [R6+UR9+0x8900], R8 ;  /* 0x0089000806007988 */ /* 0x000fe80008000009 */
[----:B------:R-:W-:Y:S01]  /*bc80*/  STS.U8 [R6+UR9+0x8d00], R88 ;  /* 0x008d005806007988 */ /* 0x000fe20008000009 */
[----:B0-----:R-:W-:-:S03]  /*bc90*/  FMNMX R3, R18, R3, !PT ;  /* 0x0000000312037209 */ /* 0x001fc60007800000 */
        /* <DEDUP_REMOVED lines=10> */
[----:B---3--:R0:W-:Y:S01]  /*bd40*/  STS.U8 [R6+UR9+0xbd00], R35 ;  /* 0x00bd002306007988 */ /* 0x0081e20008000009 */
[----:B--2---:R-:W-:-:S05]  /*bd50*/  FMNMX R3, R3, R100, !PT ;  /* 0x0000006403037209 */ /* 0x004fca0007800000 */
[----:B0-----:R-:W-:-:S04]  /*bd60*/  FADD R6, R137, -R3 ;  /* 0x8000000389067221 */ /* 0x001fc80000000000 */
[----:B------:R-:W-:-:S04]  /*bd70*/  FMUL R6, R6, 1.4426950216293334961 ;  /* 0x3fb8aa3b06067820 */ /* 0x000fc80000400000 */
[----:B------:R0:W-:Y:S02]  /*bd80*/  MUFU.EX2 R223, R6 ;  /* 0x0000000600df7308 */ /* 0x0001e40000000800 */
[----:B0-----:R-:W-:-:S04]  /*bd90*/  FADD R6, R135, -R3 ;  /* 0x8000000387067221 */ /* 0x001fc80000000000 */
[----:B------:R-:W-:-:S04]  /*bda0*/  FMUL R6, R6, 1.4426950216293334961 ;  /* 0x3fb8aa3b06067820 */ /* 0x000fc80000400000 */
[----:B------:R0:W-:Y:S02]  /*bdb0*/  MUFU.EX2 R232, R6 ;  /* 0x0000000600e87308 */ /* 0x0001e40000000800 */
[----:B0-----:R-:W-:-:S04]  /*bdc0*/  FADD R6, R133, -R3 ;  /* 0x8000000385067221 */ /* 0x001fc80000000000 */
[----:B------:R-:W-:-:S04]  /*bdd0*/  FMUL R6, R6, 1.4426950216293334961 ;  /* 0x3fb8aa3b06067820 */ /* 0x000fc80000400000 */
[----:B------:R0:W-:Y:S01]  /*bde0*/  MUFU.EX2 R236, R6 ;  /* 0x0000000600ec7308 */ /* 0x0001e20000000800 */
[--C-:B------:R-:W-:Y:S01]  /*bdf0*/  FADD R8, R76, -R3.reuse ;  /* 0x800000034c087221 */ /* 0x100fe20000000000 */
[----:B0-----:R-:W-:-:S04]  /*be00*/  FADD R6, R84, -R3 ;  /* 0x8000000354067221 */ /* 0x001fc80000000000 */
[----:B------:R-:W-:-:S04]  /*be10*/  FMUL R6, R6, 1.4426950216293334961 ;  /* 0x3fb8aa3b06067820 */ /* 0x000fc80000400000 */
[----:B------:R0:W-:Y:S01]  /*be20*/  MUFU.EX2 R231, R6 ;  /* 0x0000000600e77308 */ /* 0x0001e20000000800 */
[--C-:B------:R-:W-:Y:S01]  /*be30*/  FADD R235, R4, -R3.reuse ;  /* 0x8000000304eb7221 */ /* 0x100fe20000000000 */
[----:B------:R-:W-:Y:S01]  /*be40*/  FMUL R8, R8, 1.4426950216293334961 ;  /* 0x3fb8aa3b08087820 */ /* 0x000fe20000400000 */
[----:B------:R-:W2:Y:S01]  /*be50*/  LDL.LU R4, [R1+0x790] ;  /* 0x0007900001047983 */ /* 0x000ea20000300800 */
[----:B------:R-:W-:-:S03]  /*be60*/  FADD R234, R85, -R3 ;  /* 0x8000000355ea7221 */ /* 0x000fc60000000000 */
[----:B------:R-:W3:Y:S01]  /*be70*/  LDL.LU R85, [R1+0x78c] ;  /* 0x00078c0001557983 */ /* 0x000ee20000300800 */
[----:B0-----:R-:W-:Y:S01]  /*be80*/  FADD R6, R81, -R3 ;  /* 0x8000000351067221 */ /* 0x001fe20000000000 */
[----:B------:R0:W-:Y:S02]  /*be90*/  MUFU.EX2 R229, R8 ;  /* 0x0000000800e57308 */ /* 0x0001e40000000800 */
[----:B------:R-:W4:Y:S01]  /*bea0*/  LDL.LU R84, [R1+0x788] ;  /* 0x0007880001547983 */ /* 0x000f220000300800 */
[----:B------:R-:W-:-:S03]  /*beb0*/  FMUL R6, R6, 1.4426950216293334961 ;  /* 0x3fb8aa3b06067820 */ /* 0x000fc60000400000 */
[----:B------:R-:W5:Y:S02]  /*bec0*/  LDL.LU R76, [R1+0x784] ;  /* 0x00078400014c7983 */ /* 0x000f640000300800 */
[----:B------:R1:W-:Y:S02]  /*bed0*/  MUFU.EX2 R226, R6 ;  /* 0x0000000600e27308 */ /* 0x0003e40000000800 */
[----:B------:R-:W2:Y:S01]  /*bee0*/  LDL.LU R81, [R1+0x780] ;  /* 0x0007800001517983 */ /* 0x000ea20000300800 */
[----:B0-----:R-:W-:-:S03]  /*bef0*/  FADD R8, R80, -R3 ;  /* 0x8000000350087221 */ /* 0x001fc60000000000 */
[----:B------:R-:W3:Y:S01]  /*bf00*/  LDL.LU R80, [R1+0x77c] ;  /* 0x00077c0001507983 */ /* 0x000ee20000300800 */
[----:B-1----:R-:W-:-:S03]  /*bf10*/  FADD R6, R77, -R3 ;  /* 0x800000034d067221 */ /* 0x002fc60000000000 */
[----:B------:R-:W5:Y:S01]  /*bf20*/  LDL.LU R77, [R1+0x778] ;  /* 0x00077800014d7983 */ /* 0x000f620000300800 */
[--C-:B------:R-:W-:Y:S01]  /*bf30*/  FADD R124, R124, -R3.reuse ;  /* 0x800000037c7c7221 */ /* 0x100fe20000000000 */
[----:B------:R-:W-:Y:S02]  /*bf40*/  FADD R2, R138, -R3 ;  /* 0x800000038a027221 */ /* 0x000fe40000000000 */
[----:B------:R-:W4:Y:S01]  /*bf50*/  LDL.LU R39, [R1+0x120] ;  /* 0x0001200001277983 */ /* 0x000f220000300800 */
[----:B------:R-:W-:Y:S01]  /*bf60*/  FMUL R124, R124, 1.4426950216293334961 ;  /* 0x3fb8aa3b7c7c7820 */ /* 0x000fe20000400000 */
[----:B------:R-:W-:-:S03]  /*bf70*/  FMUL R2, R2, 1.4426950216293334961 ;  /* 0x3fb8aa3b02027820 */ /* 0x000fc60000400000 */
[----:B------:R0:W-:Y:S08]  /*bf80*/  MUFU.EX2 R150, R124 ;  /* 0x0000007c00967308 */ /* 0x0001f00000000800 */
[----:B------:R1:W-:Y:S01]  /*bf90*/  MUFU.EX2 R221, R2 ;  /* 0x0000000200dd7308 */ /* 0x0003e20000000800 */
[----:B0-----:R-:W4:Y:S01]  /*bfa0*/  LDL.LU R124, [R1+0x124] ;  /* 0x00012400017c7983 */ /* 0x001f220000300800 */
[----:B-1----:R-:W-:-:S04]  /*bfb0*/  FADD R2, R136, -R3 ;  /* 0x8000000388027221 */ /* 0x002fc80000000000 */
[----:B------:R-:W-:-:S04]  /*bfc0*/  FMUL R2, R2, 1.4426950216293334961 ;  /* 0x3fb8aa3b02027820 */ /* 0x000fc80000400000 */
[----:B------:R0:W-:Y:S02]  /*bfd0*/  MUFU.EX2 R227, R2 ;  /* 0x0000000200e37308 */ /* 0x0001e40000000800 */
[----:B0-----:R-:W-:-:S04]  /*bfe0*/  FADD R2, R134, -R3 ;  /* 0x8000000386027221 */ /* 0x001fc80000000000 */
[----:B------:R-:W-:-:S04]  /*bff0*/  FMUL R2, R2, 1.4426950216293334961 ;  /* 0x3fb8aa3b02027820 */ /* 0x000fc80000400000 */
[----:B------:R0:W-:Y:S02]  /*c000*/  MUFU.EX2 R238, R2 ;  /* 0x0000000200ee7308 */ /* 0x0001e40000000800 */
[----:B0-----:R-:W-:-:S04]  /*c010*/  FMNMX R2, R111, R112, !PT ;  /* 0x000000706f027209 */ /* 0x001fc80007800000 */
        /* <DEDUP_REMOVED lines=21> */
[----:B------:R-:W-:Y:S01]  /*c170*/  FMNMX R2, R25, R2, !PT ;  /* 0x0000000219027209 */ /* 0x000fe20007800000 */
[----:B------:R-:W-:-:S03]  /*c180*/  FMUL R8, R8, 1.4426950216293334961 ;  /* 0x3fb8aa3b08087820 */ /* 0x000fc60000400000 */
[----:B------:R-:W-:Y:S01]  /*c190*/  FMNMX R2, R29, R2, !PT ;  /* 0x000000021d027209 */ /* 0x000fe20007800000 */
[----:B------:R-:W-:Y:S03]  /*c1a0*/  MUFU.EX2 R225, R8 ;  /* 0x0000000800e17308 */ /* 0x000fe60000000800 */
[----:B------:R-:W-:-:S04]  /*c1b0*/  FMNMX R2, R27, R2, !PT ;  /* 0x000000021b027209 */ /* 0x000fc80007800000 */
[----:B------:R-:W-:-:S04]  /*c1c0*/  FMNMX R2, R33, R2, !PT ;  /* 0x0000000221027209 */ /* 0x000fc80007800000 */
[----:B------:R-:W-:-:S04]  /*c1d0*/  FMNMX R2, R30, R2, !PT ;  /* 0x000000021e027209 */ /* 0x000fc80007800000 */
[----:B------:R-:W-:-:S04]  /*c1e0*/  FMNMX R2, R28, R2, !PT ;  /* 0x000000021c027209 */ /* 0x000fc80007800000 */
[----:B------:R-:W-:Y:S01]  /*c1f0*/  FMNMX R2, R32, R2, !PT ;  /* 0x0000000220027209 */ /* 0x000fe20007800000 */
[----:B------:R-:W-:-:S03]  /*c200*/  FMUL R6, R6, 1.4426950216293334961 ;  /* 0x3fb8aa3b06067820 */ /* 0x000fc60000400000 */
[----:B------:R-:W-:-:S04]  /*c210*/  FMNMX R2, R31, R2, !PT ;  /* 0x000000021f027209 */ /* 0x000fc80007800000 */
[----:B------:R-:W-:Y:S01]  /*c220*/  FMNMX R2, R122, R2, !PT ;  /* 0x000000027a027209 */ /* 0x000fe20007800000 */
[----:B------:R0:W-:Y:S04]  /*c230*/  MUFU.EX2 R224, R6 ;  /* 0x0000000600e07308 */ /* 0x0001e80000000800 */
[----:B0-----:R-:W0:Y:S02]  /*c240*/  SHFL.BFLY PT, R6, R2, 0x2, 0x1f ;  /* 0x0c401f0002067f89 */ /* 0x001e2400000e0000 */
[----:B0-----:R-:W-:-:S05]  /*c250*/  FMNMX R6, R2, R6, !PT ;  /* 0x0000000602067209 */ /* 0x001fca0007800000 */
[----:B------:R-:W0:Y:S01]  /*c260*/  SHFL.BFLY PT, R2, R6, 0x1, 0x1f ;  /* 0x0c201f0006027f89 */ /* 0x000e2200000e0000 */
[----:B-----5:R-:W-:-:S04]  /*c270*/  FMNMX R8, R76, R77, !PT ;  /* 0x0000004d4c087209 */ /* 0x020fc80007800000 */
[----:B---3--:R-:W-:-:S04]  /*c280*/  FMNMX R8, R80, R8, !PT ;  /* 0x0000000850087209 */ /* 0x008fc80007800000 */
[----:B--2---:R-:W-:-:S04]  /*c290*/  FMNMX R8, R81, R8, !PT ;  /* 0x0000000851087209 */ /* 0x004fc80007800000 */
[----:B----4-:R-:W-:-:S04]  /*c2a0*/  FMNMX R8, R84, R8, !PT ;  /* 0x0000000854087209 */ /* 0x010fc80007800000 */
        /* <DEDUP_REMOVED lines=15> */
[----:B------:R-:W-:Y:S02]  /*c3a0*/  FMNMX R8, R190, R8, !PT ;  /* 0x00000008be087209 */ /* 0x000fe40007800000 */
[----:B0-----:R-:W-:Y:S02]  /*c3b0*/  FMNMX R2, R6, R2, !PT ;  /* 0x0000000206027209 */ /* 0x001fe40007800000 */
        /* <DEDUP_REMOVED lines=11> */
[----:B------:R-:W0:Y:S02]  /*c470*/  SHFL.BFLY PT, R8, R6, 0x2, 0x1f ;  /* 0x0c401f0006087f89 */ /* 0x000e2400000e0000 */
[----:B0-----:R-:W-:-:S05]  /*c480*/  FMNMX R6, R6, R8, !PT ;  /* 0x0000000806067209 */ /* 0x001fca0007800000 */
[----:B------:R-:W0:Y:S01]  /*c490*/  SHFL.BFLY PT, R8, R6, 0x1, 0x1f ;  /* 0x0c201f0006087f89 */ /* 0x000e2200000e0000 */
[----:B------:R-:W-:-:S05]  /*c4a0*/  FMNMX R2, R2, R39, !PT ;  /* 0x0000002702027209 */ /* 0x000fca0007800000 */
[----:B------:R-:W-:Y:S01]  /*c4b0*/  FADD R7, R7, -R2 ;  /* 0x8000000207077221 */ /* 0x000fe20000000000 */
[----:B------:R-:W-:-:S03]  /*c4c0*/  FADD R125, R125, -R3 ;  /* 0x800000037d7d7221 */ /* 0x000fc60000000000 */
[----:B------:R-:W-:Y:S01]  /*c4d0*/  FMUL R7, R7, 1.4426950216293334961 ;  /* 0x3fb8aa3b07077820 */ /* 0x000fe20000400000 */
[----:B------:R-:W-:-:S03]  /*c4e0*/  FMUL R125, R125, 1.4426950216293334961 ;  /* 0x3fb8aa3b7d7d7820 */ /* 0x000fc60000400000 */
[----:B------:R1:W-:Y:S01]  /*c4f0*/  MUFU.EX2 R126, R7 ;  /* 0x00000007007e7308 */ /* 0x0003e20000000800 */
[----:B0-----:R-:W-:-:S04]  /*c500*/  FMNMX R6, R6, R8, !PT ;  /* 0x0000000806067209 */ /* 0x001fc80007800000 */
[----:B------:R-:W-:-:S05]  /*c510*/  FMNMX R6, R6, R124, !PT ;  /* 0x0000007c06067209 */ /* 0x000fca0007800000 */
[--C-:B-1----:R-:W-:Y:S01]  /*c520*/  FADD R7, R76, -R6.reuse ;  /* 0x800000064c077221 */ /* 0x102fe20000000000 */
[----:B------:R-:W-:Y:S01]  /*c530*/  FADD R8, R77, -R6 ;  /* 0x800000064d087221 */ /* 0x000fe20000000000 */
[----:B------:R-:W-:Y:S01]  /*c540*/  MUFU.EX2 R149, R125 ;  /* 0x0000007d00957308 */ /* 0x000fe20000000800 */
[----:B------:R-:W2:Y:S01]  /*c550*/  LDL.LU R76, [R1+0x774] ;  /* 0x00077400014c7983 */ /* 0x000ea20000300800 */
[----:B------:R-:W-:-:S03]  /*c560*/  FMUL R7, R7, 1.4426950216293334961 ;  /* 0x3fb8aa3b07077820 */ /* 0x000fc60000400000 */
[----:B------:R-:W3:Y:S03]  /*c570*/  LDL.LU R77, [R1+0x770] ;  /* 0x00077000014d7983 */ /* 0x000ee60000300800 */
[----:B------:R0:W-:Y:S02]  /*c580*/  MUFU.EX2 R125, R7 ;  /* 0x00000007007d7308 */ /* 0x0001e40000000800 */
[----:B0-----:R-:W-:Y:S01]  /*c590*/  FMUL R7, R8, 1.4426950216293334961 ;  /* 0x3fb8aa3b08077820 */ /* 0x001fe20000400000 */
[----:B------:R-:W-:Y:S02]  /*c5a0*/  FADD R8, R80, -R6 ;  /* 0x8000000650087221 */ /* 0x000fe40000000000 */
[----:B------:R-:W4:Y:S01]  /*c5b0*/  LDL.LU R80, [R1+0x76c] ;  /* 0x00076c0001507983 */ /* 0x000f220000300800 */
[----:B------:R-:W0:Y:S01]  /*c5c0*/  S2R R228, SR_TID.X ;  /* 0x0000000000e47919 */ /* 0x000e220000002100 */
[--C-:B------:R-:W-:Y:S01]  /*c5d0*/  FADD R11, R11, -R2.reuse ;  /* 0x800000020b0b7221 */ /* 0x100fe20000000000 */
[----:B------:R-:W-:-:S03]  /*c5e0*/  FADD R13, R13, -R2 ;  /* 0x800000020d0d7221 */ /* 0x000fc60000000000 */
[----:B------:R-:W-:Y:S01]  /*c5f0*/  FMUL R11, R11, 1.4426950216293334961 ;  /* 0x3fb8aa3b0b0b7820 */ /* 0x000fe20000400000 */
[----:B------:R-:W-:Y:S01]  /*c600*/  FADD R14, R14, -R2 ;  /* 0x800000020e0e7221 */ /* 0x000fe20000000000 */
[----:B------:R-:W-:Y:S02]  /*c610*/  FMUL R13, R13, 1.4426950216293334961 ;  /* 0x3fb8aa3b0d0d7820 */ /* 0x000fe40000400000 */
[----:B------:R1:W-:Y:S01]  /*c620*/  MUFU.EX2 R56, R11 ;  /* 0x0000000b00387308 */ /* 0x0003e20000000800 */
[----:B------:R-:W-:Y:S01]  /*c630*/  FMUL R14, R14, 1.4426950216293334961 ;  /* 0x3fb8aa3b0e0e7820 */ /* 0x000fe20000400000 */
[----:B------:R-:W-:Y:S01]  /*c640*/  FMUL R8, R8, 1.4426950216293334961 ;  /* 0x3fb8aa3b08087820 */ /* 0x000fe20000400000 */
[----:B-1----:R-:W-:-:S05]  /*c650*/  FADD R11, R81, -R6 ;  /* 0x80000006510b7221 */ /* 0x002fca0000000000 */
[----:B------:R-:W-:Y:S01]  /*c660*/  MUFU.EX2 R60, R13 ;  /* 0x0000000d003c7308 */ /* 0x000fe20000000800 */
[--C-:B------:R-:W-:Y:S01]  /*c670*/  FADD R16, R16, -R2.reuse ;  /* 0x8000000210107221 */ /* 0x100fe20000000000 */
[--C-:B------:R-:W-:Y:S01]  /*c680*/  FADD R127, R127, -R3.reuse ;  /* 0x800000037f7f7221 */ /* 0x100fe20000000000 */
[----:B------:R-:W-:Y:S01]  /*c690*/  FMUL R11, R11, 1.4426950216293334961 ;  /* 0x3fb8aa3b0b0b7820 */ /* 0x000fe20000400000 */
[--C-:B------:R-:W-:Y:S01]  /*c6a0*/  FADD R222, R139, -R3.reuse ;  /* 0x800000038bde7221 */ /* 0x100fe20000000000 */
[----:B------:R-:W-:Y:S01]  /*c6b0*/  FADD R15, R15, -R2 ;  /* 0x800000020f0f7221 */ /* 0x000fe20000000000 */
[----:B------:R-:W-:Y:S01]  /*c6c0*/  FMUL R235, R235, 1.4426950216293334961 ;  /* 0x3fb8aa3bebeb7820 */ /* 0x000fe20000400000 */
[----:B------:R-:W-:Y:S01]  /*c6d0*/  FMUL R234, R234, 1.4426950216293334961 ;  /* 0x3fb8aa3beaea7820 */ /* 0x000fe20000400000 */
[----:B------:R1:W-:Y:S01]  /*c6e0*/  MUFU.EX2 R13, R8 ;  /* 0x00000008000d7308 */ /* 0x0003e20000000800 */
[----:B0-----:R-:W-:Y:S01]  /*c6f0*/  LOP3.LUT R55, R228, 0x1c, RZ, 0xc0, !PT ;  /* 0x0000001ce4377812 */ /* 0x001fe200078ec0ff */
[----:B------:R-:W-:Y:S01]  /*c700*/  FADD R34, R175, -R6 ;  /* 0x80000006af227221 */ /* 0x000fe20000000000 */
[----:B------:R-:W-:-:S05]  /*c710*/  FADD R251, R251, -R3 ;  /* 0x80000003fbfb7221 */ /* 0x000fca0000000000 */
[----:B------:R-:W-:Y:S01]  /*c720*/  MUFU.EX2 R58, R14 ;  /* 0x0000000e003a7308 */ /* 0x000fe20000000800 */
[----:B-1----:R-:W-:Y:S01]  /*c730*/  LOP3.LUT R8, R228, 0x1, RZ, 0xc0, !PT ;  /* 0x00000001e4087812 */ /* 0x002fe200078ec0ff */
[----:B------:R-:W-:Y:S01]  /*c740*/  FMUL R16, R16, 1.4426950216293334961 ;  /* 0x3fb8aa3b10107820 */ /* 0x000fe20000400000 */
[--C-:B------:R-:W-:Y:S01]  /*c750*/  FADD R249, R249, -R3.reuse ;  /* 0x80000003f9f97221 */ /* 0x100fe20000000000 */
[--C-:B------:R-:W-:Y:S01]  /*c760*/  FADD R23, R174, -R6.reuse ;  /* 0x80000006ae177221 */ /* 0x100fe20000000000 */
[----:B------:R-:W-:Y:S01]  /*c770*/  FADD R59, R178, -R6 ;  /* 0x80000006b23b7221 */ /* 0x000fe20000000000 */
[----:B------:R-:W-:Y:S01]  /*c780*/  FADD R240, R240, -R3 ;  /* 0x80000003f0f07221 */ /* 0x000fe20000000000 */
[----:B------:R-:W-:Y:S01]  /*c790*/  FADD R72, R10, -R2 ;  /* 0x800000020a487221 */ /* 0x000fe20000000000 */
[----:B------:R0:W-:Y:S01]  /*c7a0*/  MUFU.EX2 R14, R11 ;  /* 0x0000000b000e7308 */ /* 0x0001e20000000800 */
[----:B------:R-:W-:Y:S02]  /*c7b0*/  IMAD R55, R8, 0x2, R55 ;  /* 0x0000000208377824 */ /* 0x000fe400078e0237 */
[----:B------:R-:W-:Y:S01]  /*c7c0*/  FADD R8, R85, -R6 ;  /* 0x8000000655087221 */ /* 0x000fe20000000000 */
[----:B------:R-:W-:Y:S01]  /*c7d0*/  FADD R9, R9, -R2 ;  /* 0x8000000209097221 */ /* 0x000fe20000000000 */
[----:B------:R-:W-:Y:S01]  /*c7e0*/  FADD R241, R241, -R3 ;  /* 0x80000003f1f17221 */ /* 0x000fe20000000000 */
[----:B------:R-:W5:Y:S01]  /*c7f0*/  LDL.LU R81, [R1+0x768] ;  /* 0x0007680001517983 */ /* 0x000f620000300800 */
[----:B0-----:R-:W-:Y:S01]  /*c800*/  SHF.R.U32.HI R11, RZ, 0x1, R228 ;  /* 0x00000001ff0b7819 */ /* 0x001fe200000116e4 */
[----:B------:R0:W-:Y:S03]  /*c810*/  MUFU.EX2 R62, R16 ;  /* 0x00000010003e7308 */ /* 0x0001e60000000800 */
[----:B------:R-:W-:Y:S01]  /*c820*/  SGXT.U32 R11, R11, 0x1 ;  /* 0x000000010b0b781a */ /* 0x000fe20000000000 */
[----:B------:R-:W-:-:S03]  /*c830*/  FMUL R127, R127, 1.4426950216293334961 ;  /* 0x3fb8aa3b7f7f7820 */ /* 0x000fc60000400000 */
[----:B------:R-:W-:Y:S01]  /*c840*/  LOP3.LUT R55, R55, R11, RZ, 0xfc, !PT ;  /* 0x0000000b37377212 */ /* 0x000fe200078efcff */
[--C-:B------:R-:W-:Y:S01]  /*c850*/  FADD R11, R5, -R6.reuse ;  /* 0x80000006050b7221 */ /* 0x100fe20000000000 */
[----:B0-----:R-:W-:Y:S01]  /*c860*/  FMUL R16, R8, 1.4426950216293334961 ;  /* 0x3fb8aa3b08107820 */ /* 0x001fe20000400000 */
[----:B------:R-:W-:Y:S01]  /*c870*/  FADD R8, R4, -R6 ;  /* 0x8000000604087221 */ /* 0x000fe20000000000 */
[----:B------:R-:W-:Y:S01]  /*c880*/  FMUL R222, R222, 1.4426950216293334961 ;  /* 0x3fb8aa3bdede7820 */ /* 0x000fe20000400000 */
[----:B------:R-:W-:Y:S02]  /*c890*/  FMUL R11, R11, 1.4426950216293334961 ;  /* 0x3fb8aa3b0b0b7820 */ /* 0x000fe40000400000 */
[----:B------:R-:W-:Y:S01]  /*c8a0*/  FMUL R8, R8, 1.4426950216293334961 ;  /* 0x3fb8aa3b08087820 */ /* 0x000fe20000400000 */
[----:B------:R0:W-:Y:S01]  /*c8b0*/  MUFU.EX2 R151, R127 ;  /* 0x0000007f00977308 */ /* 0x0001e20000000800 */
[----:B------:R-:W-:-:S07]  /*c8c0*/  FMUL R15, R15, 1.4426950216293334961 ;  /* 0x3fb8aa3b0f0f7820 */ /* 0x000fce0000400000 */
[----:B------:R1:W-:Y:S01]  /*c8d0*/  MUFU.EX2 R18, R11 ;  /* 0x0000000b00127308 */ /* 0x0003e20000000800 */
[----:B0-----:R-:W-:-:S07]  /*c8e0*/  FADD R127, R17, -R2 ;  /* 0x80000002117f7221 */ /* 0x001fce0000000000 */
[----:B------:R0:W-:Y:S01]  /*c8f0*/  MUFU.EX2 R17, R8 ;  /* 0x0000000800117308 */ /* 0x0001e20000000800 */
[----:B-1----:R-:W-:-:S04]  /*c900*/  FADD R11, R159, -R6 ;  /* 0x800000069f0b7221 */ /* 0x002fc80000000000 */
[----:B------:R-:W-:-:S03]  /*c910*/  FMUL R11, R11, 1.4426950216293334961 ;  /* 0x3fb8aa3b0b0b7820 */ /* 0x000fc60000400000 */
[----:B------:R-:W-:Y:S01]  /*c920*/  MUFU.EX2 R222, R222 ;  /* 0x000000de00de7308 */ /* 0x000fe20000000800 */
[----:B0-----:R-:W-:-:S04]  /*c930*/  FADD R8, R155, -R6 ;  /* 0x800000069b087221 */ /* 0x001fc80000000000 */
[----:B------:R-:W-:-:S03]  /*c940*/  FMUL R8, R8, 1.4426950216293334961 ;  /* 0x3fb8aa3b08087820 */ /* 0x000fc60000400000 */
[----:B------:R0:W-:Y:S08]  /*c950*/  MUFU.EX2 R64, R15 ;  /* 0x0000000f00407308 */ /* 0x0001f00000000800 */
[----:B------:R-:W-:Y:S01]  /*c960*/  MUFU.EX2 R7, R7 ;  /* 0x0000000700077308 */ /* 0x000fe20000000800 */
[----:B0-----:R-:W-:-:S07]  /*c970*/  FADD R15, R84, -R6 ;  /* 0x80000006540f7221 */ /* 0x001fce0000000000 */
[----:B------:R-:W-:Y:S01]  /*c980*/  MUFU.EX2 R235, R235 ;  /* 0x000000eb00eb7308 */ /* 0x000fe20000000800 */
[----:B------:R-:W-:Y:S01]  /*c990*/  FMUL R15, R15, 1.4426950216293334961 ;  /* 0x3fb8aa3b0f0f7820 */ /* 0x000fe20000400000 */
[----:B------:R-:W-:Y:S01]  /*c9a0*/  FMUL R34, R34, 1.4426950216293334961 ;  /* 0x3fb8aa3b22227820 */ /* 0x000fe20000400000 */
[----:B------:R-:W-:Y:S01]  /*c9b0*/  FMUL R220, R251, 1.4426950216293334961 ;  /* 0x3fb8aa3bfbdc7820 */ /* 0x000fe20000400000 */
[----:B------:R-:W-:-:S04]  /*c9c0*/  FMUL R219, R249, 1.4426950216293334961 ;  /* 0x3fb8aa3bf9db7820 */ /* 0x000fc80000400000 */
[----:B------:R-:W0:Y:S01]  /*c9d0*/  MUFU.EX2 R234, R234 ;  /* 0x000000ea00ea7308 */ /* 0x000e220000000800 */
[----:B------:R-:W-:Y:S01]  /*c9e0*/  FMUL R23, R23, 1.4426950216293334961 ;  /* 0x3fb8aa3b17177820 */ /* 0x000fe20000400000 */
[----:B------:R-:W-:Y:S01]  /*c9f0*/  FMUL R59, R59, 1.4426950216293334961 ;  /* 0x3fb8aa3b3b3b7820 */ /* 0x000fe20000400000 */
[----:B------:R-:W-:Y:S01]  /*ca00*/  FMUL R217, R240, 1.4426950216293334961 ;  /* 0x3fb8aa3bf0d97820 */ /* 0x000fe20000400000 */
[----:B------:R-:W-:Y:S01]  /*ca10*/  FMUL R9, R9, 1.4426950216293334961 ;  /* 0x3fb8aa3b09097820 */ /* 0x000fe20000400000 */
[----:B------:R-:W-:Y:S01]  /*ca20*/  FMUL R218, R241, 1.4426950216293334961 ;  /* 0x3fb8aa3bf1da7820 */ /* 0x000fe20000400000 */
[----:B------:R-:W5:Y:S02]  /*ca30*/  LDL.LU R84, [R1+0x764] ;  /* 0x0007640001547983 */ /* 0x000f640000300800 */
[----:B------:R1:W-:Y:S01]  /*ca40*/  MUFU.EX2 R19, R8 ;  /* 0x0000000800137308 */ /* 0x0003e20000000800 */
[----:B------:R-:W-:Y:S01]  /*ca50*/  FADD R233, R233, -R3 ;  /* 0x80000003e9e97221 */ /* 0x000fe20000000000 */
[----:B------:R-:W5:Y:S06]  /*ca60*/  LDL.LU R85, [R1+0x760] ;  /* 0x0007600001557983 */ /* 0x000f6c0000300800 */
[----:B------:R0:W0:Y:S01]  /*ca70*/  MUFU.EX2 R20, R11 ;  /* 0x0000000b00147308 */ /* 0x0000220000000800 */
[----:B-1----:R-:W-:-:S07]  /*ca80*/  FADD R8, R163, -R6 ;  /* 0x80000006a3087221 */ /* 0x002fce0000000000 */
[----:B------:R-:W-:Y:S01]  /*ca90*/  MUFU.EX2 R15, R15 ;  /* 0x0000000f000f7308 */ /* 0x000fe20000000800 */
[----:B0-----:R-:W-:Y:S01]  /*caa0*/  FADD R11, R167, -R6 ;  /* 0x80000006a70b7221 */ /* 0x001fe20000000000 */
[----:B------:R-:W-:-:S06]  /*cab0*/  FMUL R8, R8, 1.4426950216293334961 ;  /* 0x3fb8aa3b08087820 */ /* 0x000fcc0000400000 */
[----:B------:R-:W0:Y:S01]  /*cac0*/  MUFU.EX2 R16, R16 ;  /* 0x0000001000107308 */ /* 0x000e220000000800 */
[----:B------:R-:W-:-:S07]  /*cad0*/  FMUL R11, R11, 1.4426950216293334961 ;  /* 0x3fb8aa3b0b0b7820 */ /* 0x000fce0000400000 */
[----:B------:R1:W-:Y:S08]  /*cae0*/  MUFU.EX2 R57, R34 ;  /* 0x0000002200397308 */ /* 0x0003f00000000800 */
[----:B------:R-:W-:Y:S01]  /*caf0*/  MUFU.EX2 R220, R220 ;  /* 0x000000dc00dc7308 */ /* 0x000fe20000000800 */
[----:B-1----:R-:W-:-:S07]  /*cb00*/  FADD R34, R179, -R6 ;  /* 0x80000006b3227221 */ /* 0x002fce0000000000 */
[----:B------:R-:W-:Y:S01]  /*cb10*/  MUFU.EX2 R219, R219 ;  /* 0x000000db00db7308 */ /* 0x000fe20000000800 */
[----:B------:R-:W-:-:S07]  /*cb20*/  F2FP.SATFINITE.E4M3.F32.PACK_AB_MERGE_C R10, R231, R234, RZ ;  /* 0x000000eae70a723e */ /* 0x000fce00048070ff */
[----:B------:R-:W-:Y:S08]  /*cb30*/  MUFU.EX2 R23, R23 ;  /* 0x0000001700177308 */ /* 0x000ff00000000800 */
[----:B------:R-:W-:Y:S08]  /*cb40*/  MUFU.EX2 R59, R59 ;  /* 0x0000003b003b7308 */ /* 0x000ff00000000800 */
[----:B------:R-:W-:Y:S01]  /*cb50*/  MUFU.EX2 R71, R9 ;  /* 0x0000000900477308 */ /* 0x000fe20000000800 */
[----:B------:R-:W-:Y:S01]  /*cb60*/  FMUL R216, R233, 1.4426950216293334961 ;  /* 0x3fb8aa3be9d87820 */ /* 0x000fe20000400000 */
[----:B------:R-:W-:Y:S01]  /*cb70*/  FADD R148, R121, -R3 ;  /* 0x8000000379947221 */ /* 0x000fe20000000000 */
[--C-:B------:R-:W-:Y:S01]  /*cb80*/  FADD R73, R183, -R6.reuse ;  /* 0x80000006b7497221 */ /* 0x100fe20000000000 */
[--C-:B------:R-:W-:Y:S01]  /*cb90*/  FADD R74, R186, -R6.reuse ;  /* 0x80000006ba4a7221 */ /* 0x100fe20000000000 */
[----:B------:R-:W-:Y:S01]  /*cba0*/  FADD R75, R187, -R6 ;  /* 0x80000006bb4b7221 */ /* 0x000fe20000000000 */
[----:B------:R-:W-:Y:S01]  /*cbb0*/  FADD R67, R25, -R2 ;  /* 0x8000000219437221 */ /* 0x000fe20000000000 */
[----:B------:R-:W-:Y:S01]  /*cbc0*/  ISETP.NE.AND P6, PT, R132, RZ, PT ;  /* 0x000000ff8400720c */ /* 0x000fe20003fc5270 */
[----:B------:R1:W-:Y:S01]  /*cbd0*/  MUFU.EX2 R21, R8 ;  /* 0x0000000800157308 */ /* 0x0003e20000000800 */
[----:B------:R-:W5:Y:S07]  /*cbe0*/  LDL.LU R4, [R1+0x75c] ;  /* 0x00075c0001047983 */ /* 0x000f6e0000300800 */
[----:B------:R0:W0:Y:S01]  /*cbf0*/  MUFU.EX2 R22, R11 ;  /* 0x0000000b00167308 */ /* 0x0000220000000800 */
[----:B-1----:R-:W-:Y:S01]  /*cc00*/  F2FP.SATFINITE.E4M3.F32.PACK_AB_MERGE_C R8, R221, R222, RZ ;  /* 0x000000dedd08723e */ /* 0x002fe200048070ff */
[----:B------:R-:W-:Y:S01]  /*cc10*/  FMUL R34, R34, 1.4426950216293334961 ;  /* 0x3fb8aa3b22227820 */ /* 0x000fe20000400000 */
[----:B------:R-:W-:-:S02]  /*cc20*/  F2FP.SATFINITE.E4M3.F32.PACK_AB_MERGE_C R10, R20, R19, R10 ;  /* 0x00000013140a723e */ /* 0x000fc4000480700a */
[----:B------:R-:W-:Y:S01]  /*cc30*/  F2FP.SATFINITE.E4M3.F32.PACK_AB_MERGE_C R9, R224, R225, RZ ;  /* 0x000000e1e009723e */ /* 0x000fe200048070ff */
[----:B------:R-:W-:Y:S01]  /*cc40*/  FADD R25, R182, -R6 ;  /* 0x80000006b6197221 */ /* 0x000fe20000000000 */
[----:B------:R-:W-:Y:S01]  /*cc50*/  FMUL R73, R73, 1.4426950216293334961 ;  /* 0x3fb8aa3b49497820 */ /* 0x000fe20000400000 */
[----:B------:R-:W-:Y:S01]  /*cc60*/  FMUL R74, R74, 1.4426950216293334961 ;  /* 0x3fb8aa3b4a4a7820 */ /* 0x000fe20000400000 */
[----:B0-----:R-:W-:Y:S01]  /*cc70*/  F2FP.SATFINITE.E4M3.F32.PACK_AB_MERGE_C R11, R227, R223, RZ ;  /* 0x000000dfe30b723e */ /* 0x001fe200048070ff */
[----:B------:R-:W-:Y:S01]  /*cc80*/  FMUL R75, R75, 1.4426950216293334961 ;  /* 0x3fb8aa3b4b4b7820 */ /* 0x000fe20000400000 */
[----:B------:R-:W-:Y:S01]  /*cc90*/  F2FP.SATFINITE.E4M3.F32.PACK_AB_MERGE_C R8, R7, R125, R8 ;  /* 0x0000007d0708723e */ /* 0x000fe20004807008 */
[----:B------:R-:W-:Y:S01]  /*cca0*/  MUFU.EX2 R218, R218 ;  /* 0x000000da00da7308 */ /* 0x000fe20000000800 */
[----:B------:R-:W-:Y:S01]  /*ccb0*/  F2FP.SATFINITE.E4M3.F32.PACK_AB_MERGE_C R11, R14, R13, R11 ;  /* 0x0000000d0e0b723e */ /* 0x000fe2000480700b */
[----:B------:R-:W5:Y:S03]  /*ccc0*/  LDL.LU R5, [R1+0x758] ;  /* 0x0007580001057983 */ /* 0x000f660000300800 */
[----:B------:R-:W-:-:S02]  /*ccd0*/  SEL R249, R8, R11, !P0 ;  /* 0x0000000b08f97207 */ /* 0x000fc40004000000 */
[----:B------:R-:W-:Y:S02]  /*cce0*/  SEL R44, R11, R8, !P0 ;  /* 0x000000080b2c7207 */ /* 0x000fe40004000000 */
[----:B------:R-:W-:Y:S02]  /*ccf0*/  F2FP.SATFINITE.E4M3.F32.PACK_AB_MERGE_C R8, R238, R232, RZ ;  /* 0x000000e8ee08723e */ /* 0x000fe400048070ff */
[----:B------:R-:W-:Y:S01]  /*cd00*/  F2FP.SATFINITE.E4M3.F32.PACK_AB_MERGE_C R11, R235, R236, RZ ;  /* 0x000000eceb0b723e */ /* 0x000fe200048070ff */
[----:B------:R-:W0:Y:S01]  /*cd10*/  MUFU.EX2 R61, R34 ;  /* 0x00000022003d7308 */ /* 0x000e220000000800 */
[----:B------:R-:W-:Y:S02]  /*cd20*/  F2FP.SATFINITE.E4M3.F32.PACK_AB_MERGE_C R8, R16, R15, R8 ;  /* 0x0000000f1008723e */ /* 0x000fe40004807008 */
[----:B------:R-:W-:-:S04]  /*cd30*/  F2FP.SATFINITE.E4M3.F32.PACK_AB_MERGE_C R11, R18, R17, R11 ;  /* 0x00000011120b723e */ /* 0x000fc8000480700b */
[----:B------:R-:W-:Y:S02]  /*cd40*/  SEL R240, R8, R11, !P0 ;  /* 0x0000000b08f07207 */ /* 0x000fe40004000000 */
[----:B------:R-:W-:Y:S02]  /*cd50*/  SEL R251, R11, R8, !P0 ;  /* 0x000000080bfb7207 */ /* 0x000fe40004000000 */
[----:B------:R-:W-:-:S04]  /*cd60*/  F2FP.SATFINITE.E4M3.F32.PACK_AB_MERGE_C R8, R226, R229, RZ ;  /* 0x000000e5e208723e */ /* 0x000fc800048070ff */
[----:B------:R-:W-:-:S04]  /*cd70*/  F2FP.SATFINITE.E4M3.F32.PACK_AB_MERGE_C R8, R22, R21, R8 ;  /* 0x000000151608723e */ /* 0x000fc80004807008 */
[----:B------:R-:W-:Y:S02]  /*cd80*/  SEL R228, R10, R8, !P0 ;  /* 0x000000080ae47207 */ /* 0x000fe40004000000 */
[----:B------:R-:W-:Y:S02]  /*cd90*/  SEL R241, R8, R10, !P0 ;  /* 0x0000000a08f17207 */ /* 0x000fe40004000000 */
[----:B------:R-:W-:Y:S02]  /*cda0*/  F2FP.SATFINITE.E4M3.F32.PACK_AB_MERGE_C R8, R219, R220, RZ ;  /* 0x000000dcdb08723e */ /* 0x000fe400048070ff */
[----:B------:R-:W-:Y:S02]  /*cdb0*/  F2FP.SATFINITE.E4M3.F32.PACK_AB_MERGE_C R9, R57, R23, R9 ;  /* 0x000000173909723e */ /* 0x000fe40004807009 */
[----:B0-----:R-:W-:-:S04]  /*cdc0*/  F2FP.SATFINITE.E4M3.F32.PACK_AB_MERGE_C R8, R61, R59, R8 ;  /* 0x0000003b3d08723e */ /* 0x001fc80004807008 */
[----:B------:R-:W-:Y:S02]  /*cdd0*/  SEL R121, R9, R8, !P0 ;  /* 0x0000000809797207 */ /* 0x000fe40004000000 */
[----:B------:R-:W-:Y:S02]  /*cde0*/  SEL R233, R8, R9, !P0 ;  /* 0x0000000908e97207 */ /* 0x000fe40004000000 */
        /* <DEDUP_REMOVED lines=10> */
[----:B------:R-:W0:Y:S01]  /*ce90*/  MUFU.EX2 R217, R217 ;  /* 0x000000d900d97308 */ /* 0x000e220000000800 */
[----:B------:R-:W-:Y:S02]  /*cea0*/  FMUL R25, R25, 1.4426950216293334961 ;  /* 0x3fb8aa3b19197820 */ /* 0x000fe40000400000 */
[----:B------:R-:W-:Y:S02]  /*ceb0*/  FMNMX R10, R248, R9, !PT ;  /* 0x00000009f80a7209 */ /* 0x000fe40007800000 */
[----:B------:R-:W-:Y:S02]  /*cec0*/  ISETP.GT.U32.AND.EX P6, PT, R154, RZ, PT, P6 ;  /* 0x000000ff9a00720c */ /* 0x000fe40003fc4160 */
[----:B------:R-:W5:Y:S01]  /*ced0*/  LDL.LU R154, [R1+0x754] ;  /* 0x00075400019a7983 */ /* 0x000f620000300800 */
[----:B------:R-:W1:Y:S01]  /*cee0*/  MUFU.EX2 R216, R216 ;  /* 0x000000d800d87308 */ /* 0x000e620000000800 */
[----:B------:R-:W-:-:S02]  /*cef0*/  FMNMX R10, R230, R10, !PT ;  /* 0x0000000ae60a7209 */ /* 0x000fc40007800000 */
[----:B------:R-:W5:Y:S01]  /*cf00*/  LDL.LU R155, [R1+0x750] ;  /* 0x00075000019b7983 */ /* 0x000f620000300800 */
[----:B------:R-:W-:Y:S01]  /*cf10*/  ISETP.GT.U32.AND.EX P1, PT, R158, RZ, PT, P1 ;  /* 0x000000ff9e00720c */ /* 0x000fe20003f24110 */
[----:B------:R-:W-:Y:S01]  /*cf20*/  FADD R12, R12, -R2 ;  /* 0x800000020c0c7221 */ /* 0x000fe20000000000 */
[----:B------:R-:W-:Y:S01]  /*cf30*/  ISETP.GT.U32.AND.EX P5, PT, R162, RZ, PT, P5 ;  /* 0x000000ffa200720c */ /* 0x000fe20003fa4150 */
[----:B------:R-:W5:Y:S01]  /*cf40*/  LDL.LU R158, [R1+0x74c] ;  /* 0x00074c00019e7983 */ /* 0x000f620000300800 */
[----:B------:R-:W-:Y:S01]  /*cf50*/  MUFU.EX2 R63, R25 ;  /* 0x00000019003f7308 */ /* 0x000fe20000000800 */
[----:B------:R-:W-:Y:S02]  /*cf60*/  FMNMX R11, R237, R10, !PT ;  /* 0x0000000aed0b7209 */ /* 0x000fe40007800000 */
[----:B------:R-:W5:Y:S01]  /*cf70*/  LDL.LU R159, [R1+0x748] ;  /* 0x00074800019f7983 */ /* 0x000f620000300800 */
[----:B------:R-:W-:-:S03]  /*cf80*/  ISETP.GT.U32.AND.EX P4, PT, R166, RZ, PT, P4 ;  /* 0x000000ffa600720c */ /* 0x000fc60003f84140 */
[----:B------:R-:W5:Y:S01]  /*cf90*/  LDL.LU R162, [R1+0x744] ;  /* 0x0007440001a27983 */ /* 0x000f620000300800 */
[----:B------:R-:W2:Y:S01]  /*cfa0*/  MUFU.EX2 R73, R73 ;  /* 0x0000004900497308 */ /* 0x000ea20000000800 */
[----:B------:R-:W-:Y:S02]  /*cfb0*/  ISETP.GT.U32.AND.EX P3, PT, R170, RZ, PT, P3 ;  /* 0x000000ffaa00720c */ /* 0x000fe40003f64130 */
[----:B------:R-:W5:Y:S05]  /*cfc0*/  LDL.LU R163, [R1+0x740] ;  /* 0x0007400001a37983 */ /* 0x000f6a0000300800 */
[----:B------:R-:W-:Y:S01]  /*cfd0*/  MUFU.EX2 R74, R74 ;  /* 0x0000004a004a7308 */ /* 0x000fe20000000800 */
[----:B------:R-:W5:Y:S01]  /*cfe0*/  LDL.LU R166, [R1+0x73c] ;  /* 0x00073c0001a67983 */ /* 0x000f620000300800 */
[----:B------:R-:W-:-:S06]  /*cff0*/  FMUL R12, R12, 1.4426950216293334961 ;  /* 0x3fb8aa3b0c0c7820 */ /* 0x000fcc0000400000 */
[----:B------:R-:W3:Y:S01]  /*d000*/  MUFU.EX2 R75, R75 ;  /* 0x0000004b004b7308 */ /* 0x000ee20000000800 */
[----:B------:R-:W5:Y:S01]  /*d010*/  LDL.LU R167, [R1+0x738] ;  /* 0x0007380001a77983 */ /* 0x000f620000300800 */
[----:B------:R-:W-:Y:S01]  /*d020*/  ISETP.GT.U32.AND.EX P2, PT, R171, RZ, PT, P2 ;  /* 0x000000ffab00720c */ /* 0x000fe20003f44120 */
[--C-:B------:R-:W-:Y:S01]  /*d030*/  FADD R33, R33, -R2.reuse ;  /* 0x8000000221217221 */ /* 0x100fe20000000000 */
[----:B------:R-:W-:Y:S01]  /*d040*/  FMNMX R11, R239, R11, !PT ;  /* 0x0000000bef0b7209 */ /* 0x000fe20007800000 */
[----:B------:R-:W5:Y:S01]  /*d050*/  LDL.LU R170, [R1+0x734] ;  /* 0x0007340001aa7983 */ /* 0x000f620000300800 */
[----:B------:R-:W-:-:S03]  /*d060*/  FADD R32, R32, -R2 ;  /* 0x8000000220207221 */ /* 0x000fc60000000000 */
[----:B------:R-:W5:Y:S01]  /*d070*/  LDL.LU R171, [R1+0x730] ;  /* 0x0007300001ab7983 */ /* 0x000f620000300800 */
[----:B------:R4:W-:Y:S03]  /*d080*/  MUFU.EX2 R69, R12 ;  /* 0x0000000c00457308 */ /* 0x0009e60000000800 */
[----:B------:R-:W5:Y:S01]  /*d090*/  LDL.LU R174, [R1+0x72c] ;  /* 0x00072c0001ae7983 */ /* 0x000f620000300800 */
[----:B------:R-:W-:-:S03]  /*d0a0*/  FMUL R8, R33, 1.4426950216293334961 ;  /* 0x3fb8aa3b21087820 */ /* 0x000fc60000400000 */
[----:B------:R-:W5:Y:S01]  /*d0b0*/  LDL.LU R175, [R1+0x728] ;  /* 0x0007280001af7983 */ /* 0x000f620000300800 */
[----:B----4-:R-:W-:Y:S01]  /*d0c0*/  FMNMX R12, R244, R11, !PT ;  /* 0x0000000bf40c7209 */ /* 0x010fe20007800000 */
[----:B------:R-:W-:Y:S02]  /*d0d0*/  FMUL R11, R32, 1.4426950216293334961 ;  /* 0x3fb8aa3b200b7820 */ /* 0x000fe40000400000 */
[----:B------:R-:W4:Y:S01]  /*d0e0*/  LDL.LU R178, [R1+0x724] ;  /* 0x0007240001b27983 */ /* 0x000f220000300800 */
[----:B0-----:R-:W-:Y:S02]  /*d0f0*/  F2FP.SATFINITE.E4M3.F32.PACK_AB_MERGE_C R32, R217, R218, RZ ;  /* 0x000000dad920723e */ /* 0x001fe400048070ff */
[----:B-1----:R-:W-:Y:S01]  /*d100*/  F2FP.SATFINITE.E4M3.F32.PACK_AB_MERGE_C R33, R151, R216, RZ ;  /* 0x000000d89721723e */ /* 0x002fe200048070ff */
[----:B------:R-:W4:Y:S01]  /*d110*/  LDL.LU R179, [R1+0x720] ;  /* 0x0007200001b37983 */ /* 0x000f220000300800 */
[----:B------:R-:W-:-:S03]  /*d120*/  FADD R99, R190, -R6 ;  /* 0x80000006be637221 */ /* 0x000fc60000000000 */
[----:B------:R-:W4:Y:S01]  /*d130*/  LDL.LU R182, [R1+0x71c] ;  /* 0x00071c0001b67983 */ /* 0x000f220000300800 */
[----:B------:R-:W-:-:S03]  /*d140*/  FADD R28, R28, -R2 ;  /* 0x800000021c1c7221 */ /* 0x000fc60000000000 */
[----:B------:R-:W4:Y:S01]  /*d150*/  LDL.LU R183, [R1+0x718] ;  /* 0x0007180001b77983 */ /* 0x000f220000300800 */
[----:B------:R-:W-:Y:S01]  /*d160*/  FADD R98, R191, -R6 ;  /* 0x80000006bf627221 */ /* 0x000fe20000000000 */
[----:B--2---:R-:W-:Y:S02]  /*d170*/  F2FP.SATFINITE.E4M3.F32.PACK_AB_MERGE_C R32, R73, R63, R32 ;  /* 0x0000003f4920723e */ /* 0x004fe40004807020 */
[----:B------:R-:W2:Y:S01]  /*d180*/  LDL.LU R186, [R1+0x714] ;  /* 0x0007140001ba7983 */ /* 0x000ea20000300800 */
[----:B---3--:R-:W-:Y:S01]  /*d190*/  F2FP.SATFINITE.E4M3.F32.PACK_AB_MERGE_C R33, R75, R74, R33 ;  /* 0x0000004a4b21723e */ /* 0x008fe20004807021 */
[--C-:B------:R-:W-:Y:S02]  /*d1a0*/  FADD R97, R194, -R6.reuse ;  /* 0x80000006c2617221 */ /* 0x100fe40000000000 */
[----:B------:R-:W3:Y:S01]  /*d1b0*/  LDL.LU R187, [R1+0x710] ;  /* 0x0007100001bb7983 */ /* 0x000ee20000300800 */
[----:B------:R-:W-:-:S03]  /*d1c0*/  FADD R96, R195, -R6 ;  /* 0x80000006c3607221 */ /* 0x000fc60000000000 */
[----:B------:R-:W3:Y:S01]  /*d1d0*/  LDL.LU R190, [R1+0x70c] ;  /* 0x00070c0001be7983 */ /* 0x000ee20000300800 */
[----:B------:R-:W-:-:S03]  /*d1e0*/  FADD R95, R198, -R6 ;  /* 0x80000006c65f7221 */ /* 0x000fc60000000000 */
[----:B------:R-:W3:Y:S01]  /*d1f0*/  LDL.LU R191, [R1+0x708] ;  /* 0x0007080001bf7983 */ /* 0x000ee20000300800 */
[----:B------:R-:W-:Y:S01]  /*d200*/  FMUL R10, R28, 1.4426950216293334961 ;  /* 0x3fb8aa3b1c0a7820 */ /* 0x000fe20000400000 */
[--C-:B------:R-:W-:Y:S02]  /*d210*/  FADD R35, R199, -R6.reuse ;  /* 0x80000006c7237221 */ /* 0x100fe40000000000 */
[----:B------:R-:W3:Y:S01]  /*d220*/  LDL.LU R194, [R1+0x704] ;  /* 0x0007040001c27983 */ /* 0x000ee20000300800 */
[----:B------:R-:W-:Y:S01]  /*d230*/  SEL R34, R32, R33, !P0 ;  /* 0x0000002120227207 */ /* 0x000fe20004000000 */
[----:B------:R-:W-:Y:S01]  /*d240*/  FMUL R28, R80, UR11 ;  /* 0x0000000b501c7c20 */ /* 0x000fe20008400000 */
[----:B------:R-:W-:Y:S01]  /*d250*/  SEL R54, R33, R32, !P0 ;  /* 0x0000002021367207 */ /* 0x000fe20004000000 */
[----:B------:R-:W3:Y:S01]  /*d260*/  LDL.LU R195, [R1+0x700] ;  /* 0x0007000001c37983 */ /* 0x000ee20000300800 */
[--C-:B------:R-:W-:Y:S01]  /*d270*/  FADD R32, R202, -R6.reuse ;  /* 0x80000006ca207221 */ /* 0x100fe20000000000 */
[----:B------:R-:W-:-:S02]  /*d280*/  FADD R80, R203, -R6 ;  /* 0x80000006cb507221 */ /* 0x000fc40000000000 */
[----:B------:R-:W3:Y:S01]  /*d290*/  LDL.LU R198, [R1+0x6fc] ;  /* 0x0006fc0001c67983 */ /* 0x000ee20000300800 */
[----:B------:R-:W-:-:S03]  /*d2a0*/  FADD R147, R123, -R3 ;  /* 0x800000037b937221 */ /* 0x000fc60000000000 */
[----:B------:R-:W3:Y:S04]  /*d2b0*/  LDL.LU R199, [R1+0x6f8] ;  /* 0x0006f80001c77983 */ /* 0x000ee80000300800 */
[----:B------:R-:W3:Y:S04]  /*d2c0*/  LDL.LU R202, [R1+0x6f4] ;  /* 0x0006f40001ca7983 */ /* 0x000ee80000300800 */
[----:B------:R-:W3:Y:S04]  /*d2d0*/  LDL.LU R203, [R1+0x6f0] ;  /* 0x0006f00001cb7983 */ /* 0x000ee80000300800 */
[----:B------:R-:W4:Y:S01]  /*d2e0*/  LDL.LU R123, [R1+0x128] ;  /* 0x00012800017b7983 */ /* 0x000f220000300800 */
[----:B------:R-:W-:Y:S01]  /*d2f0*/  FMNMX R12, R243, R12, !PT ;  /* 0x0000000cf30c7209 */ /* 0x000fe20007800000 */
[----:B------:R-:W-:-:S03]  /*d300*/  FADD R70, R24, -R2 ;  /* 0x8000000218467221 */ /* 0x000fc60000000000 */
[----:B------:R-:W-:Y:S01]  /*d310*/  FMNMX R24, R246, R12, !PT ;  /* 0x0000000cf6187209 */ /* 0x000fe20007800000 */
[----:B------:R-:W-:-:S03]  /*d320*/  FADD R30, R30, -R2 ;  /* 0x800000021e1e7221 */ /* 0x000fc60000000000 */
[----:B------:R-:W-:Y:S01]  /*d330*/  FMNMX R24, R245, R24, !PT ;  /* 0x00000018f5187209 */ /* 0x000fe20007800000 */
[----:B------:R-:W-:-:S03]  /*d340*/  FMUL R9, R30, 1.4426950216293334961 ;  /* 0x3fb8aa3b1e097820 */ /* 0x000fc60000400000 */
[----:B------:R-:W-:-:S04]  /*d350*/  FMNMX R24, R250, R24, !PT ;  /* 0x00000018fa187209 */ /* 0x000fc80007800000 */
[----:B------:R-:W-:-:S04]  /*d360*/  FMNMX R30, R252, R24, !PT ;  /* 0x00000018fc1e7209 */ /* 0x000fc80007800000 */
[----:B------:R-:W-:Y:S01]  /*d370*/  FMNMX R30, R180, R30, !PT ;  /* 0x0000001eb41e7209 */ /* 0x000fe20007800000 */
[----:B------:R-:W-:-:S03]  /*d380*/  FADD R27, R27, -R2 ;  /* 0x800000021b1b7221 */ /* 0x000fc60000000000 */
[----:B------:R-:W-:Y:S01]  /*d390*/  FMNMX R30, R181, R30, !PT ;  /* 0x0000001eb51e7209 */ /* 0x000fe20007800000 */
[--C-:B------:R-:W-:Y:S01]  /*d3a0*/  FADD R68, R26, -R2.reuse ;  /* 0x800000021a447221 */ /* 0x100fe20000000000 */
[----:B------:R-:W-:Y:S02]  /*d3b0*/  FMUL R27, R27, 1.4426950216293334961 ;  /* 0x3fb8aa3b1b1b7820 */ /* 0x000fe40000400000 */
[----:B------:R-:W-:Y:S01]  /*d3c0*/  FMNMX R30, R184, R30, !PT ;  /* 0x0000001eb81e7209 */ /* 0x000fe20007800000 */
[----:B------:R-:W-:Y:S01]  /*d3d0*/  FMUL R26, R76, UR11 ;  /* 0x0000000b4c1a7c20 */ /* 0x000fe20008400000 */
[----:B------:R-:W-:Y:S02]  /*d3e0*/  FADD R29, R29, -R2 ;  /* 0x800000021d1d7221 */ /* 0x000fe40000000000 */
[----:B------:R-:W-:Y:S01]  /*d3f0*/  FMNMX R30, R188, R30, !PT ;  /* 0x0000001ebc1e7209 */ /* 0x000fe20007800000 */
[----:B------:R0:W-:Y:S01]  /*d400*/  MUFU.EX2 R65, R27 ;  /* 0x0000001b00417308 */ /* 0x0001e20000000800 */
[----:B------:R-:W-:-:S02]  /*d410*/  FSEL R26, R26, -INF , !P6 ;  /* 0xff8000001a1a7808 */ /* 0x000fc40007000000 */
[----:B------:R-:W-:Y:S01]  /*d420*/  FMNMX R30, R192, R30, !PT ;  /* 0x0000001ec01e7209 */ /* 0x000fe20007800000 */
[----:B------:R-:W-:Y:S01]  /*d430*/  FMUL R29, R29, 1.4426950216293334961 ;  /* 0x3fb8aa3b1d1d7820 */ /* 0x000fe20000400000 */
[----:B0-----:R-:W-:Y:S02]  /*d440*/  FMUL R27, R77, UR11 ;  /* 0x0000000b4d1b7c20 */ /* 0x001fe40008400000 */
[----:B------:R-:W-:Y:S01]  /*d450*/  FMNMX R30, R26, R30, !PT ;  /* 0x0000001e1a1e7209 */ /* 0x000fe20007800000 */
[----:B------:R5:W-:Y:S02]  /*d460*/  MUFU.EX2 R66, R29 ;  /* 0x0000001d00427308 */ /* 0x000be40000000800 */
[----:B------:R-:W-:Y:S02]  /*d470*/  FSEL R27, R27, -INF , !P1 ;  /* 0xff8000001b1b7808 */ /* 0x000fe40004800000 */
[----:B------:R-:W-:Y:S02]  /*d480*/  FSEL R28, R28, -INF , !P5 ;  /* 0xff8000001c1c7808 */ /* 0x000fe40006800000 */
[----:B------:R-:W-:Y:S01]  /*d490*/  FMNMX R30, R27, R30, !PT ;  /* 0x0000001e1b1e7209 */ /* 0x000fe20007800000 */
[----:B-----5:R-:W-:Y:S01]  /*d4a0*/  FMUL R29, R81, UR11 ;  /* 0x0000000b511d7c20 */ /* 0x020fe20008400000 */
[----:B------:R-:W-:-:S02]  /*d4b0*/  FMUL R25, R84, UR11 ;  /* 0x0000000b54197c20 */ /* 0x000fc40008400000 */
[----:B------:R-:W-:Y:S02]  /*d4c0*/  FMNMX R30, R28, R30, !PT ;  /* 0x0000001e1c1e7209 */ /* 0x000fe40007800000 */
[----:B------:R-:W-:Y:S01]  /*d4d0*/  FSEL R29, R29, -INF , !P4 ;  /* 0xff8000001d1d7808 */ /* 0x000fe20006000000 */
[----:B------:R-:W-:Y:S01]  /*d4e0*/  FMUL R24, R85, UR11 ;  /* 0x0000000b55187c20 */ /* 0x000fe20008400000 */
[----:B------:R-:W-:Y:S02]  /*d4f0*/  FSEL R25, R25, -INF , !P3 ;  /* 0xff80000019197808 */ /* 0x000fe40005800000 */
[----:B------:R-:W-:Y:S02]  /*d500*/  FMNMX R30, R29, R30, !PT ;  /* 0x0000001e1d1e7209 */ /* 0x000fe40007800000 */
[----:B------:R-:W-:Y:S02]  /*d510*/  FSEL R24, R24, -INF , !P2 ;  /* 0xff80000018187808 */ /* 0x000fe40005000000 */
[----:B------:R-:W-:Y:S01]  /*d520*/  FMNMX R30, R25, R30, !PT ;  /* 0x0000001e191e7209 */ /* 0x000fe20007800000 */
[----:B------:R-:W-:-:S03]  /*d530*/  FADD R31, R31, -R2 ;  /* 0x800000021f1f7221 */ /* 0x000fc60000000000 */
[----:B------:R-:W-:Y:S01]  /*d540*/  FMNMX R30, R24, R30, !PT ;  /* 0x0000001e181e7209 */ /* 0x000fe20007800000 */
[----:B------:R-:W-:Y:S01]  /*d550*/  FMUL R12, R31, 1.4426950216293334961 ;  /* 0x3fb8aa3b1f0c7820 */ /* 0x000fe20000400000 */
[----:B------:R-:W-:Y:S01]  /*d560*/  FMUL R148, R148, 1.4426950216293334961 ;  /* 0x3fb8aa3b94947820 */ /* 0x000fe20000400000 */
[----:B------:R-:W-:Y:S02]  /*d570*/  FMUL R147, R147, 1.4426950216293334961 ;  /* 0x3fb8aa3b93937820 */ /* 0x000fe40000400000 */
[----:B------:R-:W0:Y:S01]  /*d580*/  SHFL.BFLY PT, R31, R30, 0x2, 0x1f ;  /* 0x0c401f001e1f7f89 */ /* 0x000e2200000e0000 */
[----:B------:R-:W-:Y:S01]  /*d590*/  FMUL R99, R99, 1.4426950216293334961 ;  /* 0x3fb8aa3b63637820 */ /* 0x000fe20000400000 */
[----:B------:R-:W-:Y:S01]  /*d5a0*/  FMUL R98, R98, 1.4426950216293334961 ;  /* 0x3fb8aa3b62627820 */ /* 0x000fe20000400000 */
[----:B------:R-:W-:Y:S01]  /*d5b0*/  FMUL R97, R97, 1.4426950216293334961 ;  /* 0x3fb8aa3b61617820 */ /* 0x000fe20000400000 */
[----:B------:R-:W-:Y:S01]  /*d5c0*/  FMUL R96, R96, 1.4426950216293334961 ;  /* 0x3fb8aa3b60607820 */ /* 0x000fe20000400000 */
[----:B------:R-:W-:Y:S08]  /*d5d0*/  MUFU.EX2 R148, R148 ;  /* 0x0000009400947308 */ /* 0x000ff00000000800 */
[----:B------:R-:W-:Y:S08]  /*d5e0*/  MUFU.EX2 R147, R147 ;  /* 0x0000009300937308 */ /* 0x000ff00000000800 */
[----:B------:R-:W-:Y:S08]  /*d5f0*/  MUFU.EX2 R99, R99 ;  /* 0x0000006300637308 */ /* 0x000ff00000000800 */
[----:B------:R-:W1:Y:S08]  /*d600*/  MUFU.EX2 R98, R98 ;  /* 0x0000006200627308 */ /* 0x000e700000000800 */
[----:B------:R-:W-:Y:S08]  /*d610*/  MUFU.EX2 R97, R97 ;  /* 0x0000006100617308 */ /* 0x000ff00000000800 */
[----:B------:R-:W5:Y:S01]  /*d620*/  MUFU.EX2 R96, R96 ;  /* 0x0000006000607308 */ /* 0x000f620000000800 */
[----:B------:R-:W-:Y:S01]  /*d630*/  FMUL R32, R32, 1.4426950216293334961 ;  /* 0x3fb8aa3b20207820 */ /* 0x000fe20000400000 */
[----:B0-----:R-:W-:-:S02]  /*d640*/  FMNMX R31, R30, R31, !PT ;  /* 0x0000001f1e1f7209 */ /* 0x001fc40007800000 */
[----:B------:R-:W-:-:S04]  /*d650*/  F2FP.SATFINITE.E4M3.F32.PACK_AB_MERGE_C R30, R149, R150, RZ ;  /* 0x00000096951e723e */ /* 0x000fc800048070ff */
[----:B------:R0:W-:Y:S01]  /*d660*/  MUFU.EX2 R79, R32 ;  /* 0x00000020004f7308 */ /* 0x0001e20000000800 */
[----:B------:R-:W-:Y:S01]  /*d670*/  FMUL R35, R35, 1.4426950216293334961 ;  /* 0x3fb8aa3b23237820 */ /* 0x000fe20000400000 */
[----:B-1----:R-:W-:Y:S01]  /*d680*/  F2FP.SATFINITE.E4M3.F32.PACK_AB_MERGE_C R30, R98, R99, R30 ;  /* 0x00000063621e723e */ /* 0x002fe2000480701e */
[--C-:B------:R-:W-:Y:S01]  /*d690*/  FADD R115, R115, -R3.reuse ;  /* 0x8000000373737221 */ /* 0x100fe20000000000 */
[--C-:B------:R-:W-:Y:S01]  /*d6a0*/  FADD R116, R116, -R3.reuse ;  /* 0x8000000374747221 */ /* 0x100fe20000000000 */
[----:B0-----:R-:W-:Y:S01]  /*d6b0*/  F2FP.SATFINITE.E4M3.F32.PACK_AB_MERGE_C R32, R147, R148, RZ ;  /* 0x000000949320723e */ /* 0x001fe200048070ff */
[--C-:B------:R-:W-:Y:S01]  /*d6c0*/  FADD R113, R113, -R3.reuse ;  /* 0x8000000371717221 */ /* 0x100fe20000000000 */
[--C-:B------:R-:W-:Y:S01]  /*d6d0*/  FADD R114, R114, -R3.reuse ;  /* 0x8000000372727221 */ /* 0x100fe20000000000 */
[----:B------:R-:W0:Y:S01]  /*d6e0*/  SHFL.BFLY PT, R76, R31, 0x1, 0x1f ;  /* 0x0c201f001f4c7f89 */ /* 0x000e2200000e0000 */
[----:B-----5:R-:W-:Y:S01]  /*d6f0*/  F2FP.SATFINITE.E4M3.F32.PACK_AB_MERGE_C R32, R96, R97, R32 ;  /* 0x000000616020723e */ /* 0x020fe20004807020 */
[----:B------:R1:W-:Y:S01]  /*d700*/  MUFU.EX2 R94, R35 ;  /* 0x00000023005e7308 */ /* 0x0003e20000000800 */
[--C-:B------:R-:W-:Y:S01]  /*d710*/  FADD R82, R207, -R6.reuse ;  /* 0x80000006cf527221 */ /* 0x100fe20000000000 */
[--C-:B------:R-:W-:Y:S01]  /*d720*/  FADD R84, R214, -R6.reuse ;  /* 0x80000006d6547221 */ /* 0x100fe20000000000 */
[----:B------:R-:W-:Y:S01]  /*d730*/  SEL R36, R32, R30, !P0 ;  /* 0x0000001e20247207 */ /* 0x000fe20004000000 */
[----:B------:R-:W-:Y:S01]  /*d740*/  FMUL R115, R115, 1.4426950216293334961 ;  /* 0x3fb8aa3b73737820 */ /* 0x000fe20000400000 */
[----:B------:R-:W-:Y:S01]  /*d750*/  FMUL R116, R116, 1.4426950216293334961 ;  /* 0x3fb8aa3b74747820 */ /* 0x000fe20000400000 */
[----:B------:R-:W-:Y:S01]  /*d760*/  FMUL R113, R113, 1.4426950216293334961 ;  /* 0x3fb8aa3b71717820 */ /* 0x000fe20000400000 */
[----:B------:R-:W-:Y:S01]  /*d770*/  FMUL R114, R114, 1.4426950216293334961 ;  /* 0x3fb8aa3b72727820 */ /* 0x000fe20000400000 */
[--C-:B------:R-:W-:Y:S01]  /*d780*/  FADD R33, R206, -R6.reuse ;  /* 0x80000006ce217221 */ /* 0x100fe20000000000 */
[----:B-1----:R-:W-:Y:S01]  /*d790*/  SEL R35, R30, R32, !P0 ;  /* 0x000000201e237207 */ /* 0x002fe20004000000 */
[----:B------:R-:W-:Y:S01]  /*d7a0*/  FADD R30, R211, -R6 ;  /* 0x80000006d31e7221 */ /* 0x000fe20000000000 */
[----:B------:R-:W-:Y:S01]  /*d7b0*/  FMUL R82, R82, 1.4426950216293334961 ;  /* 0x3fb8aa3b52527820 */ /* 0x000fe20000400000 */
[----:B------:R-:W-:Y:S01]  /*d7c0*/  FMUL R84, R84, 1.4426950216293334961 ;  /* 0x3fb8aa3b54547820 */ /* 0x000fe20000400000 */
[----:B------:R-:W-:Y:S01]  /*d7d0*/  MUFU.EX2 R142, R115 ;  /* 0x00000073008e7308 */ /* 0x000fe20000000800 */
[----:B------:R-:W-:Y:S01]  /*d7e0*/  FMUL R33, R33, 1.4426950216293334961 ;  /* 0x3fb8aa3b21217820 */ /* 0x000fe20000400000 */
[----:B------:R-:W-:Y:S01]  /*d7f0*/  FMUL R30, R30, 1.4426950216293334961 ;  /* 0x3fb8aa3b1e1e7820 */ /* 0x000fe20000400000 */
[--C-:B------:R-:W-:Y:S01]  /*d800*/  FADD R103, R103, -R2.reuse ;  /* 0x8000000267677221 */ /* 0x100fe20000000000 */
[----:B------:R-:W-:Y:S01]  /*d810*/  FADD R109, R109, -R2 ;  /* 0x800000026d6d7221 */ /* 0x000fe20000000000 */
[--C-:B------:R-:W-:Y:S01]  /*d820*/  FADD R146, R119, -R3.reuse ;  /* 0x8000000377927221 */ /* 0x100fe20000000000 */
[----:B------:R-:W-:Y:S01]  /*d830*/  FADD R117, R117, -R3 ;  /* 0x8000000375757221 */ /* 0x000fe20000000000 */
[----:B------:R-:W5:Y:S01]  /*d840*/  LDL.LU R206, [R1+0x6ec] ;  /* 0x0006ec0001ce7983 */ /* 0x000f620000300800 */
[----:B------:R-:W1:Y:S08]  /*d850*/  MUFU.EX2 R141, R116 ;  /* 0x00000074008d7308 */ /* 0x000e700000000800 */
[----:B------:R-:W-:Y:S08]  /*d860*/  MUFU.EX2 R140, R113 ;  /* 0x00000071008c7308 */ /* 0x000ff00000000800 */
[----:B------:R-:W1:Y:S08]  /*d870*/  MUFU.EX2 R139, R114 ;  /* 0x00000072008b7308 */ /* 0x000e700000000800 */
[----:B------:R-:W-:Y:S08]  /*d880*/  MUFU.EX2 R81, R33 ;  /* 0x0000002100517308 */ /* 0x000ff00000000800 */
[----:B------:R-:W1:Y:S08]  /*d890*/  MUFU.EX2 R82, R82 ;  /* 0x0000005200527308 */ /* 0x000e700000000800 */
[----:B------:R1:W-:Y:S08]  /*d8a0*/  MUFU.EX2 R83, R30 ;  /* 0x0000001e00537308 */ /* 0x0003f00000000800 */
[----:B------:R-:W1:Y:S01]  /*d8b0*/  MUFU.EX2 R84, R84 ;  /* 0x0000005400547308 */ /* 0x000e620000000800 */
[----:B0-----:R-:W-:Y:S01]  /*d8c0*/  FMNMX R76, R31, R76, !PT ;  /* 0x0000004c1f4c7209 */ /* 0x001fe20007800000 */
[----:B------:R-:W-:Y:S01]  /*d8d0*/  FMUL R103, R103, 1.4426950216293334961 ;  /* 0x3fb8aa3b67677820 */ /* 0x000fe20000400000 */
[----:B-1----:R-:W-:Y:S01]  /*d8e0*/  F2FP.SATFINITE.E4M3.F32.PACK_AB_MERGE_C R30, R141, R142, RZ ;  /* 0x0000008e8d1e723e */ /* 0x002fe200048070ff */
[----:B------:R-:W-:Y:S01]  /*d8f0*/  FMUL R109, R109, 1.4426950216293334961 ;  /* 0x3fb8aa3b6d6d7820 */ /* 0x000fe20000400000 */
[----:B------:R-:W-:Y:S01]  /*d900*/  F2FP.SATFINITE.E4M3.F32.PACK_AB_MERGE_C R31, R139, R140, RZ ;  /* 0x0000008c8b1f723e */ /* 0x000fe200048070ff */
[----:B------:R-:W-:Y:S01]  /*d910*/  FMUL R117, R117, 1.4426950216293334961 ;  /* 0x3fb8aa3b75757820 */ /* 0x000fe20000400000 */
[----:B------:R-:W-:Y:S01]  /*d920*/  F2FP.SATFINITE.E4M3.F32.PACK_AB_MERGE_C R30, R82, R81, R30 ;  /* 0x00000051521e723e */ /* 0x000fe2000480701e */
[----:B------:R0:W-:Y:S01]  /*d930*/  MUFU.EX2 R129, R103 ;  /* 0x0000006700817308 */ /* 0x0001e20000000800 */
[----:B------:R-:W5:Y:S01]  /*d940*/  LDL.LU R207, [R1+0x6e8] ;  /* 0x0006e80001cf7983 */ /* 0x000f620000300800 */
[----:B------:R-:W-:Y:S01]  /*d950*/  F2FP.SATFINITE.E4M3.F32.PACK_AB_MERGE_C R31, R84, R83, R31 ;  /* 0x00000053541f723e */ /* 0x000fe2000480701f */
[----:B0-----:R-:W-:-:S03]  /*d960*/  IMAD.MOV.U32 R103, RZ, RZ, R39 ;  /* 0x000000ffff677224 */ /* 0x001fc600078e0027 */
[----:B------:R-:W-:Y:S02]  /*d970*/  SEL R39, R30, R31, !P0 ;  /* 0x0000001f1e277207 */ /* 0x000fe40004000000 */
[----:B------:R-:W-:Y:S01]  /*d980*/  SEL R40, R31, R30, !P0 ;  /* 0x0000001e1f287207 */ /* 0x000fe20004000000 */
[----:B------:R-:W-:Y:S01]  /*d990*/  MUFU.EX2 R135, R109 ;  /* 0x0000006d00877308 */ /* 0x000fe20000000800 */
[----:B------:R0:W-:Y:S01]  /*d9a0*/  STS.U8 [R5+UR9+0x8200], R210 ;  /* 0x008200d205007988 */ /* 0x0001e20008000009 */
[--C-:B------:R-:W-:Y:S01]  /*d9b0*/  FADD R112, R112, -R2.reuse ;  /* 0x8000000270707221 */ /* 0x100fe20000000000 */
[--C-:B------:R-:W-:Y:S01]  /*d9c0*/  FADD R111, R111, -R2.reuse ;  /* 0x800000026f6f7221 */ /* 0x100fe20000000000 */
[--C-:B------:R-:W-:Y:S01]  /*d9d0*/  FADD R110, R110, -R2.reuse ;  /* 0x800000026e6e7221 */ /* 0x100fe20000000000 */
[----:B------:R1:W-:Y:S03]  /*d9e0*/  STS.U8 [R5+UR9+0x8600], R153 ;  /* 0x0086009905007988 */ /* 0x0003e60008000009 */
[----:B------:R-:W-:Y:S01]  /*d9f0*/  MUFU.EX2 R144, R117 ;  /* 0x0000007500907308 */ /* 0x000fe20000000800 */
[----:B0-----:R-:W5:Y:S04]  /*da00*/  LDL.LU R210, [R1+0x6e4] ;  /* 0x0006e40001d27983 */ /* 0x001f680000300800 */
[----:B------:R-:W5:Y:S01]  /*da10*/  LDL.LU R211, [R1+0x6e0] ;  /* 0x0006e00001d37983 */ /* 0x000f620000300800 */
[----:B------:R-:W-:-:S03]  /*da20*/  FADD R108, R108, -R2 ;  /* 0x800000026c6c7221 */ /* 0x000fc60000000000 */
[----:B------:R-:W5:Y:S01]  /*da30*/  LDL.LU R214, [R1+0x6dc] ;  /* 0x0006dc0001d67983 */ /* 0x000f620000300800 */
[----:B------:R-:W-:Y:S01]  /*da40*/  FMUL R112, R112, 1.4426950216293334961 ;  /* 0x3fb8aa3b70707820 */ /* 0x000fe20000400000 */
[--C-:B------:R-:W-:Y:S02]  /*da50*/  FADD R105, R105, -R2.reuse ;  /* 0x8000000269697221 */ /* 0x100fe40000000000 */
[----:B------:R0:W-:Y:S01]  /*da60*/  STS.U8 [R5+UR9+0x8a00], R157 ;  /* 0x008a009d05007988 */ /* 0x0001e20008000009 */
[----:B------:R-:W-:Y:S01]  /*da70*/  FADD R104, R104, -R2 ;  /* 0x8000000268687221 */ /* 0x000fe20000000000 */
[----:B------:R-:W-:Y:S01]  /*da80*/  FADD R143, R118, -R3 ;  /* 0x80000003768f7221 */ /* 0x000fe20000000000 */
[----:B------:R-:W-:Y:S01]  /*da90*/  FMUL R111, R111, 1.4426950216293334961 ;  /* 0x3fb8aa3b6f6f7820 */ /* 0x000fe20000400000 */
[----:B------:R2:W-:Y:S01]  /*daa0*/  STS.U8 [R5+UR9+0x8e00], R161 ;  /* 0x008e00a105007988 */ /* 0x0005e20008000009 */
[----:B------:R-:W-:Y:S01]  /*dab0*/  FMUL R110, R110, 1.4426950216293334961 ;  /* 0x3fb8aa3b6e6e7820 */ /* 0x000fe20000400000 */
[----:B----4-:R-:W-:-:S05]  /*dac0*/  FMNMX R76, R76, R123, !PT ;  /* 0x0000007b4c4c7209 */ /* 0x010fca0007800000 */
[----:B------:R-:W-:-:S04]  /*dad0*/  FADD R31, R244, -R76 ;  /* 0x8000004cf41f7221 */ /* 0x000fc80000000000 */
[----:B------:R-:W-:-:S04]  /*dae0*/  FMUL R31, R31, 1.4426950216293334961 ;  /* 0x3fb8aa3b1f1f7820 */ /* 0x000fc80000400000 */
[----:B------:R4:W-:Y:S02]  /*daf0*/  MUFU.EX2 R109, R31 ;  /* 0x0000001f006d7308 */ /* 0x0009e40000000800 */
[----:B----4-:R-:W-:-:S04]  /*db00*/  FADD R31, R246, -R76 ;  /* 0x8000004cf61f7221 */ /* 0x010fc80000000000 */
[----:B------:R-:W-:-:S04]  /*db10*/  FMUL R31, R31, 1.4426950216293334961 ;  /* 0x3fb8aa3b1f1f7820 */ /* 0x000fc80000400000 */
[----:B------:R4:W-:Y:S01]  /*db20*/  MUFU.EX2 R119, R31 ;  /* 0x0000001f00777308 */ /* 0x0009e20000000800 */
[--C-:B------:R-:W-:Y:S01]  /*db30*/  FADD R78, R152, -R76.reuse ;  /* 0x8000004c984e7221 */ /* 0x100fe20000000000 */
[--C-:B------:R-:W-:Y:S01]  /*db40*/  FADD R77, R156, -R76.reuse ;  /* 0x8000004c9c4d7221 */ /* 0x100fe20000000000 */
[----:B------:R-:W5:Y:S01]  /*db50*/  LDL.LU R152, [R1+0x6d8] ;  /* 0x0006d80001987983 */ /* 0x000f620000300800 */
[----:B------:R-:W-:-:S03]  /*db60*/  FADD R85, R160, -R76 ;  /* 0x8000004ca0557221 */ /* 0x000fc60000000000 */
[----:B-1----:R-:W5:Y:S01]  /*db70*/  LDL.LU R153, [R1+0x6d4] ;  /* 0x0006d40001997983 */ /* 0x002f620000300800 */
[----:B----4-:R-:W-:-:S03]  /*db80*/  FADD R31, R250, -R76 ;  /* 0x8000004cfa1f7221 */ /* 0x010fc60000000000 */
[----:B------:R-:W4:Y:S01]  /*db90*/  LDL.LU R156, [R1+0x6d0] ;  /* 0x0006d000019c7983 */ /* 0x000f220000300800 */
[----:B------:R-:W-:-:S03]  /*dba0*/  FMUL R31, R31, 1.4426950216293334961 ;  /* 0x3fb8aa3b1f1f7820 */ /* 0x000fc60000400000 */
[----:B0-----:R-:W4:Y:S01]  /*dbb0*/  LDL.LU R157, [R1+0x6cc] ;  /* 0x0006cc00019d7983 */ /* 0x001f220000300800 */
[----:B------:R0:W-:Y:S01]  /*dbc0*/  MUFU.EX2 R117, R31 ;  /* 0x0000001f00757308 */ /* 0x0001e20000000800 */
[--C-:B------:R-:W-:Y:S02]  /*dbd0*/  FADD R86, R164, -R76.reuse ;  /* 0x8000004ca4567221 */ /* 0x100fe40000000000 */
[----:B------:R-:W4:Y:S01]  /*dbe0*/  LDL.LU R160, [R1+0x6c8] ;  /* 0x0006c80001a07983 */ /* 0x000f220000300800 */
[----:B------:R-:W-:Y:S01]  /*dbf0*/  FMUL R108, R108, 1.4426950216293334961 ;  /* 0x3fb8aa3b6c6c7820 */ /* 0x000fe20000400000 */
[--C-:B------:R-:W-:Y:S02]  /*dc00*/  FADD R118, R245, -R76.reuse ;  /* 0x8000004cf5767221 */ /* 0x100fe40000000000 */
[----:B--2---:R-:W2:Y:S01]  /*dc10*/  LDL.LU R161, [R1+0x6c4] ;  /* 0x0006c40001a17983 */ /* 0x004ea20000300800 */
[----:B0-----:R-:W-:-:S03]  /*dc20*/  FADD R31, R252, -R76 ;  /* 0x8000004cfc1f7221 */ /* 0x001fc60000000000 */
[----:B------:R0:W-:Y:S01]  /*dc30*/  STS.U8 [R5+UR9+0x9200], R87 ;  /* 0x0092005705007988 */ /* 0x0001e20008000009 */
[----:B------:R-:W-:-:S03]  /*dc40*/  FMUL R31, R31, 1.4426950216293334961 ;  /* 0x3fb8aa3b1f1f7820 */ /* 0x000fc60000400000 */
[----:B------:R-:W2:Y:S01]  /*dc50*/  LDL.LU R164, [R1+0x6c0] ;  /* 0x0006c00001a47983 */ /* 0x000ea20000300800 */
[----:B------:R1:W-:Y:S01]  /*dc60*/  MUFU.EX2 R137, R112 ;  /* 0x0000007000897308 */ /* 0x0003e20000000800 */
[----:B------:R-:W-:Y:S01]  /*dc70*/  FMUL R105, R105, 1.4426950216293334961 ;  /* 0x3fb8aa3b69697820 */ /* 0x000fe20000400000 */
[----:B------:R-:W-:Y:S01]  /*dc80*/  FMUL R104, R104, 1.4426950216293334961 ;  /* 0x3fb8aa3b68687820 */ /* 0x000fe20000400000 */
[----:B------:R3:W-:Y:S01]  /*dc90*/  STS.U8 [R5+UR9+0x9600], R168 ;  /* 0x009600a805007988 */ /* 0x0007e20008000009 */
[--C-:B0-----:R-:W-:Y:S01]  /*dca0*/  FADD R87, R165, -R76.reuse ;  /* 0x8000004ca5577221 */ /* 0x101fe20000000000 */
[--C-:B------:R-:W-:Y:S02]  /*dcb0*/  FADD R88, R169, -R76.reuse ;  /* 0x8000004ca9587221 */ /* 0x100fe40000000000 */
[----:B------:R-:W2:Y:S01]  /*dcc0*/  LDL.LU R165, [R1+0x6bc] ;  /* 0x0006bc0001a57983 */ /* 0x000ea20000300800 */
[--C-:B------:R-:W-:Y:S01]  /*dcd0*/  FADD R115, R180, -R76.reuse ;  /* 0x8000004cb4737221 */ /* 0x100fe20000000000 */
[----:B------:R0:W-:Y:S01]  /*dce0*/  MUFU.EX2 R138, R111 ;  /* 0x0000006f008a7308 */ /* 0x0001e20000000800 */
[--C-:B------:R-:W-:Y:S01]  /*dcf0*/  FADD R113, R184, -R76.reuse ;  /* 0x8000004cb8717221 */ /* 0x100fe20000000000 */
[----:B------:R0:W-:Y:S01]  /*dd00*/  STS.U8 [R5+UR9+0x9a00], R89 ;  /* 0x009a005905007988 */ /* 0x0001e20008000009 */
[----:B-1----:R-:W-:Y:S01]  /*dd10*/  FADD R112, R188, -R76 ;  /* 0x8000004cbc707221 */ /* 0x002fe20000000000 */
[----:B------:R-:W-:-:S02]  /*dd20*/  FMUL R78, R78, 1.4426950216293334961 ;  /* 0x3fb8aa3b4e4e7820 */ /* 0x000fc40000400000 */
[----:B---3--:R-:W3:Y:S01]  /*dd30*/  LDL.LU R168, [R1+0x6b8] ;  /* 0x0006b80001a87983 */ /* 0x008ee20000300800 */
[----:B------:R-:W-:Y:S01]  /*dd40*/  FMUL R77, R77, 1.4426950216293334961 ;  /* 0x3fb8aa3b4d4d7820 */ /* 0x000fe20000400000 */
[----:B------:R1:W1:Y:S01]  /*dd50*/  MUFU.EX2 R136, R110 ;  /* 0x0000006e00887308 */ /* 0x0002620000000800 */
[----:B------:R-:W-:Y:S01]  /*dd60*/  FMUL R85, R85, 1.4426950216293334961 ;  /* 0x3fb8aa3b55557820 */ /* 0x000fe20000400000 */
[----:B------:R-:W3:Y:S01]  /*dd70*/  LDL.LU R169, [R1+0x6b4] ;  /* 0x0006b40001a97983 */ /* 0x000ee20000300800 */
[----:B------:R-:W-:Y:S01]  /*dd80*/  FMUL R86, R86, 1.4426950216293334961 ;  /* 0x3fb8aa3b56567820 */ /* 0x000fe20000400000 */
[--C-:B0-----:R-:W-:Y:S01]  /*dd90*/  FADD R89, R172, -R76.reuse ;  /* 0x8000004cac597221 */ /* 0x101fe20000000000 */
[----:B------:R-:W-:Y:S01]  /*dda0*/  FMUL R118, R118, 1.4426950216293334961 ;  /* 0x3fb8aa3b76767820 */ /* 0x000fe20000400000 */
[----:B------:R-:W3:Y:S01]  /*ddb0*/  LDL.LU R172, [R1+0x6b0] ;  /* 0x0006b00001ac7983 */ /* 0x000ee20000300800 */
[--C-:B------:R-:W-:Y:S01]  /*ddc0*/  FADD R111, R192, -R76.reuse ;  /* 0x8000004cc06f7221 */ /* 0x100fe20000000000 */
[----:B------:R0:W-:Y:S01]  /*ddd0*/  MUFU.EX2 R116, R31 ;  /* 0x0000001f00747308 */ /* 0x0001e20000000800 */
[----:B-1----:R-:W-:Y:S01]  /*dde0*/  FADD R110, R243, -R76 ;  /* 0x8000004cf36e7221 */ /* 0x002fe20000000000 */
[----:B------:R1:W-:Y:S01]  /*ddf0*/  STS.U8 [R5+UR9+0x9e00], R173 ;  /* 0x009e00ad05007988 */ /* 0x0003e20008000009 */
[----:B------:R-:W-:Y:S01]  /*de00*/  FADD R132, R106, -R2 ;  /* 0x800000026a847221 */ /* 0x000fe20000000000 */
[----:B------:R-:W-:Y:S01]  /*de10*/  FADD R90, R176, -R76 ;  /* 0x8000004cb05a7221 */ /* 0x000fe20000000000 */
[----:B------:R-:W-:Y:S01]  /*de20*/  FADD R107, R107, -R2 ;  /* 0x800000026b6b7221 */ /* 0x000fe20000000000 */
[----:B------:R-:W-:-:S02]  /*de30*/  FADD R92, R177, -R76 ;  /* 0x8000004cb15c7221 */ /* 0x000fc40000000000 */
[----:B------:R1:W-:Y:S01]  /*de40*/  MUFU.EX2 R134, R108 ;  /* 0x0000006c00867308 */ /* 0x0003e20000000800 */
[--C-:B0-----:R-:W-:Y:S01]  /*de50*/  FADD R31, R181, -R76.reuse ;  /* 0x8000004cb51f7221 */ /* 0x101fe20000000000 */
[--C-:B------:R-:W-:Y:S01]  /*de60*/  FADD R106, R230, -R76.reuse ;  /* 0x8000004ce66a7221 */ /* 0x100fe20000000000 */
[----:B------:R-:W-:Y:S01]  /*de70*/  FMUL R115, R115, 1.4426950216293334961 ;  /* 0x3fb8aa3b73737820 */ /* 0x000fe20000400000 */
[----:B-1----:R-:W3:Y:S01]  /*de80*/  LDL.LU R173, [R1+0x6ac] ;  /* 0x0006ac0001ad7983 */ /* 0x002ee20000300800 */
[----:B------:R-:W-:Y:S01]  /*de90*/  FMUL R113, R113, 1.4426950216293334961 ;  /* 0x3fb8aa3b71717820 */ /* 0x000fe20000400000 */
[----:B------:R-:W-:Y:S02]  /*dea0*/  FMUL R112, R112, 1.4426950216293334961 ;  /* 0x3fb8aa3b70707820 */ /* 0x000fe40000400000 */
[----:B------:R0:W-:Y:S01]  /*deb0*/  MUFU.EX2 R131, R105 ;  /* 0x0000006900837308 */ /* 0x0001e20000000800 */
[----:B------:R-:W-:Y:S01]  /*dec0*/  FADD R108, R239, -R76 ;  /* 0x8000004cef6c7221 */ /* 0x000fe20000000000 */
[----:B------:R-:W3:Y:S01]  /*ded0*/  LDL.LU R176, [R1+0x6a8] ;  /* 0x0006a80001b07983 */ /* 0x000ee20000300800 */
[----:B------:R-:W-:Y:S01]  /*dee0*/  FADD R102, R102, -R2 ;  /* 0x8000000266667221 */ /* 0x000fe20000000000 */
[----:B------:R-:W-:Y:S01]  /*def0*/  FMUL R110, R110, 1.4426950216293334961 ;  /* 0x3fb8aa3b6e6e7820 */ /* 0x000fe20000400000 */
[----:B------:R-:W-:Y:S01]  /*df00*/  FMUL R31, R31, 1.4426950216293334961 ;  /* 0x3fb8aa3b1f1f7820 */ /* 0x000fe20000400000 */
[----:B------:R-:W-:Y:S02]  /*df10*/  STS.U8 [R5+UR9+0xa200], R101 ;  /* 0x00a2006505007988 */ /* 0x000fe40008000009 */
[----:B------:R1:W-:Y:S01]  /*df20*/  MUFU.EX2 R130, R104 ;  /* 0x0000006800827308 */ /* 0x0003e20000000800 */
[----:B0-----:R-:W-:Y:S01]  /*df30*/  FADD R105, R248, -R76 ;  /* 0x8000004cf8697221 */ /* 0x001fe20000000000 */
[----:B------:R-:W-:Y:S01]  /*df40*/  STS.U8 [R5+UR9+0xa600], R91 ;  /* 0x00a6005b05007988 */ /* 0x000fe20008000009 */
[----:B------:R-:W-:Y:S01]  /*df50*/  FMUL R111, R111, 1.4426950216293334961 ;  /* 0x3fb8aa3b6f6f7820 */ /* 0x000fe20000400000 */
[----:B------:R-:W-:-:S02]  /*df60*/  FMUL R132, R132, 1.4426950216293334961 ;  /* 0x3fb8aa3b84847820 */ /* 0x000fc40000400000 */
[----:B------:R-:W3:Y:S01]  /*df70*/  LDL.LU R177, [R1+0x6a4] ;  /* 0x0006a40001b17983 */ /* 0x000ee20000300800 */
[----:B------:R-:W-:Y:S01]  /*df80*/  FMUL R108, R108, 1.4426950216293334961 ;  /* 0x3fb8aa3b6c6c7820 */ /* 0x000fe20000400000 */
[----:B-1----:R-:W-:Y:S02]  /*df90*/  FADD R104, R122, -R2 ;  /* 0x800000027a687221 */ /* 0x002fe40000000000 */
[----:B------:R-:W-:Y:S01]  /*dfa0*/  STS.U8 [R5+UR9+0xaa00], R93 ;  /* 0x00aa005d05007988 */ /* 0x000fe20008000009 */
[----:B------:R-:W-:-:S03]  /*dfb0*/  FMUL R107, R107, 1.4426950216293334961 ;  /* 0x3fb8aa3b6b6b7820 */ /* 0x000fc60000400000 */
[----:B------:R-:W-:Y:S01]  /*dfc0*/  STS.U8 [R5+UR9+0xae00], R52 ;  /* 0x00ae003405007988 */ /* 0x000fe20008000009 */
[----:B------:R-:W-:Y:S03]  /*dfd0*/  MUFU.EX2 R78, R78 ;  /* 0x0000004e004e7308 */ /* 0x000fe60000000800 */
[----:B------:R-:W-:Y:S01]  /*dfe0*/  STS.U8 [R5+UR9+0xb200], R46 ;  /* 0x00b2002e05007988 */ /* 0x000fe20008000009 */
[----:B------:R-:W-:-:S03]  /*dff0*/  FMUL R106, R106, 1.4426950216293334961 ;  /* 0x3fb8aa3b6a6a7820 */ /* 0x000fc60000400000 */
[----:B------:R-:W-:Y:S01]  /*e000*/  STS.U8 [R5+UR9+0xb600], R45 ;  /* 0x00b6002d05007988 */ /* 0x000fe20008000009 */
[----:B------:R-:W0:Y:S03]  /*e010*/  MUFU.EX2 R77, R77 ;  /* 0x0000004d004d7308 */ /* 0x000e260000000800 */
[----:B------:R-:W-:Y:S01]  /*e020*/  STS.U8 [R5+UR9+0xba00], R38 ;  /* 0x00ba002605007988 */ /* 0x000fe20008000009 */
[----:B------:R-:W-:-:S03]  /*e030*/  FADD R25, R25, -R76 ;  /* 0x8000004c19197221 */ /* 0x000fc60000000000 */
[----:B------:R1:W-:Y:S01]  /*e040*/  STS.U8 [R5+UR9+0xbe00], R37 ;  /* 0x00be002505007988 */ /* 0x0003e20008000009 */
[----:B------:R-:W-:Y:S01]  /*e050*/  MUFU.EX2 R85, R85 ;  /* 0x0000005500557308 */ /* 0x000fe20000000800 */
[--C-:B------:R-:W-:Y:S02]  /*e060*/  FADD R24, R24, -R76.reuse ;  /* 0x8000004c18187221 */ /* 0x100fe40000000000 */
[----:B------:R-:W3:Y:S01]  /*e070*/  LDL.LU R180, [R1+0x6a0] ;  /* 0x0006a00001b47983 */ /* 0x000ee20000300800 */
[----:B------:R-:W-:Y:S01]  /*e080*/  FMUL R105, R105, 1.4426950216293334961 ;  /* 0x3fb8aa3b69697820 */ /* 0x000fe20000400000 */
[----:B------:R-:W-:Y:S02]  /*e090*/  FMUL R104, R104, 1.4426950216293334961 ;  /* 0x3fb8aa3b68687820 */ /* 0x000fe40000400000 */
[----:B------:R-:W3:Y:S01]  /*e0a0*/  LDL.LU R181, [R1+0x69c] ;  /* 0x00069c0001b57983 */ /* 0x000ee20000300800 */
[--C-:B-1----:R-:W-:Y:S01]  /*e0b0*/  FADD R5, R237, -R76.reuse ;  /* 0x8000004ced057221 */ /* 0x102fe20000000000 */
[----:B------:R-:W-:Y:S02]  /*e0c0*/  MUFU.EX2 R86, R86 ;  /* 0x0000005600567308 */ /* 0x000fe40000000800 */
[----:B------:R-:W3:Y:S01]  /*e0d0*/  LDL.LU R184, [R1+0x698] ;  /* 0x0006980001b87983 */ /* 0x000ee20000300800 */
[--C-:B------:R-:W-:Y:S01]  /*e0e0*/  FADD R28, R28, -R76.reuse ;  /* 0x8000004c1c1c7221 */ /* 0x100fe20000000000 */
[----:B------:R-:W-:-:S02]  /*e0f0*/  FADD R29, R29, -R76 ;  /* 0x8000004c1d1d7221 */ /* 0x000fc40000000000 */
[----:B------:R1:W-:Y:S01]  /*e100*/  STS.U8 [R4+UR9+0x8300], R185 ;  /* 0x008300b904007988 */ /* 0x0003e20008000009 */
[----:B------:R-:W-:Y:S01]  /*e110*/  FMUL R102, R102, 1.4426950216293334961 ;  /* 0x3fb8aa3b66667820 */ /* 0x000fe20000400000 */
[----:B------:R-:W0:Y:S01]  /*e120*/  MUFU.EX2 R118, R118 ;  /* 0x0000007600767308 */ /* 0x000e220000000800 */
[--C-:B------:R-:W-:Y:S01]  /*e130*/  FADD R247, R247, -R76.reuse ;  /* 0x8000004cf7f77221 */ /* 0x100fe20000000000 */
[----:B------:R-:W-:Y:S01]  /*e140*/  FMUL R5, R5, 1.4426950216293334961 ;  /* 0x3fb8aa3b05057820 */ /* 0x000fe20000400000 */
[----:B------:R0:W-:Y:S01]  /*e150*/  STS.U8 [R4+UR9+0x8700], R189 ;  /* 0x008700bd04007988 */ /* 0x0001e20008000009 */
[----:B------:R-:W-:Y:S01]  /*e160*/  FMUL R87, R87, 1.4426950216293334961 ;  /* 0x3fb8aa3b57577820 */ /* 0x000fe20000400000 */
[----:B------:R-:W-:Y:S02]  /*e170*/  FMUL R88, R88, 1.4426950216293334961 ;  /* 0x3fb8aa3b58587820 */ /* 0x000fe40000400000 */
[----:B-1----:R-:W3:Y:S01]  /*e180*/  LDL.LU R185, [R1+0x694] ;  /* 0x0006940001b97983 */ /* 0x002ee20000300800 */
[----:B------:R-:W-:Y:S01]  /*e190*/  MUFU.EX2 R115, R115 ;  /* 0x0000007300737308 */ /* 0x000fe20000000800 */
[----:B------:R-:W-:Y:S01]  /*e1a0*/  FMUL R89, R89, 1.4426950216293334961 ;  /* 0x3fb8aa3b59597820 */ /* 0x000fe20000400000 */
[----:B------:R-:W-:Y:S01]  /*e1b0*/  FMUL R90, R90, 1.4426950216293334961 ;  /* 0x3fb8aa3b5a5a7820 */ /* 0x000fe20000400000 */
[----:B------:R-:W3:Y:S01]  /*e1c0*/  LDL.LU R188, [R1+0x690] ;  /* 0x0006900001bc7983 */ /* 0x000ee20000300800 */
[----:B------:R-:W-:Y:S01]  /*e1d0*/  FADD R242, R242, -R76 ;  /* 0x8000004cf2f27221 */ /* 0x000fe20000000000 */
[----:B------:R-:W-:Y:S01]  /*e1e0*/  FMUL R25, R25, 1.4426950216293334961 ;  /* 0x3fb8aa3b19197820 */ /* 0x000fe20000400000 */
[----:B------:R-:W-:Y:S01]  /*e1f0*/  FMUL R24, R24, 1.4426950216293334961 ;  /* 0x3fb8aa3b18187820 */ /* 0x000fe20000400000 */
[----:B0-----:R-:W3:Y:S01]  /*e200*/  LDL.LU R189, [R1+0x68c] ;  /* 0x00068c0001bd7983 */ /* 0x001ee20000300800 */
[----:B------:R-:W0:Y:S01]  /*e210*/  MUFU.EX2 R114, R31 ;  /* 0x0000001f00727308 */ /* 0x000e220000000800 */
[----:B------:R-:W-:Y:S01]  /*e220*/  FMUL R28, R28, 1.4426950216293334961 ;  /* 0x3fb8aa3b1c1c7820 */ /* 0x000fe20000400000 */
[----:B------:R-:W-:Y:S01]  /*e230*/  FMUL R29, R29, 1.4426950216293334961 ;  /* 0x3fb8aa3b1d1d7820 */ /* 0x000fe20000400000 */
[----:B------:R-:W3:Y:S01]  /*e240*/  LDL.LU R192, [R1+0x688] ;  /* 0x0006880001c07983 */ /* 0x000ee20000300800 */
[----:B------:R-:W-:Y:S01]  /*e250*/  FMUL R95, R95, 1.4426950216293334961 ;  /* 0x3fb8aa3b5f5f7820 */ /* 0x000fe20000400000 */
[----:B------:R-:W-:-:S02]  /*e260*/  FMUL R91, R247, 1.4426950216293334961 ;  /* 0x3fb8aa3bf75b7820 */ /* 0x000fc40000400000 */
[----:B------:R1:W-:Y:S01]  /*e270*/  STS.U8 [R4+UR9+0x8b00], R193 ;  /* 0x008b00c104007988 */ /* 0x0003e20008000009 */
[----:B------:R-:W-:Y:S01]  /*e280*/  MUFU.EX2 R113, R113 ;  /* 0x0000007100717308 */ /* 0x000fe20000000800 */
[----:B------:R-:W-:Y:S02]  /*e290*/  FMUL R92, R92, 1.4426950216293334961 ;  /* 0x3fb8aa3b5c5c7820 */ /* 0x000fe40000400000 */
[----:B------:R0:W-:Y:S01]  /*e2a0*/  STS.U8 [R4+UR9+0x8f00], R196 ;  /* 0x008f00c404007988 */ /* 0x0001e20008000009 */
[----:B------:R-:W-:-:S04]  /*e2b0*/  FMUL R93, R242, 1.4426950216293334961 ;  /* 0x3fb8aa3bf25d7820 */ /* 0x000fc80000400000 */
[----:B------:R-:W5:Y:S01]  /*e2c0*/  MUFU.EX2 R112, R112 ;  /* 0x0000007000707308 */ /* 0x000f620000000800 */
[----:B-1----:R-:W3:Y:S01]  /*e2d0*/  LDL.LU R193, [R1+0x684] ;  /* 0x0006840001c17983 */ /* 0x002ee20000300800 */
[----:B------:R-:W-:Y:S02]  /*e2e0*/  IMAD.MOV.U32 R247, RZ, RZ, R103 ;  /* 0x000000fffff77224 */ /* 0x000fe400078e0067 */
[----:B------:R-:W-:Y:S01]  /*e2f0*/  FMUL R127, R127, 1.4426950216293334961 ;  /* 0x3fb8aa3b7f7f7820 */ /* 0x000fe20000400000 */
[----:B0-----:R-:W3:Y:S03]  /*e300*/  LDL.LU R196, [R1+0x680] ;  /* 0x0006800001c47983 */ /* 0x001ee60000300800 */
[----:B------:R-:W-:Y:S01]  /*e310*/  MUFU.EX2 R110, R110 ;  /* 0x0000006e006e7308 */ /* 0x000fe20000000800 */
[----:B------:R0:W-:Y:S01]  /*e320*/  STS.U8 [R4+UR9+0x9300], R197 ;  /* 0x009300c504007988 */ /* 0x0001e20008000009 */
[----:B------:R-:W-:-:S03]  /*e330*/  IMAD.MOV.U32 R52, RZ, RZ, R100 ;  /* 0x000000ffff347224 */ /* 0x000fc600078e0064 */
[----:B------:R1:W-:Y:S03]  /*e340*/  STS.U8 [R4+UR9+0x9700], R200 ;  /* 0x009700c804007988 */ /* 0x0003e60008000009 */
[----:B------:R-:W5:Y:S01]  /*e350*/  MUFU.EX2 R111, R111 ;  /* 0x0000006f006f7308 */ /* 0x000f620000000800 */
[----:B------:R1:W-:Y:S04]  /*e360*/  STS.U8 [R4+UR9+0x9b00], R201 ;  /* 0x009b00c904007988 */ /* 0x0003e80008000009 */
[----:B0-----:R-:W3:Y:S03]  /*e370*/  LDL.LU R197, [R1+0x67c] ;  /* 0x00067c0001c57983 */ /* 0x001ee60000300800 */
[----:B------:R-:W0:Y:S01]  /*e380*/  MUFU.EX2 R133, R107 ;  /* 0x0000006b00857308 */ /* 0x000e220000000800 */
[----:B-1----:R-:W3:Y:S04]  /*e390*/  LDL.LU R200, [R1+0x678] ;  /* 0x0006780001c87983 */ /* 0x002ee80000300800 */
[----:B------:R-:W3:Y:S03]  /*e3a0*/  LDL.LU R201, [R1+0x674] ;  /* 0x0006740001c97983 */ /* 0x000ee60000300800 */
[----:B------:R-:W1:Y:S01]  /*e3b0*/  MUFU.EX2 R132, R132 ;  /* 0x0000008400847308 */ /* 0x000e620000000800 */
[----:B------:R0:W-:Y:S07]  /*e3c0*/  STS.U8 [R4+UR9+0x9f00], R204 ;  /* 0x009f00cc04007988 */ /* 0x0001ee0008000009 */
[----:B------:R-:W1:Y:S01]  /*e3d0*/  MUFU.EX2 R108, R108 ;  /* 0x0000006c006c7308 */ /* 0x000e620000000800 */
[----:B------:R1:W-:Y:S01]  /*e3e0*/  STS.U8 [R4+UR9+0xa300], R205 ;  /* 0x00a300cd04007988 */ /* 0x0003e20008000009 */
[----:B------:R-:W-:-:S03]  /*e3f0*/  FMUL R80, R80, 1.4426950216293334961 ;  /* 0x3fb8aa3b50507820 */ /* 0x000fc60000400000 */
[----:B0-----:R-:W3:Y:S03]  /*e400*/  LDL.LU R204, [R1+0x670] ;  /* 0x0006700001cc7983 */ /* 0x001ee60000300800 */
[----:B------:R-:W-:Y:S01]  /*e410*/  MUFU.EX2 R106, R106 ;  /* 0x0000006a006a7308 */ /* 0x000fe20000000800 */
[----:B------:R0:W-:Y:S01]  /*e420*/  STS.U8 [R4+UR9+0xa700], R208 ;  /* 0x00a700d004007988 */ /* 0x0001e20008000009 */
[----:B------:R-:W-:-:S03]  /*e430*/  F2FP.SATFINITE.E4M3.F32.PACK_AB_MERGE_C R30, R135, R136, RZ ;  /* 0x00000088871e723e */ /* 0x000fc600048070ff */
[----:B-1----:R-:W3:Y:S03]  /*e440*/  LDL.LU R205, [R1+0x66c] ;  /* 0x00066c0001cd7983 */ /* 0x002ee60000300800 */
[----:B------:R1:W5:Y:S01]  /*e450*/  MUFU.EX2 R107, R5 ;  /* 0x00000005006b7308 */ /* 0x0003620000000800 */
[----:B------:R1:W-:Y:S04]  /*e460*/  STS.U8 [R4+UR9+0xab00], R209 ;  /* 0x00ab00d104007988 */ /* 0x0003e80008000009 */
[----:B0-----:R-:W3:Y:S03]  /*e470*/  LDL.LU R208, [R1+0x668] ;  /* 0x0006680001d07983 */ /* 0x001ee60000300800 */
[----:B------:R-:W-:Y:S01]  /*e480*/  MUFU.EX2 R128, R102 ;  /* 0x0000006600807308 */ /* 0x000fe20000000800 */
[----:B-1----:R-:W-:Y:S01]  /*e490*/  F2FP.SATFINITE.E4M3.F32.PACK_AB_MERGE_C R5, R137, R138, RZ ;  /* 0x0000008a8905723e */ /* 0x002fe200048070ff */
[----:B------:R0:W-:Y:S04]  /*e4a0*/  STS.U8 [R4+UR9+0xaf00], R212 ;  /* 0x00af00d404007988 */ /* 0x0001e80008000009 */
[----:B------:R-:W3:Y:S02]  /*e4b0*/  LDL.LU R209, [R1+0x664] ;  /* 0x0006640001d17983 */ /* 0x000ee40000300800 */
[----:B------:R-:W-:Y:S08]  /*e4c0*/  MUFU.EX2 R105, R105 ;  /* 0x0000006900697308 */ /* 0x000ff00000000800 */
[----:B------:R-:W1:Y:S01]  /*e4d0*/  MUFU.EX2 R104, R104 ;  /* 0x0000006800687308 */ /* 0x000e620000000800 */
[----:B0-----:R-:W3:Y:S07]  /*e4e0*/  LDL.LU R212, [R1+0x660] ;  /* 0x0006600001d47983 */ /* 0x001eee0000300800 */
[----:B------:R-:W-:Y:S01]  /*e4f0*/  MUFU.EX2 R102, R25 ;  /* 0x0000001900667308 */ /* 0x000fe20000000800 */
[----:B------:R0:W-:Y:S07]  /*e500*/  STS.U8 [R4+UR9+0xb300], R213 ;  /* 0x00b300d504007988 */ /* 0x0001ee0008000009 */
[----:B------:R-:W-:Y:S01]  /*e510*/  MUFU.EX2 R103, R24 ;  /* 0x0000001800677308 */ /* 0x000fe20000000800 */
[----:B------:R1:W-:Y:S07]  /*e520*/  STS.U8 [R4+UR9+0xb700], R215 ;  /* 0x00b700d704007988 */ /* 0x0003ee0008000009 */
[----:B------:R-:W-:Y:S01]  /*e530*/  MUFU.EX2 R87, R87 ;  /* 0x0000005700577308 */ /* 0x000fe20000000800 */
[----:B0-----:R-:W3:Y:S07]  /*e540*/  LDL.LU R213, [R1+0x65c] ;  /* 0x00065c0001d57983 */ /* 0x001eee0000300800 */
[----:B------:R-:W0:Y:S01]  /*e550*/  MUFU.EX2 R88, R88 ;  /* 0x0000005800587308 */ /* 0x000e220000000800 */
[----:B-1----:R-:W3:Y:S07]  /*e560*/  LDL.LU R215, [R1+0x658] ;  /* 0x0006580001d77983 */ /* 0x002eee0000300800 */
[----:B------:R-:W-:Y:S08]  /*e570*/  MUFU.EX2 R89, R89 ;  /* 0x0000005900597308 */ /* 0x000ff00000000800 */
[----:B------:R-:W1:Y:S08]  /*e580*/  MUFU.EX2 R90, R90 ;  /* 0x0000005a005a7308 */ /* 0x000e700000000800 */
[----:B------:R-:W-:Y:S08]  /*e590*/  MUFU.EX2 R100, R28 ;  /* 0x0000001c00647308 */ /* 0x000ff00000000800 */
[----:B------:R-:W4:Y:S01]  /*e5a0*/  MUFU.EX2 R101, R29 ;  /* 0x0000001d00657308 */ /* 0x000f220000000800 */
[----:B------:R-:W-:Y:S01]  /*e5b0*/  FMUL R72, R72, 1.4426950216293334961 ;  /* 0x3fb8aa3b48487820 */ /* 0x000fe20000400000 */
[----:B------:R-:W-:Y:S01]  /*e5c0*/  F2FP.SATFINITE.E4M3.F32.PACK_AB_MERGE_C R5, R77, R78, R5 ;  /* 0x0000004e4d05723e */ /* 0x000fe20004807005 */
[----:B------:R-:W-:Y:S05]  /*e5d0*/  STL.64 [R1+0x650], R118 ;  /* 0x0006507601007387 */ /* 0x000fea0000100a00 */
[----:B------:R-:W2:Y:S01]  /*e5e0*/  MUFU.EX2 R95, R95 ;  /* 0x0000005f005f7308 */ /* 0x000ea20000000800 */
[----:B------:R-:W-:Y:S01]  /*e5f0*/  F2FP.SATFINITE.E4M3.F32.PACK_AB_MERGE_C R30, R86, R85, R30 ;  /* 0x00000055561e723e */ /* 0x000fe2000480701e */
[----:B------:R-:W-:Y:S01]  /*e600*/  FMUL R70, R70, 1.4426950216293334961 ;  /* 0x3fb8aa3b46467820 */ /* 0x000fe20000400000 */
[----:B------:R-:W-:Y:S05]  /*e610*/  STL.64 [R1+0x648], R116 ;  /* 0x0006487401007387 */ /* 0x000fea0000100a00 */
[----:B------:R-:W-:Y:S01]  /*e620*/  MUFU.EX2 R92, R92 ;  /* 0x0000005c005c7308 */ /* 0x000fe20000000800 */
[----:B------:R-:W-:Y:S01]  /*e630*/  FMUL R68, R68, 1.4426950216293334961 ;  /* 0x3fb8aa3b44447820 */ /* 0x000fe20000400000 */
[----:B------:R-:W-:Y:S06]  /*e640*/  STL.64 [R1+0x640], R114 ;  /* 0x0006407201007387 */ /* 0x000fec0000100a00 */
[----:B------:R-:W2:Y:S01]  /*e650*/  MUFU.EX2 R93, R93 ;  /* 0x0000005d005d7308 */ /* 0x000ea20000000800 */
[----:B------:R-:W-:Y:S01]  /*e660*/  FMUL R67, R67, 1.4426950216293334961 ;  /* 0x3fb8aa3b43437820 */ /* 0x000fe20000400000 */
[----:B-----5:R-:W-:Y:S06]  /*e670*/  STL.64 [R1+0x638], R112 ;  /* 0x0006387001007387 */ /* 0x020fec0000100a00 */
[----:B------:R-:W-:Y:S01]  /*e680*/  MUFU.EX2 R127, R127 ;  /* 0x0000007f007f7308 */ /* 0x000fe20000000800 */
[----:B------:R-:W-:-:S07]  /*e690*/  FADD R120, R120, -R3 ;  /* 0x8000000378787221 */ /* 0x000fce0000000000 */
[----:B------:R-:W5:Y:S01]  /*e6a0*/  MUFU.EX2 R91, R91 ;  /* 0x0000005b005b7308 */ /* 0x000f620000000800 */
[----:B------:R-:W-:Y:S01]  /*e6b0*/  SEL R41, R5, R30, !P0 ;  /* 0x0000001e05297207 */ /* 0x000fe20004000000 */
[----:B------:R-:W-:Y:S01]  /*e6c0*/  STL.64 [R1+0x630], R110 ;  /* 0x0006306e01007387 */ /* 0x000fe20000100a00 */
[----:B------:R-:W-:Y:S02]  /*e6d0*/  SEL R42, R30, R5, !P0 ;  /* 0x000000051e2a7207 */ /* 0x000fe40004000000 */
[----:B------:R-:W-:-:S03]  /*e6e0*/  F2FP.SATFINITE.E4M3.F32.PACK_AB_MERGE_C R5, R133, R134, RZ ;  /* 0x000000868505723e */ /* 0x000fc600048070ff */
[----:B------:R-:W5:Y:S01]  /*e6f0*/  MUFU.EX2 R80, R80 ;  /* 0x0000005000507308 */ /* 0x000f620000000800 */
[----:B------:R-:W-:Y:S01]  /*e700*/  F2FP.SATFINITE.E4M3.F32.PACK_AB_MERGE_C R30, R131, R132, RZ ;  /* 0x00000084831e723e */ /* 0x000fe200048070ff */
[----:B------:R-:W-:Y:S01]  /*e710*/  STL.64 [R1+0x628], R108 ;  /* 0x0006286c01007387 */ /* 0x000fe20000100a00 */
[----:B------:R-:W-:-:S03]  /*e720*/  FMUL R120, R120, 1.4426950216293334961 ;  /* 0x3fb8aa3b78787820 */ /* 0x000fc60000400000 */
[----:B------:R-:W-:Y:S02]  /*e730*/  STL.64 [R1+0x620], R106 ;  /* 0x0006206a01007387 */ /* 0x000fe40000100a00 */
[----:B------:R-:W5:Y:S02]  /*e740*/  MUFU.EX2 R72, R72 ;  /* 0x0000004800487308 */ /* 0x000f640000000800 */
[----:B------:R-:W-:Y:S01]  /*e750*/  STL.64 [R1+0x618], R104 ;  /* 0x0006186801007387 */ /* 0x000fe20000100a00 */
[----:B0-----:R-:W-:Y:S02]  /*e760*/  F2FP.SATFINITE.E4M3.F32.PACK_AB_MERGE_C R5, R88, R87, R5 ;  /* 0x000000575805723e */ /* 0x001fe40004807005 */
[----:B-1----:R-:W-:Y:S01]  /*e770*/  F2FP.SATFINITE.E4M3.F32.PACK_AB_MERGE_C R30, R90, R89, R30 ;  /* 0x000000595a1e723e */ /* 0x002fe2000480701e */
[----:B------:R-:W-:Y:S02]  /*e780*/  STL.64 [R1+0x610], R102 ;  /* 0x0006106601007387 */ /* 0x000fe40000100a00 */
[----:B------:R-:W0:Y:S02]  /*e790*/  MUFU.EX2 R70, R70 ;  /* 0x0000004600467308 */ /* 0x000e240000000800 */
[----:B----4-:R-:W-:Y:S01]  /*e7a0*/  STL.64 [R1+0x608], R100 ;  /* 0x0006086401007387 */ /* 0x010fe20000100a00 */
[----:B------:R-:W-:-:S03]  /*e7b0*/  SEL R43, R5, R30, !P0 ;  /* 0x0000001e052b7207 */ /* 0x000fc60004000000 */
[----:B------:R-:W-:Y:S02]  /*e7c0*/  STL.64 [R1+0x600], R98 ;  /* 0x0006006201007387 */ /* 0x000fe40000100a00 */
[----:B------:R-:W1:Y:S02]  /*e7d0*/  MUFU.EX2 R68, R68 ;  /* 0x0000004400447308 */ /* 0x000e640000000800 */
[----:B------:R-:W-:Y:S06]  /*e7e0*/  STL.64 [R1+0x5f8], R96 ;  /* 0x0005f86001007387 */ /* 0x000fec0000100a00 */
[----:B------:R-:W4:Y:S01]  /*e7f0*/  MUFU.EX2 R67, R67 ;  /* 0x0000004300437308 */ /* 0x000f220000000800 */
[----:B--2---:R-:W-:Y:S01]  /*e800*/  STL.64 [R1+0x5f0], R94 ;  /* 0x0005f05e01007387 */ /* 0x004fe20000100a00 */
[----:B------:R-:W-:-:S03]  /*e810*/  FMUL R143, R143, 1.4426950216293334961 ;  /* 0x3fb8aa3b8f8f7820 */ /* 0x000fc60000400000 */
[----:B------:R-:W-:Y:S03]  /*e820*/  STL.64 [R1+0x5e8], R92 ;  /* 0x0005e85c01007387 */ /* 0x000fe60000100a00 */
[----:B------:R2:W-:Y:S01]  /*e830*/  MUFU.EX2 R145, R120 ;  /* 0x0000007800917308 */ /* 0x0005e20000000800 */
[----:B-----5:R-:W-:Y:S04]  /*e840*/  STL.64 [R1+0x5e0], R90 ;  /* 0x0005e05a01007387 */ /* 0x020fe80000100a00 */
[----:B------:R-:W-:Y:S01]  /*e850*/  STL.64 [R1+0x5d8], R88 ;  /* 0x0005d85801007387 */ /* 0x000fe20000100a00 */
[----:B--2---:R-:W-:Y:S02]  /*e860*/  SEL R120, R30, R5, !P0 ;  /* 0x000000051e787207 */ /* 0x004fe40004000000 */
[----:B------:R-:W-:-:S02]  /*e870*/  F2FP.SATFINITE.E4M3.F32.PACK_AB_MERGE_C R5, R129, R130, RZ ;  /* 0x000000828105723e */ /* 0x000fc400048070ff */
[----:B------:R-:W-:Y:S01]  /*e880*/  F2FP.SATFINITE.E4M3.F32.PACK_AB_MERGE_C R30, R127, R128, RZ ;  /* 0x000000807f1e723e */ /* 0x000fe200048070ff */
[----:B------:R-:W-:Y:S01]  /*e890*/  STL.64 [R1+0x5d0], R86 ;  /* 0x0005d05601007387 */ /* 0x000fe20000100a00 */
[----:B------:R-:W-:Y:S02]  /*e8a0*/  F2FP.SATFINITE.E4M3.F32.PACK_AB_MERGE_C R5, R92, R91, R5 ;  /* 0x0000005b5c05723e */ /* 0x000fe40004807005 */
[----:B------:R-:W-:Y:S01]  /*e8b0*/  F2FP.SATFINITE.E4M3.F32.PACK_AB_MERGE_C R30, R105, R93, R30 ;  /* 0x0000005d691e723e */ /* 0x000fe2000480701e */
[----:B------:R-:W-:Y:S01]  /*e8c0*/  STL.64 [R1+0x5c8], R84 ;  /* 0x0005c85401007387 */ /* 0x000fe20000100a00 */
[----:B------:R-:W2:Y:S03]  /*e8d0*/  MUFU.EX2 R143, R143 ;  /* 0x0000008f008f7308 */ /* 0x000ea60000000800 */
[----:B------:R-:W-:Y:S01]  /*e8e0*/  STL.64 [R1+0x5c0], R82 ;  /* 0x0005c05201007387 */ /* 0x000fe20000100a00 */
[----:B------:R-:W-:-:S03]  /*e8f0*/  SEL R45, R5, R30, !P0 ;  /* 0x0000001e052d7207 */ /* 0x000fc60004000000 */
[----:B------:R-:W-:Y:S01]  /*e900*/  STL.64 [R1+0x5b8], R80 ;  /* 0x0005b85001007387 */ /* 0x000fe20000100a00 */
[----:B------:R-:W-:-:S03]  /*e910*/  SEL R46, R30, R5, !P0 ;  /* 0x000000051e2e7207 */ /* 0x000fc60004000000 */
[----:B------:R-:W-:Y:S01]  /*e920*/  STL.64 [R1+0x5b0], R78 ;  /* 0x0005b04e01007387 */ /* 0x000fe20000100a00 */
[----:B------:R-:W-:Y:S01]  /*e930*/  FMUL R146, R146, 1.4426950216293334961 ;  /* 0x3fb8aa3b92927820 */ /* 0x000fe20000400000 */
[----:B------:R-:W-:Y:S02]  /*e940*/  F2FP.SATFINITE.E4M3.F32.PACK_AB_MERGE_C R5, R56, R126, RZ ;  /* 0x0000007e3805723e */ /* 0x000fe400048070ff */
[----:B------:R-:W-:Y:S01]  /*e950*/  STL.64 [R1+0x5a8], R76 ;  /* 0x0005a84c01007387 */ /* 0x000fe20000100a00 */
[----:B------:R-:W-:-:S03]  /*e960*/  F2FP.SATFINITE.E4M3.F32.PACK_AB_MERGE_C R30, R60, R58, RZ ;  /* 0x0000003a3c1e723e */ /* 0x000fc600048070ff */
[----:B------:R-:W-:Y:S04]  /*e970*/  STL.64 [R1+0x5a0], R74 ;  /* 0x0005a04a01007387 */ /* 0x000fe80000100a00 */
[----:B------:R-:W-:Y:S01]  /*e980*/  STL.64 [R1+0x598], R72 ;  /* 0x0005984801007387 */ /* 0x000fe20000100a00 */
[----:B------:R-:W-:-:S03]  /*e990*/  F2FP.SATFINITE.E4M3.F32.PACK_AB_MERGE_C R5, R107, R106, R5 ;  /* 0x0000006a6b05723e */ /* 0x000fc60004807005 */
[----:B0-----:R-:W-:Y:S01]  /*e9a0*/  STL.64 [R1+0x590], R70 ;  /* 0x0005904601007387 */ /* 0x001fe20000100a00 */
[----:B------:R-:W-:-:S03]  /*e9b0*/  F2FP.SATFINITE.E4M3.F32.PACK_AB_MERGE_C R30, R109, R108, R30 ;  /* 0x0000006c6d1e723e */ /* 0x000fc6000480701e */
[----:B-1----:R-:W-:Y:S01]  /*e9c0*/  STL.64 [R1+0x588], R68 ;  /* 0x0005884401007387 */ /* 0x002fe20000100a00 */
[----:B------:R-:W0:Y:S03]  /*e9d0*/  MUFU.EX2 R146, R146 ;  /* 0x0000009200927308 */ /* 0x000e260000000800 */
[----:B----4-:R-:W-:Y:S04]  /*e9e0*/  STL.64 [R1+0x580], R66 ;  /* 0x0005804201007387 */ /* 0x010fe80000100a00 */
[----:B------:R-:W-:Y:S01]  /*e9f0*/  STL.64 [R1+0x578], R64 ;  /* 0x0005784001007387 */ /* 0x000fe20000100a00 */
[----:B------:R-:W-:-:S03]  /*ea00*/  SEL R47, R5, R30, !P0 ;  /* 0x0000001e052f7207 */ /* 0x000fc60004000000 */
[----:B------:R-:W-:Y:S01]  /*ea10*/  STL.64 [R1+0x570], R62 ;  /* 0x0005703e01007387 */ /* 0x000fe20000100a00 */
[----:B------:R-:W-:-:S03]  /*ea20*/  SEL R48, R30, R5, !P0 ;  /* 0x000000051e307207 */ /* 0x000fc60004000000 */
[----:B------:R-:W-:Y:S01]  /*ea30*/  STL.64 [R1+0x568], R60 ;  /* 0x0005683c01007387 */ /* 0x000fe20000100a00 */
[----:B------:R-:W-:Y:S01]  /*ea40*/  MUFU.EX2 R10, R10 ;  /* 0x0000000a000a7308 */ /* 0x000fe20000000800 */
[----:B------:R-:W-:Y:S02]  /*ea50*/  F2FP.SATFINITE.E4M3.F32.PACK_AB_MERGE_C R5, R64, R62, RZ ;  /* 0x0000003e4005723e */ /* 0x000fe400048070ff */
[----:B------:R-:W-:Y:S01]  /*ea60*/  STL.64 [R1+0x560], R58 ;  /* 0x0005603a01007387 */ /* 0x000fe20000100a00 */
[----:B------:R-:W-:-:S03]  /*ea70*/  F2FP.SATFINITE.E4M3.F32.PACK_AB_MERGE_C R30, R71, R72, RZ ;  /* 0x00000048471e723e */ /* 0x000fc600048070ff */
[----:B------:R1:W-:Y:S01]  /*ea80*/  STL.64 [R1+0x558], R56 ;  /* 0x0005583801007387 */ /* 0x0003e20000100a00 */
[----:B------:R-:W4:Y:S01]  /*ea90*/  MUFU.EX2 R11, R11 ;  /* 0x0000000b000b7308 */ /* 0x000f220000000800 */
[----:B------:R-:W-:Y:S01]  /*eaa0*/  F2FP.SATFINITE.E4M3.F32.PACK_AB_MERGE_C R25, R65, R66, RZ ;  /* 0x000000424119723e */ /* 0x000fe200048070ff */
[----:B------:R-:W-:Y:S01]  /*eab0*/  IMAD.MOV.U32 R248, RZ, RZ, R247 ;  /* 0x000000fffff87224 */ /* 0x000fe200078e00f7 */
[----:B------:R-:W-:Y:S01]  /*eac0*/  F2FP.SATFINITE.E4M3.F32.PACK_AB_MERGE_C R5, R119, R110, R5 ;  /* 0x0000006e7705723e */ /* 0x000fe20004807005 */
[----:B------:R-:W-:Y:S01]  /*ead0*/  STS.U8 [R4+UR9+0xbb00], R53 ;  /* 0x00bb003504007988 */ /* 0x000fe20008000009 */
[----:B------:R-:W-:-:S03]  /*eae0*/  F2FP.SATFINITE.E4M3.F32.PACK_AB_MERGE_C R30, R117, R118, R30 ;  /* 0x00000076751e723e */ /* 0x000fc6000480701e */
[----:B------:R-:W5:Y:S01]  /*eaf0*/  MUFU.EX2 R12, R12 ;  /* 0x0000000c000c7308 */ /* 0x000f620000000800 */
[----:B-1----:R-:W3:Y:S01]  /*eb00*/  LDL.LU.64 R56, [R1] ;  /* 0x0000000001387983 */ /* 0x002ee20000300a00 */
[----:B------:R-:W-:-:S03]  /*eb10*/  F2FP.SATFINITE.E4M3.F32.PACK_AB_MERGE_C R24, R67, R68, RZ ;  /* 0x000000444318723e */ /* 0x000fc600048070ff */
[----:B------:R-:W3:Y:S01]  /*eb20*/  LDL.LU.64 R58, [R1+0x8] ;  /* 0x00000800013a7983 */ /* 0x000ee20000300a00 */
[----:B------:R-:W-:-:S03]  /*eb30*/  IMAD.MOV.U32 R247, RZ, RZ, R123 ;  /* 0x000000fffff77224 */ /* 0x000fc600078e007b */
[----:B------:R-:W3:Y:S01]  /*eb40*/  LDL.LU.64 R60, [R1+0x10] ;  /* 0x00001000013c7983 */ /* 0x000ee20000300a00 */
[----:B--2---:R-:W-:-:S03]  /*eb50*/  F2FP.SATFINITE.E4M3.F32.PACK_AB_MERGE_C R33, R143, R144, RZ ;  /* 0x000000908f21723e */ /* 0x004fc600048070ff */
[----:B------:R-:W2:Y:S04]  /*eb60*/  LDL.LU.64 R62, [R1+0x18] ;  /* 0x00001800013e7983 */ /* 0x000ea80000300a00 */
[----:B------:R1:W-:Y:S04]  /*eb70*/  STS.U8 [R4+UR9+0xbf00], R51 ;  /* 0x00bf003304007988 */ /* 0x0003e80008000009 */
[----:B------:R-:W2:Y:S01]  /*eb80*/  LDL.LU.64 R64, [R1+0x20] ;  /* 0x0000200001407983 */ /* 0x000ea20000300a00 */
[----:B------:R-:W-:-:S03]  /*eb90*/  SEL R49, R5, R30, !P0 ;  /* 0x0000001e05317207 */ /* 0x000fc60004000000 */
[----:B------:R-:W2:Y:S01]  /*eba0*/  LDL.LU.64 R66, [R1+0x28] ;  /* 0x0000280001427983 */ /* 0x000ea20000300a00 */
[----:B-1----:R-:W-:-:S03]  /*ebb0*/  F2FP.SATFINITE.E4M3.F32.PACK_AB_MERGE_C R4, R69, R70, RZ ;  /* 0x000000464504723e */ /* 0x002fc600048070ff */
[----:B------:R-:W2:Y:S01]  /*ebc0*/  LDL.LU.64 R68, [R1+0x30] ;  /* 0x0000300001447983 */ /* 0x000ea20000300a00 */
[----:B------:R-:W-:Y:S01]  /*ebd0*/  SEL R50, R30, R5, !P0 ;  /* 0x000000051e327207 */ /* 0x000fe20004000000 */
[--C-:B------:R-:W-:Y:S02]  /*ebe0*/  FADD R26, R26, -R76.reuse ;  /* 0x8000004c1a1a7221 */ /* 0x100fe40000000000 */
[----:B------:R-:W2:Y:S01]  /*ebf0*/  LDL.LU.64 R70, [R1+0x38] ;  /* 0x0000380001467983 */ /* 0x000ea20000300a00 */
[----:B------:R-:W-:Y:S01]  /*ec00*/  FADD R5, R27, -R76 ;  /* 0x8000004c1b057221 */ /* 0x000fe20000000000 */
[----:B------:R-:W-:Y:S02]  /*ec10*/  F2FP.SATFINITE.E4M3.F32.PACK_AB_MERGE_C R33, R80, R79, R33 ;  /* 0x0000004f5021723e */ /* 0x000fe40004807021 */
[----:B------:R1:W-:Y:S04]  /*ec20*/  SHFL.IDX PT, R29, R228, R55, 0x1f ;  /* 0x00001f37e41d7589 */ /* 0x0003e800000e0000 */
[----:B------:R-:W2:Y:S04]  /*ec30*/  LDL.LU.64 R72, [R1+0x40] ;  /* 0x0000400001487983 */ /* 0x000ea80000300a00 */
[----:B------:R-:W2:Y:S01]  /*ec40*/  LDL.LU.64 R74, [R1+0x48] ;  /* 0x00004800014a7983 */ /* 0x000ea20000300a00 */
[----:B-1----:R-:W-:-:S03]  /*ec50*/  FADD R228, -R76, R247 ;  /* 0x000000f74ce47221 */ /* 0x002fc60000000100 */
[----:B------:R-:W2:Y:S01]  /*ec60*/  LDL.LU.64 R76, [R1+0x50] ;  /* 0x00005000014c7983 */ /* 0x000ea20000300a00 */
[----:B0-----:R-:W-:-:S03]  /*ec70*/  F2FP.SATFINITE.E4M3.F32.PACK_AB_MERGE_C R32, R145, R146, RZ ;  /* 0x000000929120723e */ /* 0x001fc600048070ff */
[----:B------:R-:W2:Y:S04]  /*ec80*/  LDL.LU.64 R78, [R1+0x58] ;  /* 0x00005800014e7983 */ /* 0x000ea80000300a00 */
[----:B------:R-:W2:Y:S04]  /*ec90*/  LDL.LU.64 R80, [R1+0x60] ;  /* 0x0000600001507983 */ /* 0x000ea80000300a00 */
[----:B------:R-:W2:Y:S01]  /*eca0*/  LDL.LU.64 R82, [R1+0x68] ;  /* 0x0000680001527983 */ /* 0x000ea20000300a00 */
[----:B----4-:R-:W-:-:S03]  /*ecb0*/  F2FP.SATFINITE.E4M3.F32.PACK_AB_MERGE_C R27, R11, R10, RZ ;  /* 0x0000000a0b1b723e */ /* 0x010fc600048070ff */
[----:B------:R-:W4:Y:S01]  /*ecc0*/  LDL.LU.64 R84, [R1+0x70] ;  /* 0x0000700001547983 */ /* 0x000f220000300a00 */
[----:B------:R-:W-:-:S03]  /*ecd0*/  F2FP.SATFINITE.E4M3.F32.PACK_AB_MERGE_C R32, R94, R95, R32 ;  /* 0x0000005f5e20723e */ /* 0x000fc60004807020 */
[----:B------:R-:W4:Y:S01]  /*ece0*/  LDL.LU.64 R86, [R1+0x78] ;  /* 0x0000780001567983 */ /* 0x000f220000300a00 */
[----:B-----5:R-:W-:-:S03]  /*ecf0*/  F2FP.SATFINITE.E4M3.F32.PACK_AB_MERGE_C R28, R104, R12, RZ ;  /* 0x0000000c681c723e */ /* 0x020fc600048070ff */
[----:B------:R-:W5:Y:S04]  /*ed00*/  LDL.LU.64 R88, [R1+0x80] ;  /* 0x0000800001587983 */ /* 0x000f680000300a00 */
[----:B------:R-:W5:Y:S01]  /*ed10*/  LDL.LU.64 R90, [R1+0x88] ;  /* 0x00008800015a7983 */ /* 0x000f620000300a00 */
[----:B------:R-:W-:-:S03]  /*ed20*/  F2FP.SATFINITE.E4M3.F32.PACK_AB_MERGE_C R27, R101, R100, R27 ;  /* 0x00000064651b723e */ /* 0x000fc6000480701b */
[----:B------:R-:W5:Y:S01]  /*ed30*/  LDL.LU.64 R92, [R1+0x90] ;  /* 0x00009000015c7983 */ /* 0x000f620000300a00 */
[----:B------:R-:W-:-:S03]  /*ed40*/  F2FP.SATFINITE.E4M3.F32.PACK_AB_MERGE_C R28, R103, R102, R28 ;  /* 0x00000066671c723e */ /* 0x000fc6000480701c */
[----:B------:R-:W5:Y:S04]  /*ed50*/  LDL.LU.64 R94, [R1+0x98] ;  /* 0x00009800015e7983 */ /* 0x000f680000300a00 */
[----:B------:R-:W5:Y:S04]  /*ed60*/  LDL.LU.64 R96, [R1+0xa0] ;  /* 0x0000a00001607983 */ /* 0x000f680000300a00 */
[----:B------:R-:W5:Y:S04]  /*ed70*/  LDL.LU.64 R98, [R1+0xa8] ;  /* 0x0000a80001627983 */ /* 0x000f680000300a00 */
[----:B------:R-:W5:Y:S01]  /*ed80*/  LDL.LU.64 R100, [R1+0xb0] ;  /* 0x0000b00001647983 */ /* 0x000f620000300a00 */
[----:B------:R-:W-:-:S03]  /*ed90*/  F2FP.SATFINITE.E4M3.F32.PACK_AB_MERGE_C R25, R111, R112, R25 ;  /* 0x000000706f19723e */ /* 0x000fc60004807019 */
[----:B------:R-:W5:Y:S01]  /*eda0*/  LDL.LU.64 R102, [R1+0xb8] ;  /* 0x0000b80001667983 */ /* 0x000f620000300a00 */
[----:B------:R-:W-:-:S03]  /*edb0*/  F2FP.SATFINITE.E4M3.F32.PACK_AB_MERGE_C R24, R113, R114, R24 ;  /* 0x000000727118723e */ /* 0x000fc60004807018 */
[----:B------:R-:W5:Y:S01]  /*edc0*/  LDL.LU.64 R104, [R1+0xc0] ;  /* 0x0000c00001687983 */ /* 0x000f620000300a00 */
[----:B------:R-:W-:-:S03]  /*edd0*/  F2FP.SATFINITE.E4M3.F32.PACK_AB_MERGE_C R4, R115, R116, R4 ;  /* 0x000000747304723e */ /* 0x000fc60004807004 */
[----:B------:R-:W5:Y:S04]  /*ede0*/  LDL.LU.64 R106, [R1+0xc8] ;  /* 0x0000c800016a7983 */ /* 0x000f680000300a00 */
[----:B------:R-:W5:Y:S04]  /*edf0*/  LDL.LU.64 R108, [R1+0xd0] ;  /* 0x0000d000016c7983 */ /* 0x000f680000300a00 */
[----:B------:R-:W5:Y:S04]  /*ee00*/  LDL.LU.64 R110, [R1+0xd8] ;  /* 0x0000d800016e7983 */ /* 0x000f680000300a00 */
[----:B------:R-:W5:Y:S04]  /*ee10*/  LDL.LU.64 R112, [R1+0xe0] ;  /* 0x0000e00001707983 */ /* 0x000f680000300a00 */
[----:B------:R-:W5:Y:S04]  /*ee20*/  LDL.LU.64 R114, [R1+0xe8] ;  /* 0x0000e80001727983 */ /* 0x000f680000300a00 */
[----:B------:R-:W5:Y:S04]  /*ee30*/  LDL.LU.64 R116, [R1+0xf0] ;  /* 0x0000f00001747983 */ /* 0x000f680000300a00 */
[----:B------:R-:W5:Y:S01]  /*ee40*/  LDL.LU.64 R118, [R1+0xf8] ;  /* 0x0000f80001767983 */ /* 0x000f620000300a00 */
[----:B------:R-:W-:Y:S01]  /*ee50*/  FMUL R5, R5, 1.4426950216293334961 ;  /* 0x3fb8aa3b05057820 */ /* 0x000fe20000400000 */
[----:B------:R-:W-:Y:S01]  /*ee60*/  MUFU.EX2 R8, R8 ;  /* 0x0000000800087308 */ /* 0x000fe20000000800 */
[----:B------:R-:W-:-:S07]  /*ee70*/  FMUL R26, R26, 1.4426950216293334961 ;  /* 0x3fb8aa3b1a1a7820 */ /* 0x000fce0000400000 */
[----:B------:R-:W0:Y:S01]  /*ee80*/  MUFU.EX2 R9, R9 ;  /* 0x0000000900097308 */ /* 0x000e220000000800 */
[----:B------:R-:W1:Y:S01]  /*ee90*/  S2R R239, SR_TID.X ;  /* 0x0000000000ef7919 */ /* 0x000e620000002100 */
[----:B------:R-:W-:Y:S02]  /*eea0*/  IMAD.MOV.U32 R242, RZ, RZ, R124 ;  /* 0x000000fffff27224 */ /* 0x000fe400078e007c */
[----:B------:R-:W-:Y:S01]  /*eeb0*/  IMAD.MOV.U32 R237, RZ, RZ, R52 ;  /* 0x000000ffffed7224 */ /* 0x000fe200078e0034 */
[----:B------:R-:W-:Y:S03]  /*eec0*/  SHFL.IDX PT, R31, R121, R55, 0x1f ;  /* 0x00001f37791f7589 */ /* 0x000fe600000e0000 */
[----:B------:R0:W-:Y:S01]  /*eed0*/  MUFU.EX2 R230, R26 ;  /* 0x0000001a00e67308 */ /* 0x0001e20000000800 */
[----:B------:R-:W-:Y:S01]  /*eee0*/  SHFL.IDX PT, R35, R35, R55, 0x1f ;  /* 0x00001f3723237589 */ /* 0x000fe200000e0000 */
[----:B------:R-:W-:-:S03]  /*eef0*/  IMAD.MOV.U32 R122, RZ, RZ, 0x7632 ;  /* 0x00007632ff7a7424 */ /* 0x000fc600078e00ff */
[----:B------:R-:W-:Y:S03]  /*ef00*/  SHFL.IDX PT, R39, R39, R55, 0x1f ;  /* 0x00001f3727277589 */ /* 0x000fe600000e0000 */
[----:B------:R-:W1:Y:S01]  /*ef10*/  MUFU.EX2 R5, R5 ;  /* 0x0000000500057308 */ /* 0x000e620000000800 */
[----:B0-----:R-:W-:Y:S01]  /*ef20*/  F2FP.SATFINITE.E4M3.F32.PACK_AB_MERGE_C R26, R9, R8, RZ ;  /* 0x00000008091a723e */ /* 0x001fe200048070ff */
[----:B------:R-:W-:Y:S01]  /*ef30*/  SHFL.IDX PT, R41, R41, R55, 0x1f ;  /* 0x00001f3729297589 */ /* 0x000fe200000e0000 */
[----:B------:R-:W-:Y:S02]  /*ef40*/  SEL R37, R32, R33, !P0 ;  /* 0x0000002120257207 */ /* 0x000fe40004000000 */
[----:B------:R-:W-:Y:S01]  /*ef50*/  SEL R38, R33, R32, !P0 ;  /* 0x0000002021267207 */ /* 0x000fe20004000000 */
[----:B------:R-:W-:Y:S01]  /*ef60*/  IMAD.MOV.U32 R32, RZ, RZ, R44 ;  /* 0x000000ffff207224 */ /* 0x000fe200078e002c */
[----:B------:R-:W-:Y:S01]  /*ef70*/  LOP3.LUT R44, R55, 0x1, RZ, 0x3c, !PT ;  /* 0x00000001372c7812 */ /* 0x000fe200078e3cff */
[----:B------:R-:W-:Y:S01]  /*ef80*/  SHFL.IDX PT, R43, R43, R55, 0x1f ;  /* 0x00001f372b2b7589 */ /* 0x000fe200000e0000 */
[----:B------:R-:W-:-:S02]  /*ef90*/  SEL R51, R4, R24, !P0 ;  /* 0x0000001804337207 */ /* 0x000fc40004000000 */
[----:B------:R-:W-:Y:S01]  /*efa0*/  SEL R52, R24, R4, !P0 ;  /* 0x0000000418347207 */ /* 0x000fe20004000000 */
[----:B------:R-:W-:Y:S04]  /*efb0*/  SHFL.IDX PT, R45, R45, R55, 0x1f ;  /* 0x00001f372d2d7589 */ /* 0x000fe800000e0000 */
[----:B------:R-:W-:Y:S01]  /*efc0*/  SHFL.IDX PT, R47, R47, R55, 0x1f ;  /* 0x00001f372f2f7589 */ /* 0x000fe200000e0000 */
[----:B-1----:R-:W-:Y:S02]  /*efd0*/  F2FP.SATFINITE.E4M3.F32.PACK_AB_MERGE_C R26, R5, R230, R26 ;  /* 0x000000e6051a723e */ /* 0x002fe4000480701a */
[----:B------:R-:W-:Y:S01]  /*efe0*/  SEL R4, R27, R28, !P0 ;  /* 0x0000001c1b047207 */ /* 0x000fe20004000000 */
[----:B------:R0:W-:Y:S06]  /*eff0*/  MEMBAR.ALL.CTA ;  /* 0x0000000000007992 */ /* 0x0001ec0000008000 */
[----:B0-----:R-:W0:Y:S01]  /*f000*/  FENCE.VIEW.ASYNC.S ;  /* 0x00000000000073c6 */ /* 0x001e220000000000 */
[----:B------:R-:W-:-:S02]  /*f010*/  SEL R53, R25, R26, !P0 ;  /* 0x0000001a19357207 */ /* 0x000fc40004000000 */
[----:B------:R-:W-:Y:S02]  /*f020*/  SEL R124, R26, R25, !P0 ;  /* 0x000000191a7c7207 */ /* 0x000fe40004000000 */
[----:B0-----:R-:W-:Y:S01]  /*f030*/  SHFL.IDX PT, R25, R249, R55, 0x1f ;  /* 0x00001f37f9197589 */ /* 0x001fe200000e0000 */
[----:B------:R-:W-:-:S03]  /*f040*/  SEL R123, R28, R27, !P0 ;  /* 0x0000001b1c7b7207 */ /* 0x000fc60004000000 */
[----:B------:R-:W0:Y:S04]  /*f050*/  SHFL.IDX PT, R26, R32, R44, 0x1f ;  /* 0x00001f2c201a7589 */ /* 0x000e2800000e0000 */
[----:B------:R-:W-:Y:S04]  /*f060*/  SHFL.IDX PT, R27, R240, R55, 0x1f ;  /* 0x00001f37f01b7589 */ /* 0x000fe800000e0000 */
[----:B------:R-:W1:Y:S04]  /*f070*/  SHFL.IDX PT, R28, R251, R44, 0x1f ;  /* 0x00001f2cfb1c7589 */ /* 0x000e6800000e0000 */
[----:B------:R-:W1:Y:S04]  /*f080*/  SHFL.IDX PT, R30, R241, R44, 0x1f ;  /* 0x00001f2cf11e7589 */ /* 0x000e6800000e0000 */
[----:B------:R-:W1:Y:S04]  /*f090*/  SHFL.IDX PT, R32, R233, R44, 0x1f ;  /* 0x00001f2ce9207589 */ /* 0x000e6800000e0000 */
[----:B------:R-:W-:Y:S04]  /*f0a0*/  SHFL.IDX PT, R33, R34, R55, 0x1f ;  /* 0x00001f3722217589 */ /* 0x000fe800000e0000 */
[----:B------:R0:W1:Y:S04]  /*f0b0*/  SHFL.IDX PT, R34, R54, R44, 0x1f ;  /* 0x00001f2c36227589 */ /* 0x00006800000e0000 */
[----:B------:R-:W1:Y:S04]  /*f0c0*/  SHFL.IDX PT, R36, R36, R44, 0x1f ;  /* 0x00001f2c24247589 */ /* 0x000e6800000e0000 */
[----:B------:R-:W-:Y:S04]  /*f0d0*/  SHFL.IDX PT, R37, R37, R55, 0x1f ;  /* 0x00001f3725257589 */ /* 0x000fe800000e0000 */
[----:B------:R-:W1:Y:S01]  /*f0e0*/  SHFL.IDX PT, R38, R38, R44, 0x1f ;  /* 0x00001f2c26267589 */ /* 0x000e6200000e0000 */
[----:B0-----:R-:W-:Y:S01]  /*f0f0*/  IMAD.MOV.U32 R54, RZ, RZ, 0x5410 ;  /* 0x00005410ff367424 */ /* 0x001fe200078e00ff */
[----:B------:R-:W-:-:S02]  /*f100*/  LOP3.LUT P1, RZ, R239, 0x2, RZ, 0xc0, !PT ;  /* 0x00000002efff7812 */ /* 0x000fc4000782c0ff */
[----:B------:R-:W0:Y:S04]  /*f110*/  SHFL.IDX PT, R40, R40, R44, 0x1f ;  /* 0x00001f2c28287589 */ /* 0x000e2800000e0000 */
[----:B------:R-:W-:Y:S04]  /*f120*/  SHFL.IDX PT, R49, R49, R55, 0x1f ;  /* 0x00001f3731317589 */ /* 0x000fe800000e0000 */
[----:B------:R-:W-:Y:S04]  /*f130*/  SHFL.IDX PT, R51, R51, R55, 0x1f ;  /* 0x00001f3733337589 */ /* 0x000fe800000e0000 */
[----:B------:R-:W-:Y:S04]  /*f140*/  SHFL.IDX PT, R53, R53, R55, 0x1f ;  /* 0x00001f3735357589 */ /* 0x000fe800000e0000 */
[----:B------:R-:W0:Y:S01]  /*f150*/  SHFL.IDX PT, R42, R42, R44, 0x1f ;  /* 0x00001f2c2a2a7589 */ /* 0x000e2200000e0000 */
[----:B------:R-:W-:-:S03]  /*f160*/  SEL R54, R54, 0x1054, !P1 ;  /* 0x0000105436367807 */ /* 0x000fc60004800000 */
[----:B------:R-:W-:Y:S01]  /*f170*/  SHFL.IDX PT, R55, R4, R55, 0x1f ;  /* 0x00001f3704377589 */ /* 0x000fe200000e0000 */
[----:B------:R-:W-:-:S03]  /*f180*/  SEL R122, R122, 0x3276, !P1 ;  /* 0x000032767a7a7807 */ /* 0x000fc60004800000 */
[----:B------:R-:W0:Y:S01]  /*f190*/  SHFL.IDX PT, R4, R120, R44, 0x1f ;  /* 0x00001f2c78047589 */ /* 0x000e2200000e0000 */
[C-C-:B------:R-:W-:Y:S02]  /*f1a0*/  PRMT R24, R25.reuse, R54, R26.reuse ;  /* 0x0000003619187216 */ /* 0x140fe4000000001a */
[----:B------:R-:W-:Y:S02]  /*f1b0*/  PRMT R25, R25, R122, R26 ;  /* 0x0000007a19197216 */ /* 0x000fe4000000001a */
[C-C-:B-1----:R-:W-:Y:S02]  /*f1c0*/  PRMT R26, R27.reuse, R54, R28.reuse ;  /* 0x000000361b1a7216 */ /* 0x142fe4000000001c */
[----:B------:R-:W-:Y:S02]  /*f1d0*/  PRMT R27, R27, R122, R28 ;  /* 0x0000007a1b1b7216 */ /* 0x000fe4000000001c */
[C-C-:B------:R-:W-:Y:S02]  /*f1e0*/  PRMT R28, R29.reuse, R54, R30.reuse ;  /* 0x000000361d1c7216 */ /* 0x140fe4000000001e */
[----:B------:R-:W-:-:S02]  /*f1f0*/  PRMT R29, R29, R122, R30 ;  /* 0x0000007a1d1d7216 */ /* 0x000fc4000000001e */
[C-C-:B------:R-:W-:Y:S02]  /*f200*/  PRMT R30, R31.reuse, R54, R32.reuse ;  /* 0x000000361f1e7216 */ /* 0x140fe40000000020 */
[----:B------:R-:W-:Y:S02]  /*f210*/  PRMT R31, R31, R122, R32 ;  /* 0x0000007a1f1f7216 */ /* 0x000fe40000000020 */
[C---:B------:R-:W-:Y:S01]  /*f220*/  PRMT R32, R33.reuse, R54, R34 ;  /* 0x0000003621207216 */ /* 0x040fe20000000022 */
[----:B------:R-:W-:Y:S01]  /*f230*/  FADD R121, -R6, R242 ;  /* 0x000000f206797221 */ /* 0x000fe20000000100 */
[----:B------:R-:W-:Y:S01]  /*f240*/  PRMT R33, R33, R122, R34 ;  /* 0x0000007a21217216 */ /* 0x000fe20000000022 */
[----:B------:R-:W1:Y:S01]  /*f250*/  SHFL.IDX PT, R46, R46, R44, 0x1f ;  /* 0x00001f2c2e2e7589 */ /* 0x000e6200000e0000 */
[C-C-:B------:R-:W-:Y:S02]  /*f260*/  PRMT R34, R35.reuse, R54, R36.reuse ;  /* 0x0000003623227216 */ /* 0x140fe40000000024 */
[----:B------:R-:W-:Y:S01]  /*f270*/  PRMT R35, R35, R122, R36 ;  /* 0x0000007a23237216 */ /* 0x000fe20000000024 */
[----:B------:R-:W1:Y:S01]  /*f280*/  SHFL.IDX PT, R48, R48, R44, 0x1f ;  /* 0x00001f2c30307589 */ /* 0x000e6200000e0000 */
[----:B------:R-:W-:-:S03]  /*f290*/  PRMT R36, R37, R54, R38 ;  /* 0x0000003625247216 */ /* 0x000fc60000000026 */
[----:B------:R-:W1:Y:S01]  /*f2a0*/  SHFL.IDX PT, R50, R50, R44, 0x1f ;  /* 0x00001f2c32327589 */ /* 0x000e6200000e0000 */
[----:B------:R-:W-:-:S03]  /*f2b0*/  PRMT R37, R37, R122, R38 ;  /* 0x0000007a25257216 */ /* 0x000fc60000000026 */
[----:B------:R-:W1:Y:S01]  /*f2c0*/  SHFL.IDX PT, R52, R52, R44, 0x1f ;  /* 0x00001f2c34347589 */ /* 0x000e6200000e0000 */
[----:B0-----:R-:W-:-:S03]  /*f2d0*/  PRMT R38, R39, R54, R40 ;  /* 0x0000003627267216 */ /* 0x001fc60000000028 */
[----:B------:R-:W0:Y:S01]  /*f2e0*/  SHFL.IDX PT, R124, R124, R44, 0x1f ;  /* 0x00001f2c7c7c7589 */ /* 0x000e2200000e0000 */
[----:B------:R-:W-:-:S03]  /*f2f0*/  FMUL R121, R121, 1.4426950216293334961 ;  /* 0x3fb8aa3b79797820 */ /* 0x000fc60000400000 */
[----:B------:R3:W0:Y:S01]  /*f300*/  SHFL.IDX PT, R123, R123, R44, 0x1f ;  /* 0x00001f2c7b7b7589 */ /* 0x00062200000e0000 */
[----:B------:R-:W-:Y:S02]  /*f310*/  PRMT R39, R39, R122, R40 ;  /* 0x0000007a27277216 */ /* 0x000fe40000000028 */
[C-C-:B------:R-:W-:Y:S02]  /*f320*/  PRMT R40, R41.reuse, R54, R42.reuse ;  /* 0x0000003629287216 */ /* 0x140fe4000000002a */
[----:B------:R-:W-:Y:S01]  /*f330*/  PRMT R41, R41, R122, R42 ;  /* 0x0000007a29297216 */ /* 0x000fe2000000002a */
[----:B---3--:R-:W-:Y:S01]  /*f340*/  FADD R44, -R3, R237 ;  /* 0x000000ed032c7221 */ /* 0x008fe20000000100 */
[----:B------:R-:W-:-:S03]  /*f350*/  PRMT R42, R43, R54, R4 ;  /* 0x000000362b2a7216 */ /* 0x000fc60000000004 */
[----:B------:R-:W-:Y:S01]  /*f360*/  FMUL R44, R44, 1.4426950216293334961 ;  /* 0x3fb8aa3b2c2c7820 */ /* 0x000fe20000400000 */
[----:B------:R-:W-:Y:S01]  /*f370*/  PRMT R43, R43, R122, R4 ;  /* 0x0000007a2b2b7216 */ /* 0x000fe20000000004 */
[----:B------:R-:W3:Y:S08]  /*f380*/  MUFU.EX2 R121, R121 ;  /* 0x0000007900797308 */ /* 0x000ef00000000800 */
[----:B------:R-:W1:Y:S01]  /*f390*/  MUFU.EX2 R4, R44 ;  /* 0x0000002c00047308 */ /* 0x000e620000000800 */
[-C--:B---3--:R-:W-:Y:S01]  /*f3a0*/  FMUL R56, R56, R121.reuse ;  /* 0x0000007938387220 */ /* 0x088fe20000400000 */
[-C--:B------:R-:W-:Y:S01]  /*f3b0*/  FMUL R57, R57, R121.reuse ;  /* 0x0000007939397220 */ /* 0x080fe20000400000 */
[-C--:B------:R-:W-:Y:S01]  /*f3c0*/  FMUL R60, R60, R121.reuse ;  /* 0x000000793c3c7220 */ /* 0x080fe20000400000 */
[-C--:B------:R-:W-:Y:S01]  /*f3d0*/  FMUL R61, R61, R121.reuse ;  /* 0x000000793d3d7220 */ /* 0x080fe20000400000 */
[-C--:B--2---:R-:W-:Y:S01]  /*f3e0*/  FMUL R64, R64, R121.reuse ;  /* 0x0000007940407220 */ /* 0x084fe20000400000 */
[-C--:B------:R-:W-:Y:S01]  /*f3f0*/  FMUL R65, R65, R121.reuse ;  /* 0x0000007941417220 */ /* 0x080fe20000400000 */
[-C--:B------:R-:W-:Y:S01]  /*f400*/  FMUL R68, R68, R121.reuse ;  /* 0x0000007944447220 */ /* 0x080fe20000400000 */
[-C--:B------:R-:W-:Y:S01]  /*f410*/  FMUL R69, R69, R121.reuse ;  /* 0x0000007945457220 */ /* 0x080fe20000400000 */
[-C--:B-1----:R-:W-:Y:S01]  /*f420*/  FMUL R58, R58, R4.reuse ;  /* 0x000000043a3a7220 */ /* 0x082fe20000400000 */
[-C--:B------:R-:W-:Y:S01]  /*f430*/  FMUL R59, R59, R4.reuse ;  /* 0x000000043b3b7220 */ /* 0x080fe20000400000 */
        /* <DEDUP_REMOVED lines=18> */
[-C--:B----4-:R-:W-:Y:S01]  /*f560*/  FMUL R84, R84, R121.reuse ;  /* 0x0000007954547220 */ /* 0x090fe20000400000 */
[-C--:B------:R-:W-:Y:S01]  /*f570*/  FMUL R85, R85, R121.reuse ;  /* 0x0000007955557220 */ /* 0x080fe20000400000 */
[-C--:B------:R-:W-:Y:S01]  /*f580*/  FMUL R86, R86, R4.reuse ;  /* 0x0000000456567220 */ /* 0x080fe20000400000 */
[-C--:B------:R-:W-:Y:S01]  /*f590*/  FMUL R87, R87, R4.reuse ;  /* 0x0000000457577220 */ /* 0x080fe20000400000 */
[-C--:B-----5:R-:W-:Y:S01]  /*f5a0*/  FMUL R88, R88, R121.reuse ;  /* 0x0000007958587220 */ /* 0x0a0fe20000400000 */
        /* <DEDUP_REMOVED lines=28> */
[----:B------:R-:W-:Y:S01]  /*f770*/  FMUL R117, R117, R121 ;  /* 0x0000007975757220 */ /* 0x000fe20000400000 */
[-C--:B------:R-:W-:Y:S01]  /*f780*/  FMUL R118, R118, R4.reuse ;  /* 0x0000000476767220 */ /* 0x080fe20000400000 */
[----:B------:R-:W-:Y:S01]  /*f790*/  FMUL R119, R119, R4 ;  /* 0x0000000477777220 */ /* 0x000fe20000400000 */
[----:B------:R-:W-:Y:S06]  /*f7a0*/  BAR.SYNC.DEFER_BLOCKING 0x0 ;  /* 0x0000000000007b1d */ /* 0x000fec0000010000 */
[----:B------:R-:W-:-:S06]  /*f7b0*/  WARPGROUP.ARRIVE ;  /* 0x00000000000079c5 */ /* 0x000fcc0000000000 */
[----:B------:R-:W-:Y:S03]  /*f7c0*/  QGMMA.64x128x32.F32.E4M3.E4M3 R56, R24, gdesc[UR20], R56, gsb0 ;  /* 0x01e0001418387df3 */ /* 0x000fe60008000838 */
[----:B------:R-:W-:Y:S02]  /*f7d0*/  WARPGROUP.DEPBAR.LE gsb0, 0x0 ;  /* 0x00008000000079c5 */ /* 0x000fe40000010000 */
[----:B------:R-:W-:-:S07]  /*f7e0*/  WARPGROUP.ARRIVE ;  /* 0x00000000000079c5 */ /* 0x000fce0000000000 */
[----:B------:R-:W-:Y:S03]  /*f7f0*/  QGMMA.64x128x32.F32.E4M3.E4M3 R56, R28, gdesc[UR28], R56, gsb0 ;  /* 0x01e0001c1c387df3 */ /* 0x000fe60008000838 */
[----:B------:R-:W-:Y:S02]  /*f800*/  WARPGROUP.DEPBAR.LE gsb0, 0x0 ;  /* 0x00008000000079c5 */ /* 0x000fe40000010000 */
[----:B------:R-:W-:-:S07]  /*f810*/  WARPGROUP.ARRIVE ;  /* 0x00000000000079c5 */ /* 0x000fce0000000000 */
[----:B------:R-:W-:Y:S03]  /*f820*/  QGMMA.64x128x32.F32.E4M3.E4M3 R56, R32, gdesc[UR24], R56, gsb0 ;  /* 0x01e0001820387df3 */ /* 0x000fe60008000838 */
[----:B------:R-:W-:Y:S02]  /*f830*/  WARPGROUP.DEPBAR.LE gsb0, 0x0 ;  /* 0x00008000000079c5 */ /* 0x000fe40000010000 */
[----:B------:R-:W-:-:S07]  /*f840*/  WARPGROUP.ARRIVE ;  /* 0x00000000000079c5 */ /* 0x000fce0000000000 */
[----:B------:R-:W-:Y:S01]  /*f850*/  QGMMA.64x128x32.F32.E4M3.E4M3 R56, R36, gdesc[UR12], R56, gsb0 ;  /* 0x01e0000c24387df3 */ /* 0x000fe20008000838 */
[C---:B------:R-:W-:Y:S01]  /*f860*/  PRMT R44, R45.reuse, R54, R46 ;  /* 0x000000362d2c7216 */ /* 0x040fe2000000002e */
[----:B------:R-:W-:Y:S01]  /*f870*/  FADD R120, -R2, R248 ;  /* 0x000000f802787221 */ /* 0x000fe20000000100 */
[----:B------:R-:W-:Y:S02]  /*f880*/  PRMT R45, R45, R122, R46 ;  /* 0x0000007a2d2d7216 */ /* 0x000fe4000000002e */
[C-C-:B------:R-:W-:Y:S02]  /*f890*/  PRMT R46, R47.reuse, R54, R48.reuse ;  /* 0x000000362f2e7216 */ /* 0x140fe40000000030 */
[----:B------:R-:W-:Y:S01]  /*f8a0*/  PRMT R47, R47, R122, R48 ;  /* 0x0000007a2f2f7216 */ /* 0x000fe20000000030 */
[----:B------:R-:W-:Y:S01]  /*f8b0*/  FMUL R120, R120, 1.4426950216293334961 ;  /* 0x3fb8aa3b78787820 */ /* 0x000fe20000400000 */
[C-C-:B------:R-:W-:Y:S02]  /*f8c0*/  PRMT R48, R49.reuse, R54, R50.reuse ;  /* 0x0000003631307216 */ /* 0x140fe40000000032 */
[----:B------:R-:W-:Y:S01]  /*f8d0*/  PRMT R49, R49, R122, R50 ;  /* 0x0000007a31317216 */ /* 0x000fe20000000032 */
[----:B------:R-:W-:Y:S01]  /*f8e0*/  FMUL R228, R228, 1.4426950216293334961 ;  /* 0x3fb8aa3be4e47820 */ /* 0x000fe20000400000 */
[----:B------:R-:W-:-:S02]  /*f8f0*/  PRMT R50, R51, R54, R52 ;  /* 0x0000003633327216 */ /* 0x000fc40000000034 */
[----:B------:R-:W-:Y:S02]  /*f900*/  PRMT R51, R51, R122, R52 ;  /* 0x0000007a33337216 */ /* 0x000fe40000000034 */
[-CC-:B0-----:R-:W-:Y:S02]  /*f910*/  PRMT R52, R53, R54.reuse, R124.reuse ;  /* 0x0000003635347216 */ /* 0x181fe4000000007c */
[--C-:B------:R-:W-:Y:S01]  /*f920*/  PRMT R54, R55, R54, R123.reuse ;  /* 0x0000003637367216 */ /* 0x100fe2000000007b */
[----:B------:R-:W0:Y:S01]  /*f930*/  MUFU.EX2 R120, R120 ;  /* 0x0000007800787308 */ /* 0x000e220000000800 */
[-C--:B------:R-:W-:Y:S02]  /*f940*/  PRMT R53, R53, R122.reuse, R124 ;  /* 0x0000007a35357216 */ /* 0x080fe4000000007c */
[----:B------:R-:W-:Y:S01]  /*f950*/  PRMT R55, R55, R122, R123 ;  /* 0x0000007a37377216 */ /* 0x000fe2000000007b */
[----:B------:R-:W-:Y:S02]  /*f960*/  WARPGROUP.DEPBAR.LE gsb0, 0x0 ;  /* 0x00008000000079c5 */ /* 0x000fe40000010000 */
[----:B------:R-:W-:Y:S04]  /*f970*/  STL.64 [R1], R56 ;  /* 0x0000003801007387 */ /* 0x000fe80000100a00 */
[----:B------:R-:W-:Y:S04]  /*f980*/  STL.64 [R1+0x8], R58 ;  /* 0x0000083a01007387 */ /* 0x000fe80000100a00 */
        /* <DEDUP_REMOVED lines=29> */
[----:B------:R1:W-:Y:S04]  /*fb60*/  STL.64 [R1+0xf8], R118 ;  /* 0x0000f87601007387 */ /* 0x0003e80000100a00 */
[----:B-1----:R-:W2:Y:S04]  /*fb70*/  LDL.LU.64 R118, [R1+0x650] ;  /* 0x0006500001767983 */ /* 0x002ea80000300a00 */
[----:B------:R-:W3:Y:S04]  /*fb80*/  LDL.LU.64 R116, [R1+0x648] ;  /* 0x0006480001747983 */ /* 0x000ee80000300a00 */
[----:B------:R-:W4:Y:S04]  /*fb90*/  LDL.LU.64 R114, [R1+0x640] ;  /* 0x0006400001727983 */ /* 0x000f280000300a00 */
[----:B------:R-:W5:Y:S04]  /*fba0*/  LDL.LU.64 R112, [R1+0x638] ;  /* 0x0006380001707983 */ /* 0x000f680000300a00 */
[----:B------:R-:W2:Y:S04]  /*fbb0*/  LDL.LU.64 R110, [R1+0x630] ;  /* 0x00063000016e7983 */ /* 0x000ea80000300a00 */
[----:B------:R-:W3:Y:S04]  /*fbc0*/  LDL.LU.64 R108, [R1+0x628] ;  /* 0x00062800016c7983 */ /* 0x000ee80000300a00 */
[----:B------:R-:W4:Y:S04]  /*fbd0*/  LDL.LU.64 R106, [R1+0x620] ;  /* 0x00062000016a7983 */ /* 0x000f280000300a00 */
[----:B------:R-:W5:Y:S04]  /*fbe0*/  LDL.LU.64 R104, [R1+0x618] ;  /* 0x0006180001687983 */ /* 0x000f680000300a00 */
[----:B------:R-:W2:Y:S04]  /*fbf0*/  LDL.LU.64 R102, [R1+0x610] ;  /* 0x0006100001667983 */ /* 0x000ea80000300a00 */
[----:B------:R-:W2:Y:S04]  /*fc00*/  LDL.LU.64 R100, [R1+0x608] ;  /* 0x0006080001647983 */ /* 0x000ea80000300a00 */
[----:B------:R-:W2:Y:S04]  /*fc10*/  LDL.LU.64 R98, [R1+0x600] ;  /* 0x0006000001627983 */ /* 0x000ea80000300a00 */
[----:B------:R-:W2:Y:S04]  /*fc20*/  LDL.LU.64 R96, [R1+0x5f8] ;  /* 0x0005f80001607983 */ /* 0x000ea80000300a00 */
[----:B------:R-:W2:Y:S04]  /*fc30*/  LDL.LU.64 R94, [R1+0x5f0] ;  /* 0x0005f000015e7983 */ /* 0x000ea80000300a00 */
[----:B------:R-:W3:Y:S04]  /*fc40*/  LDL.LU.64 R92, [R1+0x5e8] ;  /* 0x0005e800015c7983 */ /* 0x000ee80000300a00 */
[----:B------:R-:W4:Y:S04]  /*fc50*/  LDL.LU.64 R90, [R1+0x5e0] ;  /* 0x0005e000015a7983 */ /* 0x000f280000300a00 */
[----:B------:R-:W5:Y:S04]  /*fc60*/  LDL.LU.64 R88, [R1+0x5d8] ;  /* 0x0005d80001587983 */ /* 0x000f680000300a00 */
[----:B------:R-:W2:Y:S04]  /*fc70*/  LDL.LU.64 R86, [R1+0x5d0] ;  /* 0x0005d00001567983 */ /* 0x000ea80000300a00 */
[----:B------:R-:W3:Y:S04]  /*fc80*/  LDL.LU.64 R84, [R1+0x5c8] ;  /* 0x0005c80001547983 */ /* 0x000ee80000300a00 */
[----:B------:R-:W4:Y:S04]  /*fc90*/  LDL.LU.64 R82, [R1+0x5c0] ;  /* 0x0005c00001527983 */ /* 0x000f280000300a00 */
[----:B------:R-:W4:Y:S04]  /*fca0*/  LDL.LU.64 R80, [R1+0x5b8] ;  /* 0x0005b80001507983 */ /* 0x000f280000300a00 */
[----:B------:R-:W5:Y:S04]  /*fcb0*/  LDL.LU.64 R78, [R1+0x5b0] ;  /* 0x0005b000014e7983 */ /* 0x000f680000300a00 */
[----:B------:R-:W5:Y:S04]  /*fcc0*/  LDL.LU.64 R76, [R1+0x5a8] ;  /* 0x0005a800014c7983 */ /* 0x000f680000300a00 */
[----:B------:R-:W4:Y:S04]  /*fcd0*/  LDL.LU.64 R74, [R1+0x5a0] ;  /* 0x0005a000014a7983 */ /* 0x000f280000300a00 */
        /* <DEDUP_REMOVED lines=8> */
[----:B------:R-:W4:Y:S01]  /*fd60*/  LDL.LU.64 R56, [R1+0x558] ;  /* 0x0005580001387983 */ /* 0x000f220000300a00 */
[----:B------:R-:W1:Y:S01]  /*fd70*/  MUFU.EX2 R122, R228 ;  /* 0x000000e4007a7308 */ /* 0x000e620000000800 */
[-C--:B0-----:R-:W-:Y:S01]  /*fd80*/  FMUL R154, R154, R120.reuse ;  /* 0x000000789a9a7220 */ /* 0x081fe20000400000 */
        /* <DEDUP_REMOVED lines=62> */
[----:B------:R-:W-:Y:S01]  /*10170*/  FMUL R215, R215, R120 ;  /* 0x00000078d7d77220 */ /* 0x000fe20000400000 */
[----:B------:R-:W4:Y:S04]  /*10180*/  LDL.LU R27, [R1+0x134] ;  /* 0x00013400011b7983 */ /* 0x000f280000300800 */
[----:B------:R-:W4:Y:S01]  /*10190*/  LDL.LU R26, [R1+0x138] ;  /* 0x00013800011a7983 */ /* 0x000f220000300800 */
[----:B------:R-:W-:-:S03]  /*101a0*/  WARPGROUP.ARRIVE ;  /* 0x00000000000079c5 */ /* 0x000fc60000000000 */
[----:B------:R-:W4:Y:S03]  /*101b0*/  LDL.LU R25, [R1+0x130] ;  /* 0x0001300001197983 */ /* 0x000f260000300800 */
[----:B------:R-:W-:Y:S01]  /*101c0*/  QGMMA.64x128x32.F32.E4M3.E4M3 R152, R40, gdesc[UR20], R152, gsb0 ;  /* 0x01e0001428987df3 */ /* 0x000fe20008000898 */
[----:B------:R-:W4:Y:S01]  /*101d0*/  LDL.LU R24, [R1+0x12c] ;  /* 0x00012c0001187983 */ /* 0x000f220000300800 */
[----:B------:R-:W-:Y:S01]  /*101e0*/  FADD R221, R222, R221 ;  /* 0x000000dddedd7221 */ /* 0x000fe20000000000 */
[----:B------:R-:W-:Y:S01]  /*101f0*/  FADD R7, R125, R7 ;  /* 0x000000077d077221 */ /* 0x000fe20000000000 */
[----:B------:R-:W-:Y:S02]  /*10200*/  FADD R137, R138, R137 ;  /* 0x000000898a897221 */ /* 0x000fe40000000000 */
[----:B------:R-:W-:Y:S01]  /*10210*/  FADD R221, R223, R221 ;  /* 0x000000dddfdd7221 */ /* 0x000fe20000000000 */
[----:B------:R-:W-:Y:S01]  /*10220*/  FADD R7, R13, R7 ;  /* 0x000000070d077221 */ /* 0x000fe20000000000 */
[----:B------:R-:W-:-:S02]  /*10230*/  FADD R137, R136, R137 ;  /* 0x0000008988897221 */ /* 0x000fc40000000000 */
[----:B------:R-:W-:Y:S01]  /*10240*/  FADD R221, R227, R221 ;  /* 0x000000dde3dd7221 */ /* 0x000fe20000000000 */
[----:B------:R-:W-:Y:S01]  /*10250*/  FADD R7, R14, R7 ;  /* 0x000000070e077221 */ /* 0x000fe20000000000 */
[----:B------:R-:W-:Y:S02]  /*10260*/  FADD R137, R135, R137 ;  /* 0x0000008987897221 */ /* 0x000fe40000000000 */
[----:B------:R-:W-:Y:S01]  /*10270*/  FADD R221, R232, R221 ;  /* 0x000000dde8dd7221 */ /* 0x000fe20000000000 */
[----:B------:R-:W-:Y:S01]  /*10280*/  FADD R7, R15, R7 ;  /* 0x000000070f077221 */ /* 0x000fe20000000000 */
[----:B------:R-:W-:Y:S02]  /*10290*/  FADD R137, R134, R137 ;  /* 0x0000008986897221 */ /* 0x000fe40000000000 */
[----:B------:R-:W-:Y:S01]  /*102a0*/  FADD R221, R238, R221 ;  /* 0x000000ddeedd7221 */ /* 0x000fe20000000000 */
[----:B------:R-:W-:Y:S01]  /*102b0*/  FADD R7, R16, R7 ;  /* 0x0000000710077221 */ /* 0x000fe20000000000 */
[----:B------:R-:W-:-:S02]  /*102c0*/  WARPGROUP.DEPBAR.LE gsb0, 0x0 ;  /* 0x00008000000079c5 */ /* 0x000fc40000010000 */
[----:B------:R-:W-:-:S06]  /*102d0*/  WARPGROUP.ARRIVE ;  /* 0x00000000000079c5 */ /* 0x000fcc0000000000 */
[----:B------:R-:W-:Y:S01]  /*102e0*/  QGMMA.64x128x32.F32.E4M3.E4M3 R152, R44, gdesc[UR28], R152, gsb0 ;  /* 0x01e0001c2c987df3 */ /* 0x000fe20008000898 */
[----:B------:R-:W-:Y:S01]  /*102f0*/  FADD R137, R133, R137 ;  /* 0x0000008985897221 */ /* 0x000fe20000000000 */
[----:B------:R-:W-:Y:S01]  /*10300*/  FADD R221, R236, R221 ;  /* 0x000000ddecdd7221 */ /* 0x000fe20000000000 */
[----:B------:R-:W-:Y:S02]  /*10310*/  FADD R7, R17, R7 ;  /* 0x0000000711077221 */ /* 0x000fe40000000000 */
[----:B------:R-:W-:Y:S01]  /*10320*/  FADD R137, R132, R137 ;  /* 0x0000008984897221 */ /* 0x000fe20000000000 */
[----:B------:R-:W-:Y:S01]  /*10330*/  FADD R221, R235, R221 ;  /* 0x000000ddebdd7221 */ /* 0x000fe20000000000 */
[----:B------:R-:W-:Y:S01]  /*10340*/  FADD R7, R18, R7 ;  /* 0x0000000712077221 */ /* 0x000fe20000000000 */
[----:B-----5:R-:W-:-:S04]  /*10350*/  FADD R77, R78, R77 ;  /* 0x0000004d4e4d7221 */ /* 0x020fc80000000000 */
[----:B---3--:R-:W-:-:S04]  /*10360*/  FADD R77, R85, R77 ;  /* 0x0000004d554d7221 */ /* 0x008fc80000000000 */
[----:B--2---:R-:W-:-:S04]  /*10370*/  FADD R77, R86, R77 ;  /* 0x0000004d564d7221 */ /* 0x004fc80000000000 */
[----:B------:R-:W-:-:S04]  /*10380*/  FADD R77, R87, R77 ;  /* 0x0000004d574d7221 */ /* 0x000fc80000000000 */
[----:B------:R-:W-:-:S04]  /*10390*/  FADD R77, R88, R77 ;  /* 0x0000004d584d7221 */ /* 0x000fc80000000000 */
[----:B------:R-:W-:Y:S01]  /*103a0*/  FADD R77, R89, R77 ;  /* 0x0000004d594d7221 */ /* 0x000fe20000000000 */
[----:B------:R-:W-:Y:S01]  /*103b0*/  FADD R137, R131, R137 ;  /* 0x0000008983897221 */ /* 0x000fe20000000000 */
[----:B------:R-:W-:Y:S02]  /*103c0*/  FADD R221, R234, R221 ;  /* 0x000000ddeadd7221 */ /* 0x000fe40000000000 */
[----:B----4-:R-:W-:Y:S01]  /*103d0*/  FADD R77, R90, R77 ;  /* 0x0000004d5a4d7221 */ /* 0x010fe20000000000 */
[----:B------:R-:W-:Y:S01]  /*103e0*/  FADD R7, R19, R7 ;  /* 0x0000000713077221 */ /* 0x000fe20000000000 */
[----:B------:R-:W-:Y:S02]  /*103f0*/  FADD R137, R130, R137 ;  /* 0x0000008982897221 */ /* 0x000fe40000000000 */
[----:B------:R-:W-:Y:S01]  /*10400*/  FADD R77, R91, R77 ;  /* 0x0000004d5b4d7221 */ /* 0x000fe20000000000 */
        /* <DEDUP_REMOVED lines=25> */
[----:B------:R-:W-:-:S02]  /*105a0*/  WARPGROUP.DEPBAR.LE gsb0, 0x0 ;  /* 0x00008000000079c5 */ /* 0x000fc40000010000 */
[----:B------:R-:W-:-:S06]  /*105b0*/  WARPGROUP.ARRIVE ;  /* 0x00000000000079c5 */ /* 0x000fcc0000000000 */
[----:B------:R-:W-:Y:S01]  /*105c0*/  QGMMA.64x128x32.F32.E4M3.E4M3 R152, R48, gdesc[UR24], R152, gsb0 ;  /* 0x01e0001830987df3 */ /* 0x000fe20008000898 */
        /* <DEDUP_REMOVED lines=66> */
[----:B------:R-:W-:-:S02]  /*109f0*/  FADD R137, R104, R137 ;  /* 0x0000008968897221 */ /* 0x000fc40000000000 */
[----:B------:R-:W0:Y:S04]  /*10a00*/  SHFL.BFLY PT, R5, R221, 0x2, 0x1f ;  /* 0x0c401f00dd057f89 */ /* 0x000e2800000e0000 */
[----:B------:R-:W1:Y:S04]  /*10a10*/  SHFL.BFLY PT, R10, R7, 0x2, 0x1f ;  /* 0x0c401f00070a7f89 */ /* 0x000e6800000e0000 */
[----:B------:R-:W2:Y:S04]  /*10a20*/  SHFL.BFLY PT, R8, R77, 0x2, 0x1f ;  /* 0x0c401f004d087f89 */ /* 0x000ea800000e0000 */
[----:B------:R-:W3:Y:S01]  /*10a30*/  SHFL.BFLY PT, R9, R137, 0x2, 0x1f ;  /* 0x0c401f0089097f89 */ /* 0x000ee200000e0000 */
[----:B------:R-:W4:Y:S01]  /*10a40*/  S2R R28, SR_CTAID.X ;  /* 0x00000000001c7919 */ /* 0x000f220000002500 */
[----:B0-----:R-:W-:Y:S01]  /*10a50*/  FADD R5, R221, R5 ;  /* 0x00000005dd057221 */ /* 0x001fe20000000000 */
[----:B-1----:R-:W-:Y:S01]  /*10a60*/  FADD R7, R7, R10 ;  /* 0x0000000a07077221 */ /* 0x002fe20000000000 */
[----:B------:R-:W-:-:S02]  /*10a70*/  WARPGROUP.DEPBAR.LE gsb0, 0x0 ;  /* 0x00008000000079c5 */ /* 0x000fc40000010000 */
[----:B------:R-:W-:-:S06]  /*10a80*/  WARPGROUP.ARRIVE ;  /* 0x00000000000079c5 */ /* 0x000fcc0000000000 */
[----:B------:R-:W-:Y:S01]  /*10a90*/  QGMMA.64x128x32.F32.E4M3.E4M3 R152, R52, gdesc[UR12], R152, gsb0 ;  /* 0x01e0000c34987df3 */ /* 0x000fe20008000898 */
[----:B--2---:R-:W-:Y:S01]  /*10aa0*/  FADD R8, R77, R8 ;  /* 0x000000084d087221 */ /* 0x004fe20000000000 */
[----:B---3--:R-:W-:Y:S01]  /*10ab0*/  FADD R9, R137, R9 ;  /* 0x0000000989097221 */ /* 0x008fe20000000000 */
[----:B------:R-:W0:Y:S04]  /*10ac0*/  SHFL.BFLY PT, R10, R5, 0x1, 0x1f ;  /* 0x0c201f00050a7f89 */ /* 0x000e2800000e0000 */
[----:B------:R-:W1:Y:S04]  /*10ad0*/  SHFL.BFLY PT, R11, R7, 0x1, 0x1f ;  /* 0x0c201f00070b7f89 */ /* 0x000e6800000e0000 */
[----:B------:R-:W2:Y:S04]  /*10ae0*/  SHFL.BFLY PT, R12, R8, 0x1, 0x1f ;  /* 0x0c201f00080c7f89 */ /* 0x000ea800000e0000 */
[----:B------:R-:W3:Y:S01]  /*10af0*/  SHFL.BFLY PT, R13, R9, 0x1, 0x1f ;  /* 0x0c201f00090d7f89 */ /* 0x000ee200000e0000 */
[----:B------:R-:W-:Y:S01]  /*10b00*/  UIADD3 UR4, UP0, UR4, 0x80, URZ ;  /* 0x0000008004047890 */ /* 0x000fe2000ff1e03f */
[----:B----4-:R-:W-:-:S02]  /*10b10*/  IMAD.SHL.U32 R28, R28, 0x100, RZ ;  /* 0x000001001c1c7824 */ /* 0x010fc400078e00ff */
[----:B0-----:R-:W-:Y:S01]  /*10b20*/  FADD R10, R5, R10 ;  /* 0x0000000a050a7221 */ /* 0x001fe20000000000 */
[----:B-1----:R-:W-:-:S03]  /*10b30*/  FADD R11, R7, R11 ;  /* 0x0000000b070b7221 */ /* 0x002fc60000000000 */
[----:B------:R-:W-:Y:S01]  /*10b40*/  FFMA R27, R4, R27, R10 ;  /* 0x0000001b041b7223 */ /* 0x000fe2000000000a */
[----:B--2---:R-:W-:Y:S01]  /*10b50*/  FADD R12, R8, R12 ;  /* 0x0000000c080c7221 */ /* 0x004fe20000000000 */
[----:B------:R-:W-:Y:S01]  /*10b60*/  FFMA R26, R121, R26, R11 ;  /* 0x0000001a791a7223 */ /* 0x000fe2000000000b */
[----:B---3--:R-:W-:Y:S02]  /*10b70*/  FADD R13, R9, R13 ;  /* 0x0000000d090d7221 */ /* 0x008fe40000000000 */
[----:B------:R-:W-:Y:S01]  /*10b80*/  FFMA R25, R122, R25, R12 ;  /* 0x000000197a197223 */ /* 0x000fe2000000000c */
[----:B------:R1:W-:Y:S01]  /*10b90*/  STL [R1+0x134], R27 ;  /* 0x0001341b01007387 */ /* 0x0003e20000100800 */
[----:B------:R-:W-:Y:S01]  /*10ba0*/  FFMA R24, R120, R24, R13 ;  /* 0x0000001878187223 */ /* 0x000fe2000000000d */
[----:B------:R-:W-:Y:S02]  /*10bb0*/  UIADD3.X UR5, URZ, UR5, URZ, UP0, !UPT ;  /* 0x000000053f057290 */ /* 0x000fe400087fe43f */
[----:B------:R1:W-:Y:S01]  /*10bc0*/  STL [R1+0x138], R26 ;  /* 0x0001381a01007387 */ /* 0x0003e20000100800 */
[----:B------:R-:W-:-:S03]  /*10bd0*/  VIADD R28, R28, 0x100 ;  /* 0x000001001c1c7836 */ /* 0x000fc60000000000 */
[----:B------:R1:W-:Y:S04]  /*10be0*/  STL [R1+0x130], R25 ;  /* 0x0001301901007387 */ /* 0x0003e80000100800 */
[----:B------:R1:W-:Y:S01]  /*10bf0*/  STL [R1+0x12c], R24 ;  /* 0x00012c1801007387 */ /* 0x0003e20000100800 */
[----:B------:R-:W-:-:S03]  /*10c00*/  IMAD.U32 R14, RZ, RZ, UR5 ;  /* 0x00000005ff0e7e24 */ /* 0x000fc6000f8e00ff */
[----:B------:R1:W-:Y:S01]  /*10c10*/  STL [R1+0x120], R2 ;  /* 0x0001200201007387 */ /* 0x0003e20000100800 */
[----:B------:R-:W-:-:S03]  /*10c20*/  ISETP.LE.U32.AND P1, PT, R28, UR4, PT ;  /* 0x000000041c007c0c */ /* 0x000fc6000bf23070 */
[----:B------:R1:W-:Y:S04]  /*10c30*/  STL [R1+0x128], R76 ;  /* 0x0001284c01007387 */ /* 0x0003e80000100800 */
[----:B------:R1:W-:Y:S04]  /*10c40*/  STL [R1+0x11c], R3 ;  /* 0x00011c0301007387 */ /* 0x0003e80000100800 */
[----:B------:R1:W-:Y:S01]  /*10c50*/  STL [R1+0x124], R6 ;  /* 0x0001240601007387 */ /* 0x0003e20000100800 */
[----:B------:R-:W-:Y:S01]  /*10c60*/  ISETP.GE.U32.AND.EX P1, PT, R14, RZ, PT, P1 ;  /* 0x000000ff0e00720c */ /* 0x000fe20003f26110 */
[----:B------:R-:W-:-:S02]  /*10c70*/  ULEA UR7, UR16, UR7, 0x7 ;  /* 0x0000000710077291 */ /* 0x000fc4000f8e383f */
[----:B------:R-:W-:Y:S01]  /*10c80*/  ULEA UR6, UR17, UR6, 0x7 ;  /* 0x0000000611067291 */ /* 0x000fe2000f8e383f */
[----:B------:R-:W-:Y:S02]  /*10c90*/  IMAD.MOV.U32 R4, RZ, RZ, R76 ;  /* 0x000000ffff047224 */ /* 0x000fe400078e004c */
[----:B------:R-:W-:Y:S01]  /*10ca0*/  IMAD.MOV.U32 R5, RZ, RZ, R6 ;  /* 0x000000ffff057224 */ /* 0x000fe200078e0006 */
[----:B------:R-:W-:-:S06]  /*10cb0*/  WARPGROUP.DEPBAR.LE gsb0, 0x0 ;  /* 0x00008000000079c5 */ /* 0x000fcc0000010000 */
[----:B-1----:R-:W-:Y:S05]  /*10cc0*/  @!P1 BRA `(.L_x_1) ;  /* 0xffffff5400049947 */ /* 0x002fea000383ffff */
.L_x_0:
[----:B------:R-:W2:Y:S01]  /*10cd0*/  LDL.LU R11, [R1+0x138] ;  /* 0x00013800010b7983 */ /* 0x000ea20000300800 */
[----:B------:R-:W-:Y:S01]  /*10ce0*/  ULDC.64 UR4, c[0x0][0x270] ;  /* 0x00009c0000047ab9 */ /* 0x000fe20000000a00 */
[----:B------:R-:W0:Y:S02]  /*10cf0*/  LDC R231, c[0x0][0x278] ;  /* 0x00009e00ffe77b82 */ /* 0x000e240000000800 */
[----:B------:R-:W3:Y:S04]  /*10d00*/  LDL.LU R13, [R1+0x134] ;  /* 0x00013400010d7983 */ /* 0x000ee80000300800 */
[----:B------:R-:W4:Y:S04]  /*10d10*/  LDL.LU R42, [R1+0x12c] ;  /* 0x00012c00012a7983 */ /* 0x000f280000300800 */
[----:B------:R-:W5:Y:S04]  /*10d20*/  LDL.LU R15, [R1+0xec] ;  /* 0x0000ec00010f7983 */ /* 0x000f680000300800 */
        /* <DEDUP_REMOVED lines=21> */
[----:B------:R-:W2:Y:S04]  /*10e80*/  LDL.LU R41, [R1+0x38] ;  /* 0x0000380001297983 */ /* 0x000ea80000300800 */
[----:B------:R-:W3:Y:S04]  /*10e90*/  LDL.LU R40, [R1+0x2c] ;  /* 0x00002c0001287983 */ /* 0x000ee80000300800 */
[----:B------:R-:W5:Y:S04]  /*10ea0*/  LDL.LU R39, [R1+0x28] ;  /* 0x0000280001277983 */ /* 0x000f680000300800 */
[----:B------:R-:W5:Y:S04]  /*10eb0*/  LDL.LU R17, [R1+0x1c] ;  /* 0x00001c0001117983 */ /* 0x000f680000300800 */
[----:B------:R-:W5:Y:S04]  /*10ec0*/  LDL.LU R16, [R1+0xfc] ;  /* 0x0000fc0001107983 */ /* 0x000f680000300800 */
[----:B------:R-:W5:Y:S04]  /*10ed0*/  LDL.LU R12, [R1+0xf8] ;  /* 0x0000f800010c7983 */ /* 0x000f680000300800 */
[----:B------:R-:W5:Y:S01]  /*10ee0*/  LDL.LU R44, [R1+0x130] ;  /* 0x00013000012c7983 */ /* 0x000f620000300800 */
[----:B------:R-:W1:Y:S02]  /*10ef0*/  S2R R234, SR_TID.X ;  /* 0x0000000000ea7919 */ /* 0x000e640000002100 */
[C---:B-1----:R-:W-:Y:S01]  /*10f00*/  IMAD.SHL.U32 R0, R234.reuse, 0x10, RZ ;  /* 0x00000010ea007824 */ /* 0x042fe200078e00ff */
[C---:B------:R-:W-:Y:S01]  /*10f10*/  LOP3.LUT R10, R234.reuse, 0x7, RZ, 0xc0, !PT ;  /* 0x00000007ea0a7812 */ /* 0x040fe200078ec0ff */
[C---:B------:R-:W-:Y:S01]  /*10f20*/  IMAD.SHL.U32 R6, R234.reuse, 0x80, RZ ;  /* 0x00000080ea067824 */ /* 0x040fe200078e00ff */
[----:B------:R-:W-:Y:S01]  /*10f30*/  SHF.R.U32.HI R9, RZ, 0x1, R234 ;  /* 0x00000001ff097819 */ /* 0x000fe200000116ea */
[----:B------:R-:W-:Y:S01]  /*10f40*/  IMAD.SHL.U32 R8, R234, 0x4, RZ ;  /* 0x00000004ea087824 */ /* 0x000fe200078e00ff */
[----:B------:R-:W-:-:S02]  /*10f50*/  LOP3.LUT R0, R0, 0xf0, RZ, 0xc0, !PT ;  /* 0x000000f000007812 */ /* 0x000fc400078ec0ff */
[----:B------:R-:W-:Y:S02]  /*10f60*/  LOP3.LUT R7, R6, 0x800, RZ, 0xc0, !PT ;  /* 0x0000080006077812 */ /* 0x000fe400078ec0ff */
[----:B------:R-:W-:Y:S02]  /*10f70*/  LOP3.LUT R8, R8, 0x3c0, RZ, 0xc0, !PT ;  /* 0x000003c008087812 */ /* 0x000fe400078ec0ff */
[----:B------:R-:W-:Y:S02]  /*10f80*/  LOP3.LUT R9, R9, 0x4, RZ, 0xc0, !PT ;  /* 0x0000000409097812 */ /* 0x000fe400078ec0ff */
[----:B------:R-:W-:Y:S02]  /*10f90*/  LEA R10, R10, UR9, 0x3 ;  /* 0x000000090a0a7c11 */ /* 0x000fe4000f8e18ff */
[----:B------:R-:W-:Y:S01]  /*10fa0*/  IADD3 R32, R7, UR9, R0 ;  /* 0x0000000907207c10 */ /* 0x000fe2000fffe000 */
[----:B------:R-:W-:Y:S01]  /*10fb0*/  FMUL R7, R214, 0.25 ;  /* 0x3e800000d6077820 */ /* 0x000fe20000400000 */
[----:B------:R-:W-:Y:S01]  /*10fc0*/  IADD3 R0, R9, R10, R8 ;  /* 0x0000000a09007210 */ /* 0x000fe20007ffe008 */
[----:B------:R-:W-:Y:S01]  /*10fd0*/  FMUL R8, R215, 0.25 ;  /* 0x3e800000d7087820 */ /* 0x000fe20000400000 */
[----:B----4-:R-:W-:-:S05]  /*10fe0*/  IMAD.MOV.U32 R6, RZ, RZ, R42 ;  /* 0x000000ffff067224 */ /* 0x010fca00078e002a */
[----:B------:R-:W-:-:S04]  /*10ff0*/  FSETP.GT.AND P3, PT, |R6|, 8.50705917302346158658e+37, PT ;  /* 0x7e8000000600780b */ /* 0x000fc80003f64200 */
[----:B------:R-:W-:Y:S01]  /*11000*/  FSEL R214, R7, R214, P3 ;  /* 0x000000d607d67208 */ /* 0x000fe20001800000 */
[----:B------:R-:W-:Y:S01]  /*11010*/  FMUL R7, R206, 0.25 ;  /* 0x3e800000ce077820 */ /* 0x000fe20000400000 */
[----:B------:R-:W-:Y:S01]  /*11020*/  FSEL R215, R8, R215, P3 ;  /* 0x000000d708d77208 */ /* 0x000fe20001800000 */
[----:B------:R-:W-:-:S03]  /*11030*/  FMUL R8, R207, 0.25 ;  /* 0x3e800000cf087820 */ /* 0x000fc60000400000 */
        /* <DEDUP_REMOVED lines=16> */
[----:B------:R-:W-:Y:S02]  /*11140*/  FSEL R166, R7, R166, P3 ;  /* 0x000000a607a67208 */ /* 0x000fe40001800000 */
[----:B------:R-:W-:Y:S01]  /*11150*/  FSEL R167, R8, R167, P3 ;  /* 0x000000a708a77208 */ /* 0x000fe20001800000 */
[----:B------:R-:W-:Y:S01]  /*11160*/  FMUL R8, R213, 0.25 ;  /* 0x3e800000d5087820 */ /* 0x000fe20000400000 */
[----:B------:R-:W-:Y:S01]  /*11170*/  FMUL R9, R210, 0.25 ;  /* 0x3e800000d2097820 */ /* 0x000fe20000400000 */
[----:B------:R-:W-:Y:S01]  /*11180*/  FMUL R10, R211, 0.25 ;  /* 0x3e800000d30a7820 */ /* 0x000fe20000400000 */
[----:B--2---:R-:W-:Y:S02]  /*11190*/  IMAD.MOV.U32 R43, RZ, RZ, R41 ;  /* 0x000000ffff2b7224 */ /* 0x004fe400078e0029 */
[----:B---3--:R-:W-:Y:S02]  /*111a0*/  IMAD.MOV.U32 R42, RZ, RZ, R40 ;  /* 0x000000ffff2a7224 */ /* 0x008fe400078e0028 */
[----:B-----5:R-:W-:Y:S01]  /*111b0*/  IMAD.MOV.U32 R7, RZ, RZ, R44 ;  /* 0x000000ffff077224 */ /* 0x020fe200078e002c */
[----:B------:R-:W-:Y:S01]  /*111c0*/  FSEL R210, R9, R210, P3 ;  /* 0x000000d209d27208 */ /* 0x000fe20001800000 */
[----:B------:R-:W-:Y:S01]  /*111d0*/  IMAD.MOV.U32 R41, RZ, RZ, R39 ;  /* 0x000000ffff297224 */ /* 0x000fe200078e0027 */
[----:B------:R-:W-:Y:S01]  /*111e0*/  FSEL R211, R10, R211, P3 ;  /* 0x000000d30ad37208 */ /* 0x000fe20001800000 */
[----:B------:R-:W-:Y:S01]  /*111f0*/  IMAD.MOV.U32 R40, RZ, RZ, R17 ;  /* 0x000000ffff287224 */ /* 0x000fe200078e0011 */
[----:B------:R-:W-:Y:S01]  /*11200*/  FSETP.GT.AND P2, PT, |R7|, 8.50705917302346158658e+37, PT ;  /* 0x7e8000000700780b */ /* 0x000fe20003f44200 */
[----:B------:R-:W-:-:S02]  /*11210*/  IMAD.MOV.U32 R44, RZ, RZ, R13 ;  /* 0x000000ffff2c7224 */ /* 0x000fc400078e000d */
[----:B------:R-:W-:Y:S01]  /*11220*/  FMUL R9, R202, 0.25 ;  /* 0x3e800000ca097820 */ /* 0x000fe20000400000 */
[----:B------:R-:W-:Y:S01]  /*11230*/  FMUL R10, R203, 0.25 ;  /* 0x3e800000cb0a7820 */ /* 0x000fe20000400000 */
[----:B------:R-:W-:Y:S01]  /*11240*/  FSEL R213, R8, R213, P2 ;  /* 0x000000d508d57208 */ /* 0x000fe20001000000 */
[----:B------:R-:W-:Y:S01]  /*11250*/  FMUL R8, R209, 0.25 ;  /* 0x3e800000d1087820 */ /* 0x000fe20000400000 */
[----:B------:R-:W-:Y:S02]  /*11260*/  IMAD.MOV.U32 R39, RZ, RZ, R11 ;  /* 0x000000ffff277224 */ /* 0x000fe400078e000b */
[----:B------:R-:W-:Y:S02]  /*11270*/  IMAD.MOV.U32 R17, RZ, RZ, R16 ;  /* 0x000000ffff117224 */ /* 0x000fe400078e0010 */
[----:B------:R-:W-:Y:S01]  /*11280*/  FSEL R209, R8, R209, P2 ;  /* 0x000000d108d17208 */ /* 0x000fe20001000000 */
[----:B------:R-:W-:Y:S01]  /*11290*/  FMUL R8, R201, 0.25 ;  /* 0x3e800000c9087820 */ /* 0x000fe20000400000 */
[----:B------:R-:W-:Y:S01]  /*112a0*/  FSEL R202, R9, R202, P3 ;  /* 0x000000ca09ca7208 */ /* 0x000fe20001800000 */
[----:B------:R-:W-:-:S03]  /*112b0*/  IMAD.MOV.U32 R16, RZ, RZ, R12 ;  /* 0x000000ffff107224 */ /* 0x000fc600078e000c */
[----:B------:R-:W-:Y:S01]  /*112c0*/  FSEL R201, R8, R201, P2 ;  /* 0x000000c908c97208 */ /* 0x000fe20001000000 */
[----:B------:R-:W-:-:S05]  /*112d0*/  FMUL R8, R189, 0.25 ;  /* 0x3e800000bd087820 */ /* 0x000fca0000400000 */
[----:B------:R-:W-:Y:S01]  /*112e0*/  FSEL R189, R8, R189, P2 ;  /* 0x000000bd08bd7208 */ /* 0x000fe20001000000 */
[----:B------:R-:W-:-:S05]  /*112f0*/  FMUL R8, R181, 0.25 ;  /* 0x3e800000b5087820 */ /* 0x000fca0000400000 */
[----:B------:R-:W-:Y:S01]  /*11300*/  FSEL R181, R8, R181, P2 ;  /* 0x000000b508b57208 */ /* 0x000fe20001000000 */
[----:B------:R-:W-:-:S05]  /*11310*/  FMUL R8, R169, 0.25 ;  /* 0x3e800000a9087820 */ /* 0x000fca0000400000 */
[----:B------:R-:W-:Y:S01]  /*11320*/  FSEL R169, R8, R169, P2 ;  /* 0x000000a908a97208 */ /* 0x000fe20001000000 */
[----:B------:R-:W-:-:S05]  /*11330*/  FMUL R8, R161, 0.25 ;  /* 0x3e800000a1087820 */ /* 0x000fca0000400000 */
[----:B------:R-:W-:Y:S01]  /*11340*/  FSEL R161, R8, R161, P2 ;  /* 0x000000a108a17208 */ /* 0x000fe20001000000 */
[----:B------:R-:W-:Y:S02]  /*11350*/  IMAD.MOV.U32 R8, RZ, RZ, R44 ;  /* 0x000000ffff087224 */ /* 0x000fe400078e002c */
[----:B------:R-:W2:Y:S01]  /*11360*/  LDL.LU R44, [R1+0x3c] ;  /* 0x00003c00012c7983 */ /* 0x000ea20000300800 */
[----:B------:R-:W-:Y:S01]  /*11370*/  FSEL R203, R10, R203, P3 ;  /* 0x000000cb0acb7208 */ /* 0x000fe20001800000 */
[----:B------:R-:W-:Y:S01]  /*11380*/  FMUL R9, R194, 0.25 ;  /* 0x3e800000c2097820 */ /* 0x000fe20000400000 */
[----:B------:R-:W-:Y:S01]  /*11390*/  FMUL R10, R191, 0.25 ;  /* 0x3e800000bf0a7820 */ /* 0x000fe20000400000 */
[----:B------:R-:W-:Y:S01]  /*113a0*/  LOP3.LUT R11, R234, 0xe0, RZ, 0xc0, !PT ;  /* 0x000000e0ea0b7812 */ /* 0x000fe200078ec0ff */
[----:B------:R-:W3:Y:S02]  /*113b0*/  LDL.LU R48, [R1+0x18] ;  /* 0x0000180001307983 */ /* 0x000ee40000300800 */
[----:B------:R-:W-:Y:S01]  /*113c0*/  FSEL R194, R9, R194, P3 ;  /* 0x000000c209c27208 */ /* 0x000fe20001800000 */
[----:B------:R-:W-:Y:S01]  /*113d0*/  FMUL R9, R182, 0.25 ;  /* 0x3e800000b6097820 */ /* 0x000fe20000400000 */
[----:B------:R-:W-:Y:S01]  /*113e0*/  FSEL R191, R10, R191, P3 ;  /* 0x000000bf0abf7208 */ /* 0x000fe20001800000 */
[----:B------:R-:W-:Y:S01]  /*113f0*/  FMUL R10, R183, 0.25 ;  /* 0x3e800000b70a7820 */ /* 0x000fe20000400000 */
[----:B------:R-:W-:Y:S01]  /*11400*/  IMAD R32, R11, 0x8, R32 ;  /* 0x000000080b207824 */ /* 0x000fe200078e0220 */
[----:B------:R-:W-:Y:S01]  /*11410*/  FSETP.GT.AND P0, PT, |R8|, 8.50705917302346158658e+37, PT ;  /* 0x7e8000000800780b */ /* 0x000fe20003f04200 */
[----:B------:R-:W4:Y:S01]  /*11420*/  LDL.LU R47, [R1+0xc] ;  /* 0x00000c00012f7983 */ /* 0x000f220000300800 */
[----:B------:R-:W-:Y:S01]  /*11430*/  FSEL R182, R9, R182, P3 ;  /* 0x000000b609b67208 */ /* 0x000fe20001800000 */
[----:B------:R-:W-:Y:S01]  /*11440*/  FMUL R9, R174, 0.25 ;  /* 0x3e800000ae097820 */ /* 0x000fe20000400000 */
[----:B------:R-:W-:Y:S01]  /*11450*/  FSEL R183, R10, R183, P3 ;  /* 0x000000b70ab77208 */ /* 0x000fe20001800000 */
[----:B------:R-:W-:Y:S01]  /*11460*/  FMUL R10, R171, 0.25 ;  /* 0x3e800000ab0a7820 */ /* 0x000fe20000400000 */
[----:B------:R-:W-:Y:S01]  /*11470*/  FMUL R11, R190, 0.25 ;  /* 0x3e800000be0b7820 */ /* 0x000fe20000400000 */
[----:B------:R-:W5:Y:S01]  /*11480*/  LDL.LU R46, [R1+0x8] ;  /* 0x00000800012e7983 */ /* 0x000f620000300800 */
[----:B------:R-:W-:Y:S01]  /*11490*/  FSEL R174, R9, R174, P3 ;  /* 0x000000ae09ae7208 */ /* 0x000fe20001800000 */
[----:B------:R-:W-:Y:S01]  /*114a0*/  FMUL R9, R162, 0.25 ;  /* 0x3e800000a2097820 */ /* 0x000fe20000400000 */
        /* <DEDUP_REMOVED lines=53> */
[----:B------:R-:W5:Y:S01]  /*11800*/  LDL.LU R45, [R1+0xf4] ;  /* 0x0000f400012d7983 */ /* 0x000f620000300800 */
[----:B------:R-:W-:-:S02]  /*11810*/  FSEL R9, R10, R17, P0 ;  /* 0x000000110a097208 */ /* 0x000fc40000000000 */
[----:B------:R-:W-:Y:S01]  /*11820*/  FSEL R10, R11, R16, P0 ;  /* 0x000000100b0a7208 */ /* 0x000fe20000000000 */
[----:B------:R-:W-:Y:S01]  /*11830*/  FMUL R16, R19, 0.25 ;  /* 0x3e80000013107820 */ /* 0x000fe20000400000 */
[----:B------:R-:W5:Y:S04]  /*11840*/  LDL.LU R57, [R1+0xf0] ;  /* 0x0000f00001397983 */ /* 0x000f680000300800 */
[----:B------:R-:W5:Y:S01]  /*11850*/  LDL.LU R56, [R1+0xe4] ;  /* 0x0000e40001387983 */ /* 0x000f620000300800 */
[----:B------:R-:W-:-:S03]  /*11860*/  FSEL R16, R16, R19, P0 ;  /* 0x0000001310107208 */ /* 0x000fc60000000000 */
[----:B------:R-:W5:Y:S01]  /*11870*/  LDL.LU R55, [R1+0xe0] ;  /* 0x0000e00001377983 */ /* 0x000f620000300800 */
[----:B------:R-:W-:-:S03]  /*11880*/  FMUL R19, R24, 0.25 ;  /* 0x3e80000018137820 */ /* 0x000fc60000400000 */
[----:B------:R-:W5:Y:S04]  /*11890*/  LDL.LU R54, [R1+0xd4] ;  /* 0x0000d40001367983 */ /* 0x000f680000300800 */
[----:B------:R-:W5:Y:S04]  /*118a0*/  LDL.LU R53, [R1+0xd0] ;  /* 0x0000d00001357983 */ /* 0x000f680000300800 */
        /* <DEDUP_REMOVED lines=28> */
[----:B------:R-:W5:Y:S01]  /*11a70*/  LDL.LU R49, [R1+0x10] ;  /* 0x0000100001317983 */ /* 0x000f620000300800 */
[----:B--2---:R-:W-:-:S05]  /*11a80*/  FMUL R31, R44, 0.25 ;  /* 0x3e8000002c1f7820 */ /* 0x004fca0000400000 */
[----:B------:R-:W-:Y:S02]  /*11a90*/  FSEL R31, R31, R44, P0 ;  /* 0x0000002c1f1f7208 */ /* 0x000fe40000000000 */
[----:B------:R-:W2:Y:S04]  /*11aa0*/  LDL.LU R44, [R1+0x4] ;  /* 0x00000400012c7983 */ /* 0x000ea80000300800 */
[----:B------:R-:W2:Y:S01]  /*11ab0*/  LDL.LU R87, [R1] ;  /* 0x0000000001577983 */ /* 0x000ea20000300800 */
[----:B------:R-:W-:-:S05]  /*11ac0*/  FMUL R12, R199, 0.25 ;  /* 0x3e800000c70c7820 */ /* 0x000fca0000400000 */
[----:B------:R-:W-:Y:S01]  /*11ad0*/  FSEL R199, R12, R199, P3 ;  /* 0x000000c70cc77208 */ /* 0x000fe20001800000 */
[----:B------:R-:W-:Y:S01]  /*11ae0*/  FMUL R12, R179, 0.25 ;  /* 0x3e800000b30c7820 */ /* 0x000fe20000400000 */
[----:B------:R-:W-:-:S04]  /*11af0*/  FMUL R13, R204, 0.25 ;  /* 0x3e800000cc0d7820 */ /* 0x000fc80000400000 */
        /* <DEDUP_REMOVED lines=14> */
[----:B------:R-:W-:Y:S01]  /*11be0*/  FMUL R11, R22, 0.25 ;  /* 0x3e800000160b7820 */ /* 0x000fe20000400000 */
[----:B------:R-:W-:Y:S01]  /*11bf0*/  FSEL R13, R13, R15, P0 ;  /* 0x0000000f0d0d7208 */ /* 0x000fe20000000000 */
[----:B------:R-:W-:Y:S02]  /*11c00*/  FMUL R15, R18, 0.25 ;  /* 0x3e800000120f7820 */ /* 0x000fe40000400000 */
[----:B------:R-:W-:Y:S01]  /*11c10*/  FSEL R153, R12, R153, P2 ;  /* 0x000000990c997208 */ /* 0x000fe20001000000 */
[----:B------:R-:W-:Y:S01]  /*11c20*/  FMUL R12, R14, 0.25 ;  /* 0x3e8000000e0c7820 */ /* 0x000fe20000400000 */
[----:B------:R-:W-:Y:S01]  /*11c30*/  FSEL R11, R11, R22, P0 ;  /* 0x000000160b0b7208 */ /* 0x000fe20000000000 */
[----:B------:R-:W-:Y:S01]  /*11c40*/  FMUL R22, R23, 0.25 ;  /* 0x3e80000017167820 */ /* 0x000fe20000400000 */
[----:B------:R-:W-:-:S02]  /*11c50*/  FSEL R15, R15, R18, P0 ;  /* 0x000000120f0f7208 */ /* 0x000fc40000000000 */
[----:B------:R-:W-:Y:S01]  /*11c60*/  FSEL R12, R12, R14, P0 ;  /* 0x0000000e0c0c7208 */ /* 0x000fe20000000000 */
[----:B------:R-:W-:Y:S01]  /*11c70*/  FMUL R14, R21, 0.25 ;  /* 0x3e800000150e7820 */ /* 0x000fe20000400000 */
[----:B------:R-:W-:Y:S01]  /*11c80*/  FMUL R18, R29, 0.25 ;  /* 0x3e8000001d127820 */ /* 0x000fe20000400000 */
[----:B------:R-:W-:Y:S01]  /*11c90*/  FSEL R22, R22, R23, P0 ;  /* 0x0000001716167208 */ /* 0x000fe20000000000 */
[----:B------:R-:W-:Y:S01]  /*11ca0*/  FMUL R23, R30, 0.25 ;  /* 0x3e8000001e177820 */ /* 0x000fe20000400000 */
        /* <DEDUP_REMOVED lines=21> */
[----:B------:R-:W-:-:S02]  /*11e00*/  FSETP.GT.AND P1, PT, |R39|, 8.50705917302346158658e+37, PT ;  /* 0x7e8000002700780b */ /* 0x000fc40003f24200 */
[----:B------:R-:W-:Y:S01]  /*11e10*/  FSEL R36, R36, R40, P0 ;  /* 0x0000002824247208 */ /* 0x000fe20000000000 */
[----:B---3--:R-:W-:Y:S01]  /*11e20*/  FMUL R40, R48, 0.25 ;  /* 0x3e80000030287820 */ /* 0x008fe20000400000 */
[----:B------:R-:W-:Y:S01]  /*11e30*/  FSEL R25, R25, R34, P0 ;  /* 0x0000002219197208 */ /* 0x000fe20000000000 */
[----:B------:R-:W-:Y:S01]  /*11e40*/  FMUL R34, R35, 0.25 ;  /* 0x3e80000023227820 */ /* 0x000fe20000400000 */
[----:B------:R-:W-:Y:S01]  /*11e50*/  FSEL R28, R28, R38, P0 ;  /* 0x000000261c1c7208 */ /* 0x000fe20000000000 */
[----:B------:R-:W-:Y:S01]  /*11e60*/  FMUL R38, R42, 0.25 ;  /* 0x3e8000002a267820 */ /* 0x000fe20000400000 */
[----:B------:R-:W-:Y:S01]  /*11e70*/  FSEL R37, R37, R41, P0 ;  /* 0x0000002925257208 */ /* 0x000fe20000000000 */
[----:B----4-:R-:W-:Y:S01]  /*11e80*/  FMUL R41, R47, 0.25 ;  /* 0x3e8000002f297820 */ /* 0x010fe20000400000 */
[----:B------:R-:W-:Y:S02]  /*11e90*/  FSETP.GEU.AND P4, PT, R39, 1.175494350822287508e-38, PT ;  /* 0x008000002700780b */ /* 0x000fe40003f8e000 */
[----:B------:R-:W-:Y:S01]  /*11ea0*/  FSEL R40, R40, R48, P0 ;  /* 0x0000003028287208 */ /* 0x000fe20000000000 */
[----:B-----5:R-:W-:Y:S01]  /*11eb0*/  FMUL R48, R55, 0.25 ;  /* 0x3e80000037307820 */ /* 0x020fe20000400000 */
[----:B------:R-:W-:Y:S01]  /*11ec0*/  FSEL R34, R34, R35, P0 ;  /* 0x0000002322227208 */ /* 0x000fe20000000000 */
[----:B------:R-:W-:Y:S01]  /*11ed0*/  FMUL R35, R43, 0.25 ;  /* 0x3e8000002b237820 */ /* 0x000fe20000400000 */
[----:B------:R-:W-:Y:S01]  /*11ee0*/  FSEL R38, R38, R42, P0 ;  /* 0x0000002a26267208 */ /* 0x000fe20000000000 */
[----:B------:R-:W-:Y:S01]  /*11ef0*/  FMUL R42, R46, 0.25 ;  /* 0x3e8000002e2a7820 */ /* 0x000fe20000400000 */
[----:B------:R-:W-:Y:S01]  /*11f00*/  FSETP.GEU.AND P6, PT, R8, 1.175494350822287508e-38, PT ;  /* 0x008000000800780b */ /* 0x000fe20003fce000 */
[----:B------:R-:W-:Y:S01]  /*11f10*/  FMUL R52, R53, 0.25 ;  /* 0x3e80000035347820 */ /* 0x000fe20000400000 */
[----:B------:R-:W-:-:S02]  /*11f20*/  FSEL R229, RZ, -23, P4 ;  /* 0xc1b80000ffe57808 */ /* 0x000fc40002000000 */
[----:B------:R-:W-:Y:S01]  /*11f30*/  FSEL R41, R41, R47, P0 ;  /* 0x0000002f29297208 */ /* 0x000fe20000000000 */
[----:B------:R-:W-:Y:S01]  /*11f40*/  FMUL R47, R54, 0.25 ;  /* 0x3e800000362f7820 */ /* 0x000fe20000400000 */
[----:B------:R-:W-:Y:S01]  /*11f50*/  FSEL R48, R48, R55, P1 ;  /* 0x0000003730307208 */ /* 0x000fe20000800000 */
[----:B------:R-:W-:Y:S01]  /*11f60*/  FMUL R55, R62, 0.25 ;  /* 0x3e8000003e377820 */ /* 0x000fe20000400000 */
[----:B------:R-:W-:Y:S02]  /*11f70*/  FSETP.GEU.AND P5, PT, R7, 1.175494350822287508e-38, PT ;  /* 0x008000000700780b */ /* 0x000fe40003fae000 */
[----:B------:R-:W-:Y:S01]  /*11f80*/  FSEL R35, R35, R43, P0 ;  /* 0x0000002b23237208 */ /* 0x000fe20000000000 */
[----:B------:R-:W-:Y:S01]  /*11f90*/  FMUL R43, R45, 0.25 ;  /* 0x3e8000002d2b7820 */ /* 0x000fe20000400000 */
[----:B------:R-:W-:Y:S02]  /*11fa0*/  FSEL R228, RZ, -23, P6 ;  /* 0xc1b80000ffe47808 */ /* 0x000fe40003000000 */
[----:B------:R-:W-:Y:S01]  /*11fb0*/  FSEL R42, R42, R46, P0 ;  /* 0x0000002e2a2a7208 */ /* 0x000fe20000000000 */
[----:B------:R-:W-:Y:S01]  /*11fc0*/  FMUL R46, R56, 0.25 ;  /* 0x3e800000382e7820 */ /* 0x000fe20000400000 */
[----:B------:R-:W-:Y:S01]  /*11fd0*/  FSEL R52, R52, R53, P1 ;  /* 0x0000003534347208 */ /* 0x000fe20000800000 */
[----:B------:R-:W-:Y:S01]  /*11fe0*/  FMUL R53, R64, 0.25 ;  /* 0x3e80000040357820 */ /* 0x000fe20000400000 */
[----:B------:R-:W-:Y:S01]  /*11ff0*/  FSEL R47, R47, R54, P1 ;  /* 0x000000362f2f7208 */ /* 0x000fe20000800000 */
[----:B------:R-:W-:Y:S01]  /*12000*/  FMUL R54, R60, 0.25 ;  /* 0x3e8000003c367820 */ /* 0x000fe20000400000 */
[----:B------:R-:W-:-:S02]  /*12010*/  FSEL R55, R55, R62, P1 ;  /* 0x0000003e37377208 */ /* 0x000fc40000800000 */
[----:B------:R-:W-:Y:S01]  /*12020*/  FSEL R43, R43, R45, P1 ;  /* 0x0000002d2b2b7208 */ /* 0x000fe20000800000 */
[----:B------:R-:W-:Y:S01]  /*12030*/  FMUL R45, R57, 0.25 ;  /* 0x3e800000392d7820 */ /* 0x000fe20000400000 */
[----:B------:R-:W-:Y:S01]  /*12040*/  FSEL R46, R46, R56, P1 ;  /* 0x000000382e2e7208 */ /* 0x000fe20000800000 */
[----:B------:R-:W-:Y:S01]  /*12050*/  FMUL R56, R59, 0.25 ;  /* 0x3e8000003b387820 */ /* 0x000fe20000400000 */
[----:B------:R-:W-:Y:S02]  /*12060*/  FSEL R53, R53, R64, P1 ;  /* 0x0000004035357208 */ /* 0x000fe40000800000 */
[----:B------:R-:W-:Y:S01]  /*12070*/  FSEL R54, R54, R60, P1 ;  /* 0x0000003c36367208 */ /* 0x000fe20000800000 */
[----:B------:R-:W-:Y:S01]  /*12080*/  FMUL R60, R67, 0.25 ;  /* 0x3e800000433c7820 */ /* 0x000fe20000400000 */
[----:B------:R-:W-:Y:S01]  /*12090*/  FMUL R62, R66, 0.25 ;  /* 0x3e800000423e7820 */ /* 0x000fe20000400000 */
[----:B------:R-:W-:Y:S01]  /*120a0*/  FSEL R45, R45, R57, P1 ;  /* 0x000000392d2d7208 */ /* 0x000fe20000800000 */
[----:B------:R-:W-:-:S03]  /*120b0*/  FMUL R64, R65, 0.25 ;  /* 0x3e80000041407820 */ /* 0x000fc60000400000 */
        /* <DEDUP_REMOVED lines=8> */
[----:B------:R-:W-:Y:S02]  /*12140*/  FMUL R67, R74, 0.25 ;  /* 0x3e8000004a437820 */ /* 0x000fe40000400000 */
[----:B------:R-:W-:-:S02]  /*12150*/  FSEL R66, R66, R75, P1 ;  /* 0x0000004b42427208 */ /* 0x000fc40000800000 */
[----:B------:R-:W-:Y:S01]  /*12160*/  FSEL R57, R57, R58, P1 ;  /* 0x0000003a39397208 */ /* 0x000fe20000800000 */
[----:B------:R-:W-:Y:S01]  /*12170*/  FMUL R79, R61, 0.25 ;  /* 0x3e8000003d4f7820 */ /* 0x000fe20000400000 */
[----:B------:R-:W-:-:S04]  /*12180*/  FMUL R80, R51, 0.25 ;  /* 0x3e80000033507820 */ /* 0x000fc80000400000 */
[----:B------:R-:W-:Y:S01]  /*12190*/  FSEL R79, R79, R61, P1 ;  /* 0x0000003d4f4f7208 */ /* 0x000fe20000800000 */
[----:B------:R-:W-:Y:S01]  /*121a0*/  FMUL R81, R50, 0.25 ;  /* 0x3e80000032517820 */ /* 0x000fe20000400000 */
[----:B------:R-:W-:Y:S01]  /*121b0*/  FMUL R82, R49, 0.25 ;  /* 0x3e80000031527820 */ /* 0x000fe20000400000 */
[----:B------:R-:W-:Y:S01]  /*121c0*/  FSEL R80, R80, R51, P1 ;  /* 0x0000003350507208 */ /* 0x000fe20000800000 */
[----:B------:R-:W-:Y:S01]  /*121d0*/  FMUL R51, R8, 8388608 ;  /* 0x4b00000008337820 */ /* 0x000fe20000400000 */
[----:B------:R-:W-:Y:S02]  /*121e0*/  FMUL R61, R6, 8388608 ;  /* 0x4b000000063d7820 */ /* 0x000fe40000400000 */
[----:B------:R-:W-:Y:S02]  /*121f0*/  FSEL R82, R82, R49, P1 ;  /* 0x0000003152527208 */ /* 0x000fe40000800000 */
[----:B------:R-:W-:Y:S01]  /*12200*/  FSEL R81, R81, R50, P1 ;  /* 0x0000003251517208 */ /* 0x000fe20000800000 */
[----:B------:R-:W-:Y:S01]  /*12210*/  FMUL R50, R7, 8388608 ;  /* 0x4b00000007327820 */ /* 0x000fe20000400000 */
[----:B------:R-:W-:-:S02]  /*12220*/  FSEL R51, R51, R8, !P6 ;  /* 0x0000000833337208 */ /* 0x000fc40007000000 */
[----:B------:R-:W-:Y:S02]  /*12230*/  FSETP.GEU.AND P6, PT, |R6|, 1.175494350822287508e-38, PT ;  /* 0x008000000600780b */ /* 0x000fe40003fce200 */
[----:B------:R-:W-:Y:S01]  /*12240*/  FSEL R50, R50, R7, !P5 ;  /* 0x0000000732327208 */ /* 0x000fe20006800000 */
        /* <DEDUP_REMOVED lines=15> */
[----:B------:R-:W-:Y:S01]  /*12340*/  VIADD R72, R51, 0xc0cafb0d ;  /* 0xc0cafb0d33487836 */ /* 0x000fe20000000000 */
[----:B------:R-:W-:Y:S01]  /*12350*/  FSEL R69, R69, R71, P1 ;  /* 0x0000004745457208 */ /* 0x000fe20000800000 */
[----:B------:R-:W-:Y:S01]  /*12360*/  FMUL R71, R77, 0.25 ;  /* 0x3e8000004d477820 */ /* 0x000fe20000400000 */
[----:B------:R-:W-:-:S02]  /*12370*/  FSEL R73, R73, R76, P1 ;  /* 0x0000004c49497208 */ /* 0x000fc40000800000 */
[----:B------:R-:W-:Y:S02]  /*12380*/  LOP3.LUT R72, R72, 0xff800000, RZ, 0xc0, !PT ;  /* 0xff80000048487812 */ /* 0x000fe400078ec0ff */
[----:B------:R-:W-:Y:S01]  /*12390*/  FSEL R227, RZ, -23, P5 ;  /* 0xc1b80000ffe37808 */ /* 0x000fe20002800000 */
[----:B------:R-:W-:Y:S01]  /*123a0*/  @!P6 FMUL R215, R215, 16777216 ;  /* 0x4b800000d7d7e820 */ /* 0x000fe20000400000 */
[----:B------:R-:W-:Y:S01]  /*123b0*/  FSEL R71, R71, R77, P1 ;  /* 0x0000004d47477208 */ /* 0x000fe20000800000 */
[----:B------:R-:W-:Y:S01]  /*123c0*/  @!P6 FMUL R214, R214, 16777216 ;  /* 0x4b800000d6d6e820 */ /* 0x000fe20000400000 */
[----:B------:R-:W-:Y:S01]  /*123d0*/  I2FP.F32.S32 R77, R72 ;  /* 0x00000048004d7245 */ /* 0x000fe20000201400 */
[----:B------:R-:W-:Y:S01]  /*123e0*/  @!P6 FMUL R211, R211, 16777216 ;  /* 0x4b800000d3d3e820 */ /* 0x000fe20000400000 */
        /* <DEDUP_REMOVED lines=20> */
[----:B--2---:R-:W-:-:S05]  /*12530*/  FMUL R83, R44, 0.25 ;  /* 0x3e8000002c537820 */ /* 0x004fca0000400000 */
[----:B------:R-:W-:Y:S01]  /*12540*/  FSEL R83, R83, R44, P1 ;  /* 0x0000002c53537208 */ /* 0x000fe20000800000 */
[----:B------:R-:W-:-:S05]  /*12550*/  FMUL R44, R39, 8388608 ;  /* 0x4b000000272c7820 */ /* 0x000fca0000400000 */
[----:B------:R-:W-:Y:S02]  /*12560*/  FSEL R49, R44, R39, !P4 ;  /* 0x000000272c317208 */ /* 0x000fe40006000000 */
[----:B------:R-:W-:-:S04]  /*12570*/  FSETP.GEU.AND P4, PT, R6, 1.175494350822287508e-38, PT ;  /* 0x008000000600780b */ /* 0x000fc80003f8e000 */
[----:B------:R-:W-:Y:S01]  /*12580*/  FSEL R44, R61, R6, !P4 ;  /* 0x000000063d2c7208 */ /* 0x000fe20006000000 */
[----:B------:R-:W-:Y:S01]  /*12590*/  @P3 FMUL R6, R6, 0.25 ;  /* 0x3e80000006063820 */ /* 0x000fe20000400000 */
[----:B------:R-:W-:Y:S02]  /*125a0*/  FSEL R226, RZ, -23, P4 ;  /* 0xc1b80000ffe27808 */ /* 0x000fe40002000000 */
[C---:B------:R-:W-:Y:S01]  /*125b0*/  FSETP.GEU.AND P4, PT, |R7|.reuse, 1.175494350822287508e-38, PT ;  /* 0x008000000700780b */ /* 0x040fe20003f8e200 */
[----:B------:R-:W-:Y:S01]  /*125c0*/  @P2 FMUL R7, R7, 0.25 ;  /* 0x3e80000007072820 */ /* 0x000fe20000400000 */
[C---:B------:R-:W-:Y:S02]  /*125d0*/  FSETP.GEU.AND P3, PT, |R8|.reuse, 1.175494350822287508e-38, PT ;  /* 0x008000000800780b */ /* 0x040fe40003f6e200 */
[C---:B------:R-:W-:Y:S01]  /*125e0*/  FSETP.GEU.AND P2, PT, |R39|.reuse, 1.175494350822287508e-38, PT ;  /* 0x008000002700780b */ /* 0x040fe20003f4e200 */
[----:B------:R-:W-:Y:S01]  /*125f0*/  @P0 FMUL R8, R8, 0.25 ;  /* 0x3e80000008080820 */ /* 0x000fe20000400000 */
[----:B------:R-:W-:Y:S01]  /*12600*/  @P1 FMUL R39, R39, 0.25 ;  /* 0x3e80000027271820 */ /* 0x000fe20000400000 */
[----:B------:R-:W-:-:S06]  /*12610*/  @!P6 FMUL R6, R6, 16777216 ;  /* 0x4b8000000606e820 */ /* 0x000fcc0000400000 */
[----:B------:R-:W-:Y:S02]  /*12620*/  @!P4 FMUL R7, R7, 16777216 ;  /* 0x4b8000000707c820 */ /* 0x000fe40000400000 */
[----:B------:R-:W-:Y:S02]  /*12630*/  @!P3 FMUL R8, R8, 16777216 ;  /* 0x4b8000000808b820 */ /* 0x000fe40000400000 */
[----:B------:R-:W-:Y:S01]  /*12640*/  @!P2 FMUL R39, R39, 16777216 ;  /* 0x4b8000002727a820 */ /* 0x000fe20000400000 */
[----:B------:R-:W-:Y:S01]  /*12650*/  VIADD R70, R49, 0xc0cafb0d ;  /* 0xc0cafb0d31467836 */ /* 0x000fe20000000000 */
[----:B------:R-:W-:Y:S01]  /*12660*/  MUFU.RCP R6, R6 ;  /* 0x0000000600067308 */ /* 0x000fe20000001000 */
[----:B------:R-:W-:Y:S02]  /*12670*/  VIADD R61, R50, 0xc0cafb0d ;  /* 0xc0cafb0d323d7836 */ /* 0x000fe40000000000 */
[----:B------:R-:W-:-:S05]  /*12680*/  VIADD R63, R44, 0xc0cafb0d ;  /* 0xc0cafb0d2c3f7836 */ /* 0x000fca0000000000 */
[----:B------:R-:W1:Y:S01]  /*12690*/  MUFU.RCP R8, R8 ;  /* 0x0000000800087308 */ /* 0x000e620000001000 */
[----:B------:R-:W-:-:S07]  /*126a0*/  LOP3.LUT R70, R70, 0xff800000, RZ, 0xc0, !PT ;  /* 0xff80000046467812 */ /* 0x000fce00078ec0ff */
[----:B------:R-:W2:Y:S01]  /*126b0*/  MUFU.RCP R7, R7 ;  /* 0x0000000700077308 */ /* 0x000ea20000001000 */
[----:B------:R-:W-:-:S07]  /*126c0*/  LOP3.LUT R61, R61, 0xff800000, RZ, 0xc0, !PT ;  /* 0xff8000003d3d7812 */ /* 0x000fce00078ec0ff */
[----:B------:R-:W3:Y:S01]  /*126d0*/  MUFU.RCP R39, R39 ;  /* 0x0000002700277308 */ /* 0x000ee20000001000 */
[----:B------:R-:W-:Y:S01]  /*126e0*/  FMUL R84, R87, 0.25 ;  /* 0x3e80000057547820 */ /* 0x000fe20000400000 */
[----:B------:R-:W-:Y:S02]  /*126f0*/  LOP3.LUT R63, R63, 0xff800000, RZ, 0xc0, !PT ;  /* 0xff8000003f3f7812 */ /* 0x000fe400078ec0ff */
[----:B------:R-:W-:Y:S01]  /*12700*/  I2FP.F32.S32 R76, R70 ;  /* 0x00000046004c7245 */ /* 0x000fe20000201400 */
[----:B------:R-:W-:Y:S01]  /*12710*/  @!P3 FMUL R17, R17, 16777216 ;  /* 0x4b8000001111b820 */ /* 0x000fe20000400000 */
[----:B------:R-:W-:Y:S01]  /*12720*/  I2FP.F32.S32 R86, R61 ;  /* 0x0000003d00567245 */ /* 0x000fe20000201400 */
[----:B------:R-:W-:Y:S01]  /*12730*/  @!P3 FMUL R9, R9, 16777216 ;  /* 0x4b8000000909b820 */ /* 0x000fe20000400000 */
[----:B------:R-:W-:Y:S01]  /*12740*/  I2FP.F32.S32 R85, R63 ;  /* 0x0000003f00557245 */ /* 0x000fe20000201400 */
[----:B------:R-:W-:Y:S01]  /*12750*/  @!P3 FMUL R10, R10, 16777216 ;  /* 0x4b8000000a0ab820 */ /* 0x000fe20000400000 */
[----:B------:R-:W-:Y:S01]  /*12760*/  FSEL R84, R84, R87, P1 ;  /* 0x0000005754547208 */ /* 0x000fe20000800000 */
        /* <DEDUP_REMOVED lines=18> */
[----:B------:R-:W-:Y:S01]  /*12890*/  FFMA.FTZ R229, R76, 1.1920928955078125e-07, R229 ;  /* 0x340000004ce57823 */ /* 0x000fe200000100e5 */
        /* <DEDUP_REMOVED lines=55> */
[C---:B-1----:R-:W-:Y:S01]  /*12c10*/  FMUL R76, R8.reuse, R17 ;  /* 0x00000011084c7220 */ /* 0x042fe20000400000 */
[C---:B------:R-:W-:Y:S01]  /*12c20*/  FMUL R9, R8.reuse, R9 ;  /* 0x0000000908097220 */ /* 0x040fe20000400000 */
[C---:B------:R-:W-:Y:S01]  /*12c30*/  FMUL R10, R8.reuse, R10 ;  /* 0x0000000a080a7220 */ /* 0x040fe20000400000 */
[C---:B------:R-:W-:Y:S01]  /*12c40*/  FMUL R11, R8.reuse, R11 ;  /* 0x0000000b080b7220 */ /* 0x040fe20000400000 */
[C---:B------:R-:W-:Y:S01]  /*12c50*/  FMUL R86, R8.reuse, R14 ;  /* 0x0000000e08567220 */ /* 0x040fe20000400000 */
[----:B------:R-:W-:Y:S01]  /*12c60*/  FMUL R17, R8, R29 ;  /* 0x0000001d08117220 */ /* 0x000fe20000400000 */
[----:B------:R-:W-:Y:S01]  /*12c70*/  @!P2 FMUL R43, R43, 16777216 ;  /* 0x4b8000002b2ba820 */ /* 0x000fe20000400000 */
[----:B------:R-:W-:Y:S01]  /*12c80*/  @!P2 FMUL R45, R45, 16777216 ;  /* 0x4b8000002d2da820 */ /* 0x000fe20000400000 */
[----:B------:R-:W-:Y:S01]  /*12c90*/  @!P2 FMUL R48, R48, 16777216 ;  /* 0x4b8000003030a820 */ /* 0x000fe20000400000 */
[----:B------:R-:W-:Y:S01]  /*12ca0*/  FFMA.FTZ R226, R85, 1.1920928955078125e-07, R226 ;  /* 0x3400000055e27823 */ /* 0x000fe200000100e2 */
[C---:B------:R-:W-:Y:S01]  /*12cb0*/  FMUL R215, R6.reuse, R215 ;  /* 0x000000d706d77220 */ /* 0x040fe20000400000 */
        /* <DEDUP_REMOVED lines=30> */
[----:B------:R-:W-:Y:S01]  /*12ea0*/  FMUL R154, R6, R154 ;  /* 0x0000009a069a7220 */ /* 0x000fe20000400000 */
[C---:B--2---:R-:W-:Y:S01]  /*12eb0*/  FMUL R157, R7.reuse, R157 ;  /* 0x0000009d079d7220 */ /* 0x044fe20000400000 */
[----:B------:R-:W-:Y:S01]  /*12ec0*/  FMUL R156, R7, R156 ;  /* 0x0000009c079c7220 */ /* 0x000fe20000400000 */
[C---:B------:R-:W-:Y:S01]  /*12ed0*/  FMUL R36, R8.reuse, R36 ;  /* 0x0000002408247220 */ /* 0x040fe20000400000 */
[----:B------:R-:W-:Y:S01]  /*12ee0*/  FMUL R29, R8, R40 ;  /* 0x00000028081d7220 */ /* 0x000fe20000400000 */
[----:B------:R-:W-:Y:S01]  /*12ef0*/  @!P2 FMUL R83, R83, 16777216 ;  /* 0x4b8000005353a820 */ /* 0x000fe20000400000 */
[----:B------:R-:W-:Y:S01]  /*12f00*/  @!P2 FMUL R84, R84, 16777216 ;  /* 0x4b8000005454a820 */ /* 0x000fe20000400000 */
[C---:B---3--:R-:W-:Y:S01]  /*12f10*/  FMUL R81, R39.reuse, R81 ;  /* 0x0000005127517220 */ /* 0x048fe20000400000 */
[----:B------:R-:W-:Y:S01]  /*12f20*/  FMUL R82, R39, R82 ;  /* 0x0000005227527220 */ /* 0x000fe20000400000 */
        /* <DEDUP_REMOVED lines=31> */
[C---:B------:R-:W-:Y:S01]  /*13120*/  FMUL R6, R8.reuse, R13 ;  /* 0x0000000d08067220 */ /* 0x040fe20000400000 */
[C---:B------:R-:W-:Y:S01]  /*13130*/  FMUL R89, R8.reuse, R22 ;  /* 0x0000001608597220 */ /* 0x040fe20000400000 */
[----:B------:R-:W-:Y:S01]  /*13140*/  FMUL R85, R8, R24 ;  /* 0x0000001808557220 */ /* 0x000fe20000400000 */
[----:B------:R-:W-:Y:S01]  /*13150*/  @!P2 FMUL R47, R47, 16777216 ;  /* 0x4b8000002f2fa820 */ /* 0x000fe20000400000 */
[----:B------:R-:W-:Y:S01]  /*13160*/  @!P2 FMUL R52, R52, 16777216 ;  /* 0x4b8000003434a820 */ /* 0x000fe20000400000 */
        /* <DEDUP_REMOVED lines=23> */
[C---:B------:R-:W-:Y:S01]  /*132e0*/  FMUL R33, R39.reuse, R48 ;  /* 0x0000003027217220 */ /* 0x040fe20000400000 */
[C---:B------:R-:W-:Y:S01]  /*132f0*/  FMUL R83, R39.reuse, R83 ;  /* 0x0000005327537220 */ /* 0x040fe20000400000 */
[----:B------:R-:W-:Y:S01]  /*13300*/  FMUL R48, R39, R84 ;  /* 0x0000005427307220 */ /* 0x000fe20000400000 */
[----:B------:R-:W-:Y:S01]  /*13310*/  F2FP.SATFINITE.E4M3.F32.PACK_AB_MERGE_C R42, R11, R86, RZ ;  /* 0x000000560b2a723e */ /* 0x000fe200048070ff */
[----:B------:R-:W-:Y:S01]  /*13320*/  FMUL R40, R39, R47 ;  /* 0x0000002f27287220 */ /* 0x000fe20000400000 */
[----:B------:R-:W-:Y:S01]  /*13330*/  F2FP.SATFINITE.E4M3.F32.PACK_AB_MERGE_C R41, R9, R10, RZ ;  /* 0x0000000a0929723e */ /* 0x000fe200048070ff */
[----:B------:R-:W-:Y:S01]  /*13340*/  FMUL R25, R39, R52 ;  /* 0x0000003427197220 */ /* 0x000fe20000400000 */
[----:B------:R-:W-:-:S02]  /*13350*/  F2FP.SATFINITE.E4M3.F32.PACK_AB_MERGE_C R81, R81, R82, RZ ;  /* 0x000000525151723e */ /* 0x000fc400048070ff */
[----:B------:R-:W-:Y:S02]  /*13360*/  F2FP.SATFINITE.E4M3.F32.PACK_AB_MERGE_C R29, R36, R29, RZ ;  /* 0x0000001d241d723e */ /* 0x000fe400048070ff */
[----:B------:R-:W-:Y:S02]  /*13370*/  F2FP.SATFINITE.E4M3.F32.PACK_AB_MERGE_C R10, R157, R156, RZ ;  /* 0x0000009c9d0a723e */ /* 0x000fe400048070ff */
[----:B------:R-:W-:Y:S01]  /*13380*/  F2FP.SATFINITE.E4M3.F32.PACK_AB_MERGE_C R11, R159, R158, RZ ;  /* 0x0000009e9f0b723e */ /* 0x000fe200048070ff */
[----:B------:R-:W-:Y:S01]  /*13390*/  IMAD.IADD R70, R49, 0x1, -R70 ;  /* 0x0000000131467824 */ /* 0x000fe200078e0a46 */
[----:B------:R-:W-:Y:S01]  /*133a0*/  F2FP.SATFINITE.E4M3.F32.PACK_AB_MERGE_C R35, R35, R8, RZ ;  /* 0x000000082323723e */ /* 0x000fe200048070ff */
[----:B------:R-:W-:Y:S01]  /*133b0*/  IMAD.IADD R61, R50, 0x1, -R61 ;  /* 0x00000001323d7824 */ /* 0x000fe200078e0a3d */
[----:B------:R-:W-:Y:S02]  /*133c0*/  F2FP.SATFINITE.E4M3.F32.PACK_AB_MERGE_C R8, R83, R48, R81 ;  /* 0x000000305308723e */ /* 0x000fe40004807051 */
[----:B------:R-:W-:-:S02]  /*133d0*/  F2FP.SATFINITE.E4M3.F32.PACK_AB_MERGE_C R9, R92, R93, R29 ;  /* 0x0000005d5c09723e */ /* 0x000fc4000480701d */
[----:B------:R-:W-:Y:S02]  /*133e0*/  F2FP.SATFINITE.E4M3.F32.PACK_AB_MERGE_C R10, R153, R152, R10 ;  /* 0x00000098990a723e */ /* 0x000fe4000480700a */
[----:B------:R-:W-:Y:S01]  /*133f0*/  F2FP.SATFINITE.E4M3.F32.PACK_AB_MERGE_C R11, R155, R154, R11 ;  /* 0x0000009a9b0b723e */ /* 0x000fe2000480700b */
[----:B------:R-:W-:Y:S01]  /*13400*/  BAR.SYNC.DEFER_BLOCKING 0x0 ;  /* 0x0000000000007b1d */ /* 0x000fe20000010000 */
[----:B------:R-:W-:Y:S01]  /*13410*/  F2FP.SATFINITE.E4M3.F32.PACK_AB_MERGE_C R40, R40, R25, RZ ;  /* 0x000000192828723e */ /* 0x000fe200048070ff */
[----:B------:R-:W-:Y:S02]  /*13420*/  IMAD.MOV.U32 R25, RZ, RZ, 0x3dc6b27f ;  /* 0x3dc6b27fff197424 */ /* 0x000fe400078e00ff */
[----:B------:R-:W-:Y:S01]  /*13430*/  FADD R70, R70, -1 ;  /* 0xbf80000046467421 */ /* 0x000fe20000000000 */
[----:B------:R-:W-:Y:S01]  /*13440*/  FADD R61, R61, -1 ;  /* 0xbf8000003d3d7421 */ /* 0x000fe20000000000 */
[----:B------:R-:W-:Y:S02]  /*13450*/  IMAD.IADD R72, R51, 0x1, -R72 ;  /* 0x0000000133487824 */ /* 0x000fe400078e0a48 */
[----:B------:R-:W-:Y:S01]  /*13460*/  IMAD.IADD R63, R44, 0x1, -R63 ;  /* 0x000000012c3f7824 */ /* 0x000fe200078e0a3f */
[----:B------:R1:W-:Y:S02]  /*13470*/  STSM.16.M88.4 [R32], R8 ;  /* 0x0000000820007844 */ /* 0x0003e40000000200 */
[-C--:B-1----:R-:W-:Y:S01]  /*13480*/  FFMA.FTZ R9, R70, R25.reuse, -0.16845393180847167969 ;  /* 0xbe2c7f3046097423 */ /* 0x082fe20000010019 */
[----:B------:R-:W-:-:S03]  /*13490*/  FFMA.FTZ R8, R61, R25, -0.16845393180847167969 ;  /* 0xbe2c7f303d087423 */ /* 0x000fc60000010019 */
[----:B------:R-:W-:Y:S01]  /*134a0*/  FFMA.FTZ R9, R70, R9, 0.1716887056827545166 ;  /* 0x3e2fcf2a46097423 */ /* 0x000fe20000010009 */
[----:B------:R-:W-:-:S03]  /*134b0*/  FFMA.FTZ R8, R61, R8, 0.1716887056827545166 ;  /* 0x3e2fcf2a3d087423 */ /* 0x000fc60000010008 */
[----:B------:R-:W-:Y:S01]  /*134c0*/  FFMA.FTZ R9, R70, R9, -0.17900948226451873779 ;  /* 0xbe374e4346097423 */ /* 0x000fe20000010009 */
[----:B------:R-:W-:-:S03]  /*134d0*/  FFMA.FTZ R8, R61, R8, -0.17900948226451873779 ;  /* 0xbe374e433d087423 */ /* 0x000fc60000010008 */
[----:B------:R-:W-:Y:S01]  /*134e0*/  FFMA.FTZ R9, R70, R9, 0.20512372255325317383 ;  /* 0x3e520bf446097423 */ /* 0x000fe20000010009 */
[----:B------:R-:W-:Y:S01]  /*134f0*/  FFMA.FTZ R8, R61, R8, 0.20512372255325317383 ;  /* 0x3e520bf43d087423 */ /* 0x000fe20000010008 */
[----:B------:R-:W-:Y:S01]  /*13500*/  FADD R72, R72, -1 ;  /* 0xbf80000048487421 */ /* 0x000fe20000000000 */
[----:B------:R-:W-:Y:S01]  /*13510*/  FADD R63, R63, -1 ;  /* 0xbf8000003f3f7421 */ /* 0x000fe20000000000 */
[----:B------:R-:W-:Y:S01]  /*13520*/  FFMA.FTZ R9, R70, R9, -0.24046532809734344482 ;  /* 0xbe763c8b46097423 */ /* 0x000fe20000010009 */
[----:B------:R-:W-:Y:S01]  /*13530*/  FFMA.FTZ R8, R61, R8, -0.24046532809734344482 ;  /* 0xbe763c8b3d087423 */ /* 0x000fe20000010008 */
[-C--:B------:R-:W-:Y:S01]  /*13540*/  FFMA.FTZ R11, R72, R25.reuse, -0.16845393180847167969 ;  /* 0xbe2c7f30480b7423 */ /* 0x080fe20000010019 */
[----:B------:R-:W-:Y:S01]  /*13550*/  FFMA.FTZ R10, R63, R25, -0.16845393180847167969 ;  /* 0xbe2c7f303f0a7423 */ /* 0x000fe20000010019 */
[----:B------:R-:W-:Y:S01]  /*13560*/  FFMA.FTZ R9, R70, R9, 0.28857114911079406738 ;  /* 0x3e93bf9946097423 */ /* 0x000fe20000010009 */
[----:B------:R-:W-:Y:S01]  /*13570*/  FFMA.FTZ R8, R61, R8, 0.28857114911079406738 ;  /* 0x3e93bf993d087423 */ /* 0x000fe20000010008 */
[----:B------:R-:W-:Y:S01]  /*13580*/  FFMA.FTZ R11, R72, R11, 0.1716887056827545166 ;  /* 0x3e2fcf2a480b7423 */ /* 0x000fe2000001000b */
[----:B------:R-:W-:Y:S01]  /*13590*/  FFMA.FTZ R10, R63, R10, 0.1716887056827545166 ;  /* 0x3e2fcf2a3f0a7423 */ /* 0x000fe2000001000a */
[----:B------:R-:W-:Y:S01]  /*135a0*/  FFMA.FTZ R9, R70, R9, -0.36067417263984680176 ;  /* 0xbeb8aa4946097423 */ /* 0x000fe20000010009 */
[----:B------:R-:W-:Y:S01]  /*135b0*/  FFMA.FTZ R8, R61, R8, -0.36067417263984680176 ;  /* 0xbeb8aa493d087423 */ /* 0x000fe20000010008 */
[----:B------:R-:W-:Y:S01]  /*135c0*/  FFMA.FTZ R11, R72, R11, -0.17900948226451873779 ;  /* 0xbe374e43480b7423 */ /* 0x000fe2000001000b */
[----:B------:R-:W-:Y:S01]  /*135d0*/  FFMA.FTZ R10, R63, R10, -0.17900948226451873779 ;  /* 0xbe374e433f0a7423 */ /* 0x000fe2000001000a */
[----:B------:R-:W-:Y:S01]  /*135e0*/  FFMA.FTZ R9, R70, R9, 0.48089820146560668945 ;  /* 0x3ef6384a46097423 */ /* 0x000fe20000010009 */
[C---:B------:R-:W-:Y:S01]  /*135f0*/  FFMA.FTZ R8, R61.reuse, R8, 0.48089820146560668945 ;  /* 0x3ef6384a3d087423 */ /* 0x040fe20000010008 */
[----:B------:R-:W-:Y:S01]  /*13600*/  ISETP.GE.U32.AND P5, PT, R50, 0x7f800000, PT ;  /* 0x7f8000003200780c */ /* 0x000fe20003fa6070 */
[----:B------:R-:W-:Y:S01]  /*13610*/  FFMA.FTZ R11, R72, R11, 0.20512372255325317383 ;  /* 0x3e520bf4480b7423 */ /* 0x000fe2000001000b */
[----:B------:R-:W-:Y:S01]  /*13620*/  FFMA.FTZ R9, R70, R9, -0.72134751081466674805 ;  /* 0xbf38aa3b46097423 */ /* 0x000fe20000010009 */
[----:B------:R-:W-:Y:S01]  /*13630*/  FFMA.FTZ R8, R61, R8, -0.72134751081466674805 ;  /* 0xbf38aa3b3d087423 */ /* 0x000fe20000010008 */
[----:B------:R-:W-:Y:S01]  /*13640*/  FFMA.FTZ R10, R63, R10, 0.20512372255325317383 ;  /* 0x3e520bf43f0a7423 */ /* 0x000fe2000001000a */
[----:B------:R-:W-:Y:S01]  /*13650*/  FFMA.FTZ R11, R72, R11, -0.24046532809734344482 ;  /* 0xbe763c8b480b7423 */ /* 0x000fe2000001000b */
[----:B------:R-:W-:Y:S01]  /*13660*/  FMUL R9, R70, R9 ;  /* 0x0000000946097220 */ /* 0x000fe20000400000 */
[----:B------:R-:W-:Y:S01]  /*13670*/  FMUL R8, R61, R8 ;  /* 0x000000083d087220 */ /* 0x000fe20000400000 */
[----:B------:R-:W-:Y:S01]  /*13680*/  FFMA.FTZ R10, R63, R10, -0.24046532809734344482 ;  /* 0xbe763c8b3f0a7423 */ /* 0x000fe2000001000a */
[----:B------:R-:W-:Y:S01]  /*13690*/  FFMA.FTZ R11, R72, R11, 0.28857114911079406738 ;  /* 0x3e93bf99480b7423 */ /* 0x000fe2000001000b */
[----:B------:R-:W-:Y:S01]  /*136a0*/  FMUL R9, R70, R9 ;  /* 0x0000000946097220 */ /* 0x000fe20000400000 */
[----:B------:R-:W-:Y:S01]  /*136b0*/  FMUL R8, R61, R8 ;  /* 0x000000083d087220 */ /* 0x000fe20000400000 */
[----:B------:R-:W-:Y:S01]  /*136c0*/  FFMA.FTZ R10, R63, R10, 0.28857114911079406738 ;  /* 0x3e93bf993f0a7423 */ /* 0x000fe2000001000a */
[----:B------:R-:W-:Y:S01]  /*136d0*/  LOP3.LUT R230, R234, 0xff, RZ, 0xc0, !PT ;  /* 0x000000ffeae67812 */ /* 0x000fe200078ec0ff */
[----:B------:R-:W-:Y:S01]  /*136e0*/  FFMA.FTZ R70, R70, 1.4426950216293334961, R9 ;  /* 0x3fb8aa3b46467823 */ /* 0x000fe20000010009 */
[----:B------:R-:W-:Y:S01]  /*136f0*/  FFMA.FTZ R8, R61, 1.4426950216293334961, R8 ;  /* 0x3fb8aa3b3d087823 */ /* 0x000fe20000010008 */
[----:B------:R-:W-:Y:S01]  /*13700*/  FFMA.FTZ R11, R72, R11, -0.36067417263984680176 ;  /* 0xbeb8aa49480b7423 */ /* 0x000fe2000001000b */
[----:B------:R-:W-:Y:S01]  /*13710*/  FFMA.FTZ R10, R63, R10, -0.36067417263984680176 ;  /* 0xbeb8aa493f0a7423 */ /* 0x000fe2000001000a */
[----:B------:R-:W-:-:S02]  /*13720*/  @P5 IMAD.MOV.U32 R9, RZ, RZ, 0x7f800000 ;  /* 0x7f800000ff095424 */ /* 0x000fc400078e00ff */
        /* <DEDUP_REMOVED lines=23> */
[----:B------:R-:W-:-:S02]  /*138a0*/  F2FP.SATFINITE.E4M3.F32.PACK_AB_MERGE_C R31, R31, R90, RZ ;  /* 0x0000005a1f1f723e */ /* 0x000fc400048070ff */
[----:B------:R-:W-:Y:S01]  /*138b0*/  LEA R230, R230, UR9, 0x4 ;  /* 0x00000009e6e67c11 */ /* 0x000fe2000f8e20ff */
[----:B------:R-:W-:Y:S01]  /*138c0*/  FADD R227, R227, R8 ;  /* 0x00000008e3e37221 */ /* 0x000fe20000000000 */
[----:B------:R-:W-:Y:S01]  /*138d0*/  FFMA.FTZ R11, R72, R11, 0.48089820146560668945 ;  /* 0x3ef6384a480b7423 */ /* 0x000fe2000001000b */
[----:B------:R-:W-:Y:S01]  /*138e0*/  FFMA.FTZ R10, R63, R10, 0.48089820146560668945 ;  /* 0x3ef6384a3f0a7423 */ /* 0x000fe2000001000a */
[----:B------:R-:W-:Y:S01]  /*138f0*/  @P5 FFMA.FTZ R227, R50, R9, +INF ;  /* 0x7f80000032e35423 */ /* 0x000fe20000010009 */
        /* <DEDUP_REMOVED lines=23> */
[----:B------:R-:W-:Y:S01]  /*13a70*/  F2FP.SATFINITE.E4M3.F32.PACK_AB_MERGE_C R9, R38, R37, R31 ;  /* 0x000000252609723e */ /* 0x000fe2000480701f */
[----:B------:R-:W-:Y:S01]  /*13a80*/  BAR.SYNC.DEFER_BLOCKING 0x0 ;  /* 0x0000000000007b1d */ /* 0x000fe20000010000 */
[----:B------:R-:W-:Y:S01]  /*13a90*/  ISETP.GE.U32.AND P0, PT, R49, 0x7f800000, PT ;  /* 0x7f8000003100780c */ /* 0x000fe20003f06070 */
[----:B------:R-:W-:Y:S01]  /*13aa0*/  FFMA.FTZ R11, R72, R11, -0.72134751081466674805 ;  /* 0xbf38aa3b480b7423 */ /* 0x000fe2000001000b */
[----:B------:R-:W-:Y:S01]  /*13ab0*/  ISETP.GE.U32.AND P1, PT, R51, 0x7f800000, PT ;  /* 0x7f8000003300780c */ /* 0x000fe20003f26070 */
[----:B------:R-:W-:-:S02]  /*13ac0*/  FFMA.FTZ R10, R63, R10, -0.72134751081466674805 ;  /* 0xbf38aa3b3f0a7423 */ /* 0x000fc4000001000a */
[C---:B------:R-:W-:Y:S02]  /*13ad0*/  FMUL R11, R72.reuse, R11 ;  /* 0x0000000b480b7220 */ /* 0x040fe40000400000 */
[C---:B------:R-:W-:Y:S02]  /*13ae0*/  FMUL R10, R63.reuse, R10 ;  /* 0x0000000a3f0a7220 */ /* 0x040fe40000400000 */
[C---:B------:R-:W-:Y:S02]  /*13af0*/  FMUL R11, R72.reuse, R11 ;  /* 0x0000000b480b7220 */ /* 0x040fe40000400000 */
[C---:B------:R-:W-:Y:S01]  /*13b00*/  FMUL R10, R63.reuse, R10 ;  /* 0x0000000a3f0a7220 */ /* 0x040fe20000400000 */
[----:B------:R-:W1:Y:S01]  /*13b10*/  LDS.128 R36, [R230] ;  /* 0x00000000e6247984 */ /* 0x000e620000000c00 */
[----:B------:R-:W-:Y:S02]  /*13b20*/  FFMA.FTZ R11, R72, 1.4426950216293334961, R11 ;  /* 0x3fb8aa3b480b7823 */ /* 0x000fe4000001000b */
[----:B------:R-:W-:Y:S01]  /*13b30*/  FFMA.FTZ R63, R63, 1.4426950216293334961, R10 ;  /* 0x3fb8aa3b3f3f7823 */ /* 0x000fe2000001000a */
[----:B------:R-:W-:Y:S01]  /*13b40*/  @P0 IMAD.MOV.U32 R8, RZ, RZ, 0x7f800000 ;  /* 0x7f800000ff080424 */ /* 0x000fe200078e00ff */
[----:B------:R-:W-:Y:S01]  /*13b50*/  F2FP.SATFINITE.E4M3.F32.PACK_AB_MERGE_C R75, R75, R78, RZ ;  /* 0x0000004e4b4b723e */ /* 0x000fe200048070ff */
[----:B------:R-:W-:Y:S01]  /*13b60*/  @P1 IMAD.MOV.U32 R10, RZ, RZ, 0x7f800000 ;  /* 0x7f800000ff0a1424 */ /* 0x000fe200078e00ff */
[----:B------:R-:W-:-:S02]  /*13b70*/  F2FP.SATFINITE.E4M3.F32.PACK_AB_MERGE_C R164, R165, R164, RZ ;  /* 0x000000a4a5a4723e */ /* 0x000fc400048070ff */
[----:B------:R-:W-:Y:S01]  /*13b80*/  F2FP.SATFINITE.E4M3.F32.PACK_AB_MERGE_C R166, R167, R166, RZ ;  /* 0x000000a6a7a6723e */ /* 0x000fe200048070ff */
[----:B------:R-:W-:Y:S01]  /*13b90*/  FADD R229, R229, R70 ;  /* 0x00000046e5e57221 */ /* 0x000fe20000000000 */
[----:B------:R-:W-:Y:S01]  /*13ba0*/  FADD R228, R228, R11 ;  /* 0x0000000be4e47221 */ /* 0x000fe20000000000 */
[----:B------:R-:W-:Y:S01]  /*13bb0*/  @P0 FFMA.FTZ R229, R49, R8, +INF ;  /* 0x7f80000031e50423 */ /* 0x000fe20000010008 */
[----:B------:R-:W-:Y:S01]  /*13bc0*/  @P1 FFMA.FTZ R228, R51, R10, +INF ;  /* 0x7f80000033e41423 */ /* 0x000fe2000001000a */
[----:B------:R-:W-:Y:S02]  /*13bd0*/  F2FP.SATFINITE.E4M3.F32.PACK_AB_MERGE_C R8, R79, R80, R75 ;  /* 0x000000504f08723e */ /* 0x000fe4000480704b */
[----:B------:R-:W-:Y:S02]  /*13be0*/  F2FP.SATFINITE.E4M3.F32.PACK_AB_MERGE_C R10, R161, R160, R164 ;  /* 0x000000a0a10a723e */ /* 0x000fe400048070a4 */
[----:B------:R-:W-:Y:S01]  /*13bf0*/  F2FP.SATFINITE.E4M3.F32.PACK_AB_MERGE_C R11, R163, R162, R166 ;  /* 0x000000a2a30b723e */ /* 0x000fe200048070a6 */
[----:B------:R-:W-:Y:S01]  /*13c00*/  BAR.SYNC.DEFER_BLOCKING 0x0 ;  /* 0x0000000000007b1d */ /* 0x000fe20000010000 */
[----:B------:R-:W-:-:S05]  /*13c10*/  F2FP.SATFINITE.E4M3.F32.PACK_AB_MERGE_C R24, R24, R91, RZ ;  /* 0x0000005b1818723e */ /* 0x000fca00048070ff */
[----:B------:R2:W-:Y:S01]  /*13c20*/  STSM.16.M88.4 [R32], R8 ;  /* 0x0000000820007844 */ /* 0x0005e20000000200 */
[----:B------:R-:W-:Y:S02]  /*13c30*/  F2FP.SATFINITE.E4M3.F32.PACK_AB_MERGE_C R27, R27, R30, RZ ;  /* 0x0000001e1b1b723e */ /* 0x000fe400048070ff */
[----:B------:R-:W-:Y:S01]  /*13c40*/  F2FP.SATFINITE.E4M3.F32.PACK_AB_MERGE_C R17, R17, R28, R24 ;  /* 0x0000001c1111723e */ /* 0x000fe20004807018 */
[----:B------:R-:W-:Y:S01]  /*13c50*/  BAR.SYNC.DEFER_BLOCKING 0x0 ;  /* 0x0000000000007b1d */ /* 0x000fe20000010000 */
[----:B------:R-:W-:Y:S02]  /*13c60*/  F2FP.SATFINITE.E4M3.F32.PACK_AB_MERGE_C R26, R69, R26, RZ ;  /* 0x0000001a451a723e */ /* 0x000fe400048070ff */
[----:B------:R-:W-:Y:S02]  /*13c70*/  F2FP.SATFINITE.E4M3.F32.PACK_AB_MERGE_C R172, R173, R172, RZ ;  /* 0x000000acadac723e */ /* 0x000fe400048070ff */
[----:B------:R-:W-:Y:S01]  /*13c80*/  F2FP.SATFINITE.E4M3.F32.PACK_AB_MERGE_C R174, R175, R174, RZ ;  /* 0x000000aeafae723e */ /* 0x000fe200048070ff */
[----:B------:R-:W3:Y:S01]  /*13c90*/  LDS.128 R28, [R230] ;  /* 0x00000000e61c7984 */ /* 0x000ee20000000c00 */
[----:B------:R-:W-:-:S02]  /*13ca0*/  F2FP.SATFINITE.E4M3.F32.PACK_AB_MERGE_C R12, R12, R15, R26 ;  /* 0x0000000f0c0c723e */ /* 0x000fc4000480701a */
[----:B------:R-:W-:Y:S02]  /*13cb0*/  F2FP.SATFINITE.E4M3.F32.PACK_AB_MERGE_C R13, R13, R14, R27 ;  /* 0x0000000e0d0d723e */ /* 0x000fe4000480701b */
[----:B------:R-:W-:Y:S02]  /*13cc0*/  F2FP.SATFINITE.E4M3.F32.PACK_AB_MERGE_C R14, R169, R168, R172 ;  /* 0x000000a8a90e723e */ /* 0x000fe400048070ac */
[----:B------:R-:W-:Y:S01]  /*13cd0*/  F2FP.SATFINITE.E4M3.F32.PACK_AB_MERGE_C R15, R171, R170, R174 ;  /* 0x000000aaab0f723e */ /* 0x000fe200048070ae */
[----:B------:R-:W-:Y:S01]  /*13ce0*/  BAR.SYNC.DEFER_BLOCKING 0x0 ;  /* 0x0000000000007b1d */ /* 0x000fe20000010000 */
[----:B------:R-:W-:-:S05]  /*13cf0*/  ISETP.GE.U32.AND P4, PT, R44, 0x7f800000, PT ;  /* 0x7f8000002c00780c */ /* 0x000fca0003f86070 */
[----:B------:R-:W-:Y:S02]  /*13d00*/  STSM.16.M88.4 [R32], R12 ;  /* 0x0000000c20007844 */ /* 0x000fe40000000200 */
[----:B------:R-:W-:Y:S06]  /*13d10*/  BAR.SYNC.DEFER_BLOCKING 0x0 ;  /* 0x0000000000007b1d */ /* 0x000fec0000010000 */
[----:B------:R-:W-:Y:S02]  /*13d20*/  @P4 IMAD.MOV.U32 R25, RZ, RZ, 0x7f800000 ;  /* 0x7f800000ff194424 */ /* 0x000fe400078e00ff */
[----:B------:R-:W-:-:S02]  /*13d30*/  FADD R226, R226, R63 ;  /* 0x0000003fe2e27221 */ /* 0x000fc40000000000 */
[----:B------:R-:W-:Y:S01]  /*13d40*/  @P4 FFMA.FTZ R226, R44, R25, +INF ;  /* 0x7f8000002ce24423 */ /* 0x000fe20000010019 */
[----:B------:R-:W-:Y:S02]  /*13d50*/  F2FP.SATFINITE.E4M3.F32.PACK_AB_MERGE_C R65, R65, R66, RZ ;  /* 0x000000424141723e */ /* 0x000fe400048070ff */
[----:B------:R-:W-:Y:S01]  /*13d60*/  F2FP.SATFINITE.E4M3.F32.PACK_AB_MERGE_C R45, R87, R18, RZ ;  /* 0x00000012572d723e */ /* 0x000fe200048070ff */
[----:B------:R-:W4:Y:S01]  /*13d70*/  LDS.128 R24, [R230] ;  /* 0x00000000e6187984 */ /* 0x000f220000000c00 */
[----:B------:R-:W-:Y:S02]  /*13d80*/  F2FP.SATFINITE.E4M3.F32.PACK_AB_MERGE_C R18, R181, R180, RZ ;  /* 0x000000b4b512723e */ /* 0x000fe400048070ff */
[----:B------:R-:W-:Y:S02]  /*13d90*/  F2FP.SATFINITE.E4M3.F32.PACK_AB_MERGE_C R182, R183, R182, RZ ;  /* 0x000000b6b7b6723e */ /* 0x000fe400048070ff */
[----:B------:R-:W-:Y:S02]  /*13da0*/  F2FP.SATFINITE.E4M3.F32.PACK_AB_MERGE_C R16, R16, R19, R65 ;  /* 0x000000131010723e */ /* 0x000fe40004807041 */
[----:B------:R-:W-:-:S02]  /*13db0*/  F2FP.SATFINITE.E4M3.F32.PACK_AB_MERGE_C R18, R177, R176, R18 ;  /* 0x000000b0b112723e */ /* 0x000fc40004807012 */
[----:B------:R-:W-:Y:S01]  /*13dc0*/  F2FP.SATFINITE.E4M3.F32.PACK_AB_MERGE_C R19, R179, R178, R182 ;  /* 0x000000b2b313723e */ /* 0x000fe200048070b6 */
[----:B------:R-:W-:Y:S06]  /*13dd0*/  BAR.SYNC.DEFER_BLOCKING 0x0 ;  /* 0x0000000000007b1d */ /* 0x000fec0000010000 */
[----:B------:R-:W-:Y:S02]  /*13de0*/  STSM.16.M88.4 [R32], R16 ;  /* 0x0000001020007844 */ /* 0x000fe40000000200 */
[----:B------:R-:W-:Y:S01]  /*13df0*/  BAR.SYNC.DEFER_BLOCKING 0x0 ;  /* 0x0000000000007b1d */ /* 0x000fe20000010000 */
[----:B------:R-:W-:-:S02]  /*13e00*/  F2FP.SATFINITE.E4M3.F32.PACK_AB_MERGE_C R84, R59, R60, RZ ;  /* 0x0000003c3b54723e */ /* 0x000fc400048070ff */
[----:B------:R-:W-:Y:S02]  /*13e10*/  F2FP.SATFINITE.E4M3.F32.PACK_AB_MERGE_C R47, R88, R89, RZ ;  /* 0x00000059582f723e */ /* 0x000fe400048070ff */
[----:B------:R-:W-:Y:S02]  /*13e20*/  F2FP.SATFINITE.E4M3.F32.PACK_AB_MERGE_C R86, R189, R188, RZ ;  /* 0x000000bcbd56723e */ /* 0x000fe400048070ff */
[----:B------:R-:W-:Y:S01]  /*13e30*/  F2FP.SATFINITE.E4M3.F32.PACK_AB_MERGE_C R87, R191, R190, RZ ;  /* 0x000000bebf57723e */ /* 0x000fe200048070ff */
[----:B------:R-:W5:Y:S01]  /*13e40*/  LDS.128 R16, [R230] ;  /* 0x00000000e6107984 */ /* 0x000f620000000c00 */
[----:B------:R-:W-:Y:S02]  /*13e50*/  F2FP.SATFINITE.E4M3.F32.PACK_AB_MERGE_C R84, R62, R23, R84 ;  /* 0x000000173e54723e */ /* 0x000fe40004807054 */
[----:B------:R-:W-:Y:S02]  /*13e60*/  F2FP.SATFINITE.E4M3.F32.PACK_AB_MERGE_C R85, R22, R85, R47 ;  /* 0x000000551655723e */ /* 0x000fe4000480702f */
[----:B------:R-:W-:-:S02]  /*13e70*/  F2FP.SATFINITE.E4M3.F32.PACK_AB_MERGE_C R86, R185, R184, R86 ;  /* 0x000000b8b956723e */ /* 0x000fc40004807056 */
[----:B------:R-:W-:Y:S01]  /*13e80*/  F2FP.SATFINITE.E4M3.F32.PACK_AB_MERGE_C R87, R187, R186, R87 ;  /* 0x000000babb57723e */ /* 0x000fe20004807057 */
[----:B------:R-:W-:Y:S06]  /*13e90*/  BAR.SYNC.DEFER_BLOCKING 0x0 ;  /* 0x0000000000007b1d */ /* 0x000fec0000010000 */
[----:B------:R-:W-:Y:S01]  /*13ea0*/  STSM.16.M88.4 [R32], R84 ;  /* 0x0000005420007844 */ /* 0x000fe20000000200 */
[----:B--2---:R-:W-:Y:S01]  /*13eb0*/  F2FP.SATFINITE.E4M3.F32.PACK_AB_MERGE_C R9, R21, R20, R45 ;  /* 0x000000141509723e */ /* 0x004fe2000480702d */
[----:B------:R-:W-:Y:S01]  /*13ec0*/  BAR.SYNC.DEFER_BLOCKING 0x0 ;  /* 0x0000000000007b1d */ /* 0x000fe20000010000 */
[----:B------:R-:W-:-:S02]  /*13ed0*/  F2FP.SATFINITE.E4M3.F32.PACK_AB_MERGE_C R43, R43, R56, RZ ;  /* 0x000000382b2b723e */ /* 0x000fc400048070ff */
[----:B------:R-:W-:Y:S02]  /*13ee0*/  F2FP.SATFINITE.E4M3.F32.PACK_AB_MERGE_C R196, R197, R196, RZ ;  /* 0x000000c4c5c4723e */ /* 0x000fe400048070ff */
[----:B------:R-:W-:Y:S01]  /*13ef0*/  F2FP.SATFINITE.E4M3.F32.PACK_AB_MERGE_C R198, R199, R198, RZ ;  /* 0x000000c6c7c6723e */ /* 0x000fe200048070ff */
[----:B------:R-:W2:Y:S01]  /*13f00*/  LDS.128 R20, [R230] ;  /* 0x00000000e6147984 */ /* 0x000ea20000000c00 */
[----:B------:R-:W-:Y:S02]  /*13f10*/  F2FP.SATFINITE.E4M3.F32.PACK_AB_MERGE_C R8, R57, R58, R43 ;  /* 0x0000003a3908723e */ /* 0x000fe4000480702b */
[----:B------:R-:W-:Y:S02]  /*13f20*/  F2FP.SATFINITE.E4M3.F32.PACK_AB_MERGE_C R10, R193, R192, R196 ;  /* 0x000000c0c10a723e */ /* 0x000fe400048070c4 */
[----:B------:R-:W-:Y:S01]  /*13f30*/  F2FP.SATFINITE.E4M3.F32.PACK_AB_MERGE_C R11, R195, R194, R198 ;  /* 0x000000c2c30b723e */ /* 0x000fe200048070c6 */
[----:B------:R-:W-:Y:S06]  /*13f40*/  BAR.SYNC.DEFER_BLOCKING 0x0 ;  /* 0x0000000000007b1d */ /* 0x000fec0000010000 */
[----:B------:R0:W-:Y:S02]  /*13f50*/  STSM.16.M88.4 [R32], R8 ;  /* 0x0000000820007844 */ /* 0x0001e40000000200 */
[----:B------:R-:W-:Y:S06]  /*13f60*/  BAR.SYNC.DEFER_BLOCKING 0x0 ;  /* 0x0000000000007b1d */ /* 0x000fec0000010000 */
[----:B------:R-:W1:Y:S01]  /*13f70*/  S2R R232, SR_CTAID.X ;  /* 0x0000000000e87919 */ /* 0x000e620000002500 */
[----:B------:R-:W2:Y:S01]  /*13f80*/  LDS.128 R12, [R230] ;  /* 0x00000000e60c7984 */ /* 0x000ea20000000c00 */
[----:B------:R-:W-:-:S02]  /*13f90*/  F2FP.SATFINITE.E4M3.F32.PACK_AB_MERGE_C R204, R205, R204, RZ ;  /* 0x000000cccdcc723e */ /* 0x000fc400048070ff */
[----:B------:R-:W-:Y:S02]  /*13fa0*/  F2FP.SATFINITE.E4M3.F32.PACK_AB_MERGE_C R206, R207, R206, RZ ;  /* 0x000000cecfce723e */ /* 0x000fe400048070ff */
[----:B------:R-:W-:Y:S02]  /*13fb0*/  FSETP.NEU.AND P3, PT, R49, RZ, PT ;  /* 0x000000ff3100720b */ /* 0x000fe40003f6d000 */
[----:B------:R-:W-:Y:S02]  /*13fc0*/  FSETP.NEU.AND P2, PT, R51, RZ, PT ;  /* 0x000000ff3300720b */ /* 0x000fe40003f4d000 */
[----:B------:R-:W-:Y:S02]  /*13fd0*/  FSETP.NEU.AND P1, PT, R50, RZ, PT ;  /* 0x000000ff3200720b */ /* 0x000fe40003f2d000 */
[----:B------:R-:W-:Y:S02]  /*13fe0*/  F2FP.SATFINITE.E4M3.F32.PACK_AB_MERGE_C R48, R53, R34, R40 ;  /* 0x000000223530723e */ /* 0x000fe40004807028 */
[----:B------:R-:W-:-:S02]  /*13ff0*/  F2FP.SATFINITE.E4M3.F32.PACK_AB_MERGE_C R49, R76, R77, R42 ;  /* 0x0000004d4c31723e */ /* 0x000fc4000480702a */
[----:B------:R-:W-:Y:S02]  /*14000*/  F2FP.SATFINITE.E4M3.F32.PACK_AB_MERGE_C R50, R201, R200, R204 ;  /* 0x000000c8c932723e */ /* 0x000fe400048070cc */
[----:B------:R-:W-:Y:S01]  /*14010*/  F2FP.SATFINITE.E4M3.F32.PACK_AB_MERGE_C R51, R203, R202, R206 ;  /* 0x000000cacb33723e */ /* 0x000fe200048070ce */
[----:B------:R-:W-:Y:S01]  /*14020*/  BAR.SYNC.DEFER_BLOCKING 0x0 ;  /* 0x0000000000007b1d */ /* 0x000fe20000010000 */
[----:B------:R-:W-:-:S07]  /*14030*/  FSETP.NEU.AND P0, PT, R44, RZ, PT ;  /* 0x000000ff2c00720b */ /* 0x000fce0003f0d000 */
[----:B------:R-:W3:Y:S01]  /*14040*/  LDC.64 R44, c[0x0][0x228] ;  /* 0x00008a00ff2c7b82 */ /* 0x000ee20000000a00 */
[----:B-1----:R-:W-:Y:S01]  /*14050*/  PRMT R232, R234, 0x6540, R232 ;  /* 0x00006540eae87816 */ /* 0x002fe200000000e8 */
[----:B------:R1:W-:Y:S01]  /*14060*/  STSM.16.M88.4 [R32], R48 ;  /* 0x0000003020007844 */ /* 0x0003e20000000200 */
[----:B------:R-:W-:-:S03]  /*14070*/  UIMAD UR4, UR8, UR4, URZ ;  /* 0x00000004080472a4 */ /* 0x000fc6000f8e023f */
[----:B0-----:R-:W-:Y:S01]  /*14080*/  IMAD R9, R232, UR5, RZ ;  /* 0x00000005e8097c24 */ /* 0x001fe2000f8e02ff */
[----:B------:R-:W-:-:S04]  /*14090*/  F2FP.SATFINITE.E4M3.F32.PACK_AB_MERGE_C R41, R6, R7, R41 ;  /* 0x000000070629723e */ /* 0x000fc80004807029 */
[----:B---3--:R-:W-:Y:S02]  /*140a0*/  IADD3 R6, P4, P5, R9, UR4, R44 ;  /* 0x0000000409067c10 */ /* 0x008fe4000fd9e02c */
[----:B------:R-:W-:Y:S01]  /*140b0*/  SHF.R.S32.HI R34, RZ, 0x1f, R9 ;  /* 0x0000001fff227819 */ /* 0x000fe20000011409 */
[----:B------:R-:W-:Y:S01]  /*140c0*/  BAR.SYNC.DEFER_BLOCKING 0x0 ;  /* 0x0000000000007b1d */ /* 0x000fe20000010000 */
[----:B------:R-:W-:Y:S02]  /*140d0*/  F2FP.SATFINITE.E4M3.F32.PACK_AB_MERGE_C R212, R213, R212, RZ ;  /* 0x000000d4d5d4723e */ /* 0x000fe400048070ff */
[----:B------:R-:W-:-:S03]  /*140e0*/  F2FP.SATFINITE.E4M3.F32.PACK_AB_MERGE_C R214, R215, R214, RZ ;  /* 0x000000d6d7d6723e */ /* 0x000fc600048070ff */
[----:B------:R-:W0:Y:S01]  /*140f0*/  LDS.128 R8, [R230] ;  /* 0x00000000e6087984 */ /* 0x000e220000000c00 */
[----:B------:R-:W-:Y:S02]  /*14100*/  F2FP.SATFINITE.E4M3.F32.PACK_AB_MERGE_C R40, R46, R33, R35 ;  /* 0x000000212e28723e */ /* 0x000fe40004807023 */
[----:B------:R-:W-:Y:S02]  /*14110*/  F2FP.SATFINITE.E4M3.F32.PACK_AB_MERGE_C R42, R209, R208, R212 ;  /* 0x000000d0d12a723e */ /* 0x000fe400048070d4 */
[----:B------:R-:W-:Y:S01]  /*14120*/  F2FP.SATFINITE.E4M3.F32.PACK_AB_MERGE_C R43, R211, R210, R214 ;  /* 0x000000d2d32b723e */ /* 0x000fe200048070d6 */
[----:B------:R-:W-:Y:S01]  /*14130*/  BAR.SYNC.DEFER_BLOCKING 0x0 ;  /* 0x0000000000007b1d */ /* 0x000fe20000010000 */
[----:B------:R-:W-:Y:S01]  /*14140*/  USHF.R.S32.HI UR5, URZ, 0x1f, UR4 ;  /* 0x0000001f3f057899 */ /* 0x000fe20008011404 */
[----:B------:R-:W-:Y:S01]  /*14150*/  PRMT R59, R37, 0x7773, RZ ;  /* 0x00007773253b7816 */ /* 0x000fe200000000ff */
[----:B------:R-:W-:Y:S01]  /*14160*/  IMAD.SHL.U32 R35, R231, 0x2, RZ ;  /* 0x00000002e7237824 */ /* 0x000fe200078e00ff */
[----:B------:R-:W-:-:S02]  /*14170*/  PRMT R61, R37, 0x7772, RZ ;  /* 0x00007772253d7816 */ /* 0x000fc400000000ff */
[C---:B------:R-:W-:Y:S02]  /*14180*/  PRMT R75, R37.reuse, 0x7771, RZ ;  /* 0x00007771254b7816 */ /* 0x040fe400000000ff */
[----:B-1----:R-:W-:Y:S01]  /*14190*/  PRMT R49, R37, 0x7770, RZ ;  /* 0x0000777025317816 */ /* 0x002fe200000000ff */
[----:B------:R1:W-:Y:S01]  /*141a0*/  STSM.16.M88.4 [R32], R40 ;  /* 0x0000002820007844 */ /* 0x0003e20000000200 */
[----:B------:R-:W-:Y:S01]  /*141b0*/  IADD3.X R7, R34, UR5, R45, P4, P5 ;  /* 0x0000000522077c10 */ /* 0x000fe2000a7ea42d */
[----:B------:R-:W-:Y:S01]  /*141c0*/  IMAD R37, R231, 0x3, RZ ;  /* 0x00000003e7257824 */ /* 0x000fe200078e02ff */
[C---:B------:R-:W-:Y:S02]  /*141d0*/  PRMT R63, R36.reuse, 0x7773, RZ ;  /* 0x00007773243f7816 */ /* 0x040fe400000000ff */
[C---:B------:R-:W-:Y:S02]  /*141e0*/  PRMT R65, R36.reuse, 0x7772, RZ ;  /* 0x0000777224417816 */ /* 0x040fe400000000ff */
[----:B------:R-:W-:-:S02]  /*141f0*/  PRMT R47, R36, 0x7771, RZ ;  /* 0x00007771242f7816 */ /* 0x000fc400000000ff */
[C---:B------:R-:W-:Y:S02]  /*14200*/  PRMT R51, R39.reuse, 0x7773, RZ ;  /* 0x0000777327337816 */ /* 0x040fe400000000ff */
[C---:B------:R-:W-:Y:S02]  /*14210*/  PRMT R53, R39.reuse, 0x7772, RZ ;  /* 0x0000777227357816 */ /* 0x040fe400000000ff */
[C---:B------:R-:W-:Y:S02]  /*14220*/  PRMT R67, R39.reuse, 0x7771, RZ ;  /* 0x0000777127437816 */ /* 0x040fe400000000ff */
[----:B------:R-:W-:Y:S02]  /*14230*/  PRMT R69, R39, 0x7770, RZ ;  /* 0x0000777027457816 */ /* 0x000fe400000000ff */
[C---:B------:R-:W-:Y:S02]  /*14240*/  PRMT R55, R38.reuse, 0x7773, RZ ;  /* 0x0000777326377816 */ /* 0x040fe400000000ff */
[----:B------:R-:W-:-:S02]  /*14250*/  PRMT R57, R38, 0x7772, RZ ;  /* 0x0000777226397816 */ /* 0x000fc400000000ff */
[C---:B------:R-:W-:Y:S02]  /*14260*/  PRMT R71, R38.reuse, 0x7771, RZ ;  /* 0x0000777126477816 */ /* 0x040fe400000000ff */
[----:B------:R-:W-:Y:S01]  /*14270*/  PRMT R73, R38, 0x7770, RZ ;  /* 0x0000777026497816 */ /* 0x000fe200000000ff */
[C---:B------:R-:W-:Y:S01]  /*14280*/  IMAD R77, R231.reuse, 0x31, RZ ;  /* 0x00000031e74d7824 */ /* 0x040fe200078e02ff */
[----:B-1----:R-:W-:Y:S01]  /*14290*/  IADD3 R32, P4, R6, R231, RZ ;  /* 0x000000e706207210 */ /* 0x002fe20007f9e0ff */
[C---:B------:R-:W-:Y:S01]  /*142a0*/  IMAD.SHL.U32 R39, R231.reuse, 0x4, RZ ;  /* 0x00000004e7277824 */ /* 0x040fe200078e00ff */
[----:B------:R-:W-:Y:S01]  /*142b0*/  PRMT R45, R36, 0x7770, RZ ;  /* 0x00007770242d7816 */ /* 0x000fe200000000ff */
[----:B------:R-:W-:Y:S01]  /*142c0*/  BAR.SYNC.DEFER_BLOCKING 0x0 ;  /* 0x0000000000007b1d */ /* 0x000fe20000010000 */
[C---:B------:R-:W-:Y:S01]  /*142d0*/  LEA.HI.X.SX32 R33, R231.reuse, R7, 0x1, P4 ;  /* 0x00000007e7217211 */ /* 0x040fe200020f0eff */
[----:B------:R-:W-:Y:S01]  /*142e0*/  IMAD R41, R231, 0x5, RZ ;  /* 0x00000005e7297824 */ /* 0x000fe200078e02ff */
[----:B------:R-:W-:-:S02]  /*142f0*/  IADD3 R34, P5, R35, R6, RZ ;  /* 0x0000000623227210 */ /* 0x000fc40007fbe0ff */
        /* <DEDUP_REMOVED lines=8> */
[----:B------:R-:W-:Y:S01]  /*14380*/  IADD3 R40, P4, R41, R6, RZ ;  /* 0x0000000629287210 */ /* 0x000fe20007f9e0ff */
[----:B------:R-:W-:Y:S01]  /*14390*/  IMAD R85, R231, 0x35, RZ ;  /* 0x00000035e7557824 */ /* 0x000fe200078e02ff */
[-C--:B------:R-:W-:Y:S01]  /*143a0*/  LEA.HI.X.SX32 R39, R39, R7.reuse, 0x1, P5 ;  /* 0x0000000727277211 */ /* 0x080fe200028f0eff */
[----:B------:R-:W-:Y:S01]  /*143b0*/  IMAD R87, R231, 0x36, RZ ;  /* 0x00000036e7577824 */ /* 0x000fe200078e02ff */
[----:B------:R-:W-:Y:S01]  /*143c0*/  LEA.HI.X.SX32 R41, R41, R7, 0x1, P4 ;  /* 0x0000000729297211 */ /* 0x000fe200020f0eff */
[----:B------:R-:W-:-:S02]  /*143d0*/  IMAD R89, R231, 0x37, RZ ;  /* 0x00000037e7597824 */ /* 0x000fc400078e02ff */
[C---:B------:R-:W-:Y:S02]  /*143e0*/  IMAD R91, R231.reuse, 0x38, RZ ;  /* 0x00000038e75b7824 */ /* 0x040fe400078e02ff */
[C---:B------:R-:W-:Y:S02]  /*143f0*/  IMAD R93, R231.reuse, 0x39, RZ ;  /* 0x00000039e75d7824 */ /* 0x040fe400078e02ff */
[----:B------:R-:W-:Y:S01]  /*14400*/  IMAD R95, R231, 0x3a, RZ ;  /* 0x0000003ae75f7824 */ /* 0x000fe200078e02ff */
[----:B------:R1:W-:Y:S01]  /*14410*/  STG.E.U8 desc[UR18][R6.64], R45 ;  /* 0x0000002d06007986 */ /* 0x0003e2000c101112 */
[----:B------:R-:W-:Y:S01]  /*14420*/  IADD3 R42, P5, R43, R6, RZ ;  /* 0x000000062b2a7210 */ /* 0x000fe20007fbe0ff */
[C---:B------:R-:W-:Y:S02]  /*14430*/  IMAD R97, R231.reuse, 0x3b, RZ ;  /* 0x0000003be7617824 */ /* 0x040fe400078e02ff */
[C---:B------:R-:W-:Y:S01]  /*14440*/  IMAD R99, R231.reuse, 0x3c, RZ ;  /* 0x0000003ce7637824 */ /* 0x040fe200078e02ff */
[----:B------:R3:W-:Y:S01]  /*14450*/  STG.E.U8 desc[UR18][R32.64], R47 ;  /* 0x0000002f20007986 */ /* 0x0007e2000c101112 */
[----:B------:R-:W-:-:S02]  /*14460*/  IMAD R101, R231, 0x3d, RZ ;  /* 0x0000003de7657824 */ /* 0x000fc400078e02ff */
[C---:B------:R-:W-:Y:S02]  /*14470*/  IMAD R103, R231.reuse, 0x3e, RZ ;  /* 0x0000003ee7677824 */ /* 0x040fe400078e02ff */
[C---:B------:R-:W-:Y:S02]  /*14480*/  IMAD R105, R231.reuse, 0x3f, RZ ;  /* 0x0000003fe7697824 */ /* 0x040fe400078e02ff */
[C---:B------:R-:W-:Y:S02]  /*14490*/  IMAD.SHL.U32 R107, R231.reuse, 0x40, RZ ;  /* 0x00000040e76b7824 */ /* 0x040fe400078e00ff */
[C---:B------:R-:W-:Y:S02]  /*144a0*/  IMAD R109, R231.reuse, 0x41, RZ ;  /* 0x00000041e76d7824 */ /* 0x040fe400078e02ff */
[C---:B------:R-:W-:Y:S02]  /*144b0*/  IMAD R111, R231.reuse, 0x42, RZ ;  /* 0x00000042e76f7824 */ /* 0x040fe400078e02ff */
[----:B------:R-:W-:-:S02]  /*144c0*/  IMAD R113, R231, 0x43, RZ ;  /* 0x00000043e7717824 */ /* 0x000fc400078e02ff */
[C---:B------:R-:W-:Y:S02]  /*144d0*/  IMAD R115, R231.reuse, 0x44, RZ ;  /* 0x00000044e7737824 */ /* 0x040fe400078e02ff */
[C---:B------:R-:W-:Y:S02]  /*144e0*/  IMAD R117, R231.reuse, 0x45, RZ ;  /* 0x00000045e7757824 */ /* 0x040fe400078e02ff */
[C---:B------:R-:W-:Y:S02]  /*144f0*/  IMAD R119, R231.reuse, 0x46, RZ ;  /* 0x00000046e7777824 */ /* 0x040fe400078e02ff */
        /* <DEDUP_REMOVED lines=47> */
[C---:B------:R-:W-:Y:S01]  /*147f0*/  IMAD R221, R231.reuse, 0x7c, RZ ;  /* 0x0000007ce7dd7824 */ /* 0x040fe200078e02ff */
[----:B------:R-:W-:Y:S01]  /*14800*/  PRMT R239, R30, 0x7773, RZ ;  /* 0x000077731eef7816 */ /* 0x000fe200000000ff */
[C---:B-1----:R-:W-:Y:S01]  /*14810*/  IMAD R45, R231.reuse, 0x7, RZ ;  /* 0x00000007e72d7824 */ /* 0x042fe200078e02ff */
[C---:B----4-:R-:W-:Y:S01]  /*14820*/  PRMT R241, R24.reuse, 0x7770, RZ ;  /* 0x0000777018f17816 */ /* 0x050fe200000000ff */
[C---:B---3--:R-:W-:Y:S01]  /*14830*/  IMAD.SHL.U32 R47, R231.reuse, 0x8, RZ ;  /* 0x00000008e72f7824 */ /* 0x048fe200078e00ff */
[----:B------:R-:W-:Y:S01]  /*14840*/  PRMT R251, R24, 0x7772, RZ ;  /* 0x0000777218fb7816 */ /* 0x000fe200000000ff */
[----:B------:R-:W-:Y:S01]  /*14850*/  IMAD R201, R231, 0x72, RZ ;  /* 0x00000072e7c97824 */ /* 0x000fe200078e02ff */
[----:B------:R-:W-:Y:S01]  /*14860*/  IADD3 R32, P4, R45, R6, RZ ;  /* 0x000000062d207210 */ /* 0x000fe20007f9e0ff */
[----:B------:R1:W-:Y:S01]  /*14870*/  STG.E.U8 desc[UR18][R34.64], R49 ;  /* 0x0000003122007986 */ /* 0x0003e2000c101112 */
[-C--:B------:R-:W-:Y:S01]  /*14880*/  LEA.HI.X.SX32 R43, R43, R7.reuse, 0x1, P5 ;  /* 0x000000072b2b7211 */ /* 0x080fe200028f0eff */
[----:B------:R-:W-:Y:S01]  /*14890*/  IMAD R203, R231, 0x73, RZ ;  /* 0x00000073e7cb7824 */ /* 0x000fe200078e02ff */
[----:B------:R-:W-:Y:S01]  /*148a0*/  LEA.HI.X.SX32 R33, R45, R7, 0x1, P4 ;  /* 0x000000072d217211 */ /* 0x000fe200020f0eff */
[C---:B------:R-:W-:Y:S01]  /*148b0*/  IMAD R45, R231.reuse, 0xa, RZ ;  /* 0x0000000ae72d7824 */ /* 0x040fe200078e02ff */
[----:B------:R3:W-:Y:S01]  /*148c0*/  STG.E.U8 desc[UR18][R36.64], R75 ;  /* 0x0000004b24007986 */ /* 0x0007e2000c101112 */
[----:B------:R-:W-:-:S02]  /*148d0*/  IMAD R209, R231, 0x76, RZ ;  /* 0x00000076e7d17824 */ /* 0x000fc400078e02ff */
[C---:B------:R-:W-:Y:S02]  /*148e0*/  IMAD R223, R231.reuse, 0x7d, RZ ;  /* 0x0000007de7df7824 */ /* 0x040fe400078e02ff */
[----:B------:R-:W-:Y:S01]  /*148f0*/  IMAD R225, R231, 0x7e, RZ ;  /* 0x0000007ee7e17824 */ /* 0x000fe200078e02ff */
[----:B------:R-:W-:Y:S01]  /*14900*/  PRMT R249, R25, 0x7770, RZ ;  /* 0x0000777019f97816 */ /* 0x000fe200000000ff */
[----:B-1----:R-:W-:Y:S01]  /*14910*/  IMAD R49, R231, 0x9, RZ ;  /* 0x00000009e7317824 */ /* 0x002fe200078e02ff */
[-C--:B------:R-:W-:Y:S01]  /*14920*/  IADD3 R34, P5, R47, R6.reuse, RZ ;  /* 0x000000062f227210 */ /* 0x080fe20007fbe0ff */
[----:B------:R1:W-:Y:S01]  /*14930*/  STG.E.U8 desc[UR18][R38.64], R73 ;  /* 0x0000004926007986 */ /* 0x0003e2000c101112 */
[----:B------:R-:W-:Y:S01]  /*14940*/  IMAD R211, R231, 0x77, RZ ;  /* 0x00000077e7d37824 */ /* 0x000fe200078e02ff */
[----:B------:R-:W-:Y:S01]  /*14950*/  PRMT R247, R25, 0x7771, RZ ;  /* 0x0000777119f77816 */ /* 0x000fe200000000ff */
[----:B------:R-:W-:Y:S01]  /*14960*/  IMAD R213, R231, 0x78, RZ ;  /* 0x00000078e7d57824 */ /* 0x000fe200078e02ff */
[----:B------:R-:W-:Y:S01]  /*14970*/  LEA.HI.X.SX32 R35, R47, R7, 0x1, P5 ;  /* 0x000000072f237211 */ /* 0x000fe200028f0eff */
[----:B------:R-:W-:Y:S01]  /*14980*/  IMAD R47, R231, 0xb, RZ ;  /* 0x0000000be72f7824 */ /* 0x000fe200078e02ff */
[-C--:B---3--:R-:W-:Y:S01]  /*14990*/  IADD3 R36, P4, R49, R6.reuse, RZ ;  /* 0x0000000631247210 */ /* 0x088fe20007f9e0ff */
[----:B------:R3:W-:Y:S01]  /*149a0*/  STG.E.U8 desc[UR18][R40.64], R71 ;  /* 0x0000004728007986 */ /* 0x0007e2000c101112 */
[----:B------:R-:W-:Y:S01]  /*149b0*/  IMAD R215, R231, 0x79, RZ ;  /* 0x00000079e7d77824 */ /* 0x000fe200078e02ff */
[----:B------:R-:W-:Y:S01]  /*149c0*/  PRMT R245, R26, 0x7770, RZ ;  /* 0x000077701af57816 */ /* 0x000fe200000000ff */
[----:B------:R-:W-:Y:S01]  /*149d0*/  ULDC UR4, c[0x0][0x27c] ;  /* 0x00009f0000047ab9 */ /* 0x000fe20000000800 */
[----:B-1----:R-:W-:-:S02]  /*149e0*/  IADD3 R38, P5, R45, R6, RZ ;  /* 0x000000062d267210 */ /* 0x002fc40007fbe0ff */
[-C--:B------:R-:W-:Y:S01]  /*149f0*/  LEA.HI.X.SX32 R37, R49, R7.reuse, 0x1, P4 ;  /* 0x0000000731257211 */ /* 0x080fe200020f0eff */
[----:B------:R-:W-:Y:S01]  /*14a00*/  IMAD R49, R231, 0xc, RZ ;  /* 0x0000000ce7317824 */ /* 0x000fe200078e02ff */
[-C--:B------:R-:W-:Y:S01]  /*14a10*/  LEA.HI.X.SX32 R39, R45, R7.reuse, 0x1, P5 ;  /* 0x000000072d277211 */ /* 0x080fe200028f0eff */
[----:B------:R-:W-:Y:S01]  /*14a20*/  IMAD R45, R231, 0xd, RZ ;  /* 0x0000000de72d7824 */ /* 0x000fe200078e02ff */
[C---:B---3--:R-:W-:Y:S01]  /*14a30*/  IADD3 R40, P4, R47.reuse, R6, RZ ;  /* 0x000000062f287210 */ /* 0x048fe20007f9e0ff */
[----:B------:R1:W-:Y:S03]  /*14a40*/  STG.E.U8 desc[UR18][R42.64], R69 ;  /* 0x000000452a007986 */ /* 0x0003e6000c101112 */
[----:B------:R-:W-:Y:S01]  /*14a50*/  LEA.HI.X.SX32 R41, R47, R7, 0x1, P4 ;  /* 0x000000072f297211 */ /* 0x000fe200020f0eff */
[----:B------:R3:W-:Y:S01]  /*14a60*/  STG.E.U8 desc[UR18][R32.64], R67 ;  /* 0x0000004320007986 */ /* 0x0007e2000c101112 */
[----:B------:R-:W-:-:S03]  /*14a70*/  IMAD R47, R231, 0xe, RZ ;  /* 0x0000000ee72f7824 */ /* 0x000fc600078e02ff */
[----:B------:R4:W-:Y:S01]  /*14a80*/  STG.E.U8 desc[UR18][R34.64], R65 ;  /* 0x0000004122007986 */ /* 0x0009e2000c101112 */
[-C--:B-1----:R-:W-:Y:S02]  /*14a90*/  IADD3 R42, P5, R49, R6.reuse, RZ ;  /* 0x00000006312a7210 */ /* 0x082fe40007fbe0ff */
[-C--:B---3--:R-:W-:Y:S02]  /*14aa0*/  IADD3 R32, P4, R45, R6.reuse, RZ ;  /* 0x000000062d207210 */ /* 0x088fe40007f9e0ff */
[-C--:B------:R-:W-:Y:S01]  /*14ab0*/  LEA.HI.X.SX32 R43, R49, R7.reuse, 0x1, P5 ;  /* 0x00000007312b7211 */ /* 0x080fe200028f0eff */
[----:B------:R-:W-:Y:S01]  /*14ac0*/  IMAD R49, R231, 0xf, RZ ;  /* 0x0000000fe7317824 */ /* 0x000fe200078e02ff */
[-C--:B------:R-:W-:Y:S01]  /*14ad0*/  LEA.HI.X.SX32 R33, R45, R7.reuse, 0x1, P4 ;  /* 0x000000072d217211 */ /* 0x080fe200020f0eff */
[----:B------:R-:W-:Y:S01]  /*14ae0*/  IMAD.SHL.U32 R45, R231, 0x10, RZ ;  /* 0x00000010e72d7824 */ /* 0x000fe200078e00ff */
[CC--:B----4-:R-:W-:Y:S01]  /*14af0*/  IADD3 R34, P5, R47.reuse, R6.reuse, RZ ;  /* 0x000000062f227210 */ /* 0x0d0fe20007fbe0ff */
[----:B------:R1:W-:Y:S03]  /*14b00*/  STG.E.U8 desc[UR18][R36.64], R63 ;  /* 0x0000003f24007986 */ /* 0x0003e6000c101112 */
[----:B------:R-:W-:Y:S01]  /*14b10*/  LEA.HI.X.SX32 R35, R47, R7, 0x1, P5 ;  /* 0x000000072f237211 */ /* 0x000fe200028f0eff */
[----:B------:R3:W-:Y:S04]  /*14b20*/  STG.E.U8 desc[UR18][R38.64], R61 ;  /* 0x0000003d26007986 */ /* 0x0007e8000c101112 */
[----:B------:R4:W-:Y:S04]  /*14b30*/  STG.E.U8 desc[UR18][R40.64], R59 ;  /* 0x0000003b28007986 */ /* 0x0009e8000c101112 */
[----:B------:R5:W-:Y:S01]  /*14b40*/  STG.E.U8 desc[UR18][R42.64], R57 ;  /* 0x000000392a007986 */ /* 0x000be2000c101112 */
[----:B-1----:R-:W-:-:S02]  /*14b50*/  IADD3 R36, P4, R49, R6, RZ ;  /* 0x0000000631247210 */ /* 0x002fc40007f9e0ff */
[-C--:B---3--:R-:W-:Y:S01]  /*14b60*/  IADD3 R38, P5, R45, R6.reuse, RZ ;  /* 0x000000062d267210 */ /* 0x088fe20007fbe0ff */
[----:B----4-:R-:W-:Y:S01]  /*14b70*/  IMAD R41, R231, 0x11, RZ ;  /* 0x00000011e7297824 */ /* 0x010fe200078e02ff */
[-C--:B------:R-:W-:Y:S01]  /*14b80*/  LEA.HI.X.SX32 R37, R49, R7.reuse, 0x1, P4 ;  /* 0x0000000731257211 */ /* 0x080fe200020f0eff */
[----:B-----5:R-:W-:Y:S01]  /*14b90*/  IMAD R43, R231, 0x12, RZ ;  /* 0x00000012e72b7824 */ /* 0x020fe200078e02ff */
[-C--:B------:R-:W-:Y:S01]  /*14ba0*/  LEA.HI.X.SX32 R39, R45, R7.reuse, 0x1, P5 ;  /* 0x000000072d277211 */ /* 0x080fe200028f0eff */
[----:B------:R1:W-:Y:S01]  /*14bb0*/  STG.E.U8 desc[UR18][R32.64], R55 ;  /* 0x0000003720007986 */ /* 0x0003e2000c101112 */
[----:B------:R-:W-:Y:S01]  /*14bc0*/  PRMT R49, R28, 0x7770, RZ ;  /* 0x000077701c317816 */ /* 0x000fe200000000ff */
[----:B------:R-:W-:Y:S01]  /*14bd0*/  IMAD R45, R231, 0x13, RZ ;  /* 0x00000013e72d7824 */ /* 0x000fe200078e02ff */
[----:B------:R-:W-:Y:S01]  /*14be0*/  IADD3 R40, P4, R41, R6, RZ ;  /* 0x0000000629287210 */ /* 0x000fe20007f9e0ff */
[----:B------:R-:W-:Y:S01]  /*14bf0*/  IMAD R47, R231, 0x14, RZ ;  /* 0x00000014e72f7824 */ /* 0x000fe200078e02ff */
[----:B------:R3:W-:Y:S02]  /*14c00*/  STG.E.U8 desc[UR18][R34.64], R53 ;  /* 0x0000003522007986 */ /* 0x0007e4000c101112 */
[----:B------:R-:W-:-:S02]  /*14c10*/  LEA.HI.X.SX32 R41, R41, R7, 0x1, P4 ;  /* 0x0000000729297211 */ /* 0x000fc400020f0eff */
[----:B------:R4:W-:Y:S01]  /*14c20*/  STG.E.U8 desc[UR18][R36.64], R51 ;  /* 0x0000003324007986 */ /* 0x0009e2000c101112 */
[----:B-1----:R-:W-:-:S03]  /*14c30*/  IADD3 R32, P5, R43, R6, RZ ;  /* 0x000000062b207210 */ /* 0x002fc60007fbe0ff */
[----:B------:R1:W-:Y:S01]  /*14c40*/  STG.E.U8 desc[UR18][R38.64], R49 ;  /* 0x0000003126007986 */ /* 0x0003e2000c101112 */
[----:B------:R-:W-:Y:S02]  /*14c50*/  PRMT R55, R28, 0x7771, RZ ;  /* 0x000077711c377816 */ /* 0x000fe400000000ff */
[-C--:B------:R-:W-:Y:S01]  /*14c60*/  LEA.HI.X.SX32 R33, R43, R7.reuse, 0x1, P5 ;  /* 0x000000072b217211 */ /* 0x080fe200028f0eff */
[----:B------:R-:W-:Y:S01]  /*14c70*/  IMAD R43, R231, 0x16, RZ ;  /* 0x00000016e72b7824 */ /* 0x000fe200078e02ff */
[-C--:B---3--:R-:W-:Y:S02]  /*14c80*/  IADD3 R34, P4, R45, R6.reuse, RZ ;  /* 0x000000062d227210 */ /* 0x088fe40007f9e0ff */
[----:B----4-:R-:W-:Y:S02]  /*14c90*/  IADD3 R36, P5, R47, R6, RZ ;  /* 0x000000062f247210 */ /* 0x010fe40007fbe0ff */
[----:B------:R-:W-:Y:S01]  /*14ca0*/  PRMT R51, R29, 0x7770, RZ ;  /* 0x000077701d337816 */ /* 0x000fe200000000ff */
[----:B-1----:R-:W-:Y:S01]  /*14cb0*/  IMAD R39, R231, 0x15, RZ ;  /* 0x00000015e7277824 */ /* 0x002fe200078e02ff */
[-C--:B------:R-:W-:Y:S01]  /*14cc0*/  LEA.HI.X.SX32 R35, R45, R7.reuse, 0x1, P4 ;  /* 0x000000072d237211 */ /* 0x080fe200020f0eff */
[----:B------:R1:W-:Y:S01]  /*14cd0*/  STG.E.U8 desc[UR18][R40.64], R55 ;  /* 0x0000003728007986 */ /* 0x0003e2000c101112 */
[----:B------:R-:W-:Y:S01]  /*14ce0*/  PRMT R53, R29, 0x7771, RZ ;  /* 0x000077711d357816 */ /* 0x000fe200000000ff */
[----:B------:R-:W-:Y:S01]  /*14cf0*/  IMAD R45, R231, 0x17, RZ ;  /* 0x00000017e72d7824 */ /* 0x000fe200078e02ff */
[----:B------:R-:W-:-:S02]  /*14d00*/  LEA.HI.X.SX32 R37, R47, R7, 0x1, P5 ;  /* 0x000000072f257211 */ /* 0x000fc400028f0eff */
[----:B------:R-:W-:Y:S02]  /*14d10*/  PRMT R49, R30, 0x7770, RZ ;  /* 0x000077701e317816 */ /* 0x000fe400000000ff */
[-C--:B------:R-:W-:Y:S01]  /*14d20*/  IADD3 R38, P4, R39, R6.reuse, RZ ;  /* 0x0000000627267210 */ /* 0x080fe20007f9e0ff */
[----:B------:R3:W-:Y:S01]  /*14d30*/  STG.E.U8 desc[UR18][R32.64], R51 ;  /* 0x0000003320007986 */ /* 0x0007e2000c101112 */
[----:B-1----:R-:W-:-:S03]  /*14d40*/  IADD3 R40, P5, R43, R6, RZ ;  /* 0x000000062b287210 */ /* 0x002fc60007fbe0ff */
[----:B------:R-:W-:Y:S01]  /*14d50*/  STG.E.U8 desc[UR18][R34.64], R53 ;  /* 0x0000003522007986 */ /* 0x000fe2000c101112 */
[-C--:B------:R-:W-:Y:S02]  /*14d60*/  LEA.HI.X.SX32 R39, R39, R7.reuse, 0x1, P4 ;  /* 0x0000000727277211 */ /* 0x080fe400020f0eff */
[----:B------:R-:W-:Y:S01]  /*14d70*/  LEA.HI.X.SX32 R41, R43, R7, 0x1, P5 ;  /* 0x000000072b297211 */ /* 0x000fe200028f0eff */
[----:B------:R1:W-:Y:S01]  /*14d80*/  STG.E.U8 desc[UR18][R36.64], R49 ;  /* 0x0000003124007986 */ /* 0x0003e2000c101112 */
[----:B------:R-:W-:Y:S02]  /*14d90*/  PRMT R43, R31, 0x7770, RZ ;  /* 0x000077701f2b7816 */ /* 0x000fe400000000ff */
[----:B---3--:R-:W-:Y:S01]  /*14da0*/  PRMT R51, R30, 0x7771, RZ ;  /* 0x000077711e337816 */ /* 0x008fe200000000ff */
[----:B------:R-:W-:Y:S01]  /*14db0*/  IMAD R47, R231, 0x18, RZ ;  /* 0x00000018e72f7824 */ /* 0x000fe200078e02ff */
[----:B------:R-:W-:-:S03]  /*14dc0*/  IADD3 R32, P4, R45, R6, RZ ;  /* 0x000000062d207210 */ /* 0x000fc60007f9e0ff */
[----:B------:R3:W-:Y:S01]  /*14dd0*/  STG.E.U8 desc[UR18][R38.64], R51 ;  /* 0x0000003326007986 */ /* 0x0007e2000c101112 */
[----:B-1----:R-:W-:Y:S01]  /*14de0*/  IMAD R37, R231, 0x19, RZ ;  /* 0x00000019e7257824 */ /* 0x002fe200078e02ff */
[-C--:B------:R-:W-:Y:S02]  /*14df0*/  LEA.HI.X.SX32 R33, R45, R7.reuse, 0x1, P4 ;  /* 0x000000072d217211 */ /* 0x080fe400020f0eff */
[----:B------:R1:W-:Y:S01]  /*14e00*/  STG.E.U8 desc[UR18][R40.64], R43 ;  /* 0x0000002b28007986 */ /* 0x0003e2000c101112 */
[-C--:B------:R-:W-:Y:S02]  /*14e10*/  IADD3 R34, P5, R47, R6.reuse, RZ ;  /* 0x000000062f227210 */ /* 0x080fe40007fbe0ff */
[----:B------:R-:W-:Y:S02]  /*14e20*/  IADD3 R36, P4, R37, R6, RZ ;  /* 0x0000000625247210 */ /* 0x000fe40007f9e0ff */
[----:B------:R-:W-:Y:S01]  /*14e30*/  PRMT R49, R31, 0x7771, RZ ;  /* 0x000077711f317816 */ /* 0x000fe200000000ff */
[----:B---3--:R-:W-:Y:S01]  /*14e40*/  IMAD R39, R231, 0x1a, RZ ;  /* 0x0000001ae7277824 */ /* 0x008fe200078e02ff */
[----:B------:R-:W-:Y:S01]  /*14e50*/  LEA.HI.X.SX32 R37, R37, R7, 0x1, P4 ;  /* 0x0000000725257211 */ /* 0x000fe200020f0eff */
[----:B-1----:R-:W-:-:S02]  /*14e60*/  IMAD R41, R231, 0x1b, RZ ;  /* 0x0000001be7297824 */ /* 0x002fc400078e02ff */
[----:B------:R-:W-:Y:S01]  /*14e70*/  IMAD R43, R231, 0x1c, RZ ;  /* 0x0000001ce72b7824 */ /* 0x000fe200078e02ff */
[-C--:B------:R-:W-:Y:S01]  /*14e80*/  LEA.HI.X.SX32 R35, R47, R7.reuse, 0x1, P5 ;  /* 0x000000072f237211 */ /* 0x080fe200028f0eff */
[----:B------:R1:W-:Y:S01]  /*14e90*/  STG.E.U8 desc[UR18][R32.64], R49 ;  /* 0x0000003120007986 */ /* 0x0003e2000c101112 */
[-C--:B------:R-:W-:Y:S02]  /*14ea0*/  IADD3 R38, P4, R39, R6.reuse, RZ ;  /* 0x0000000627267210 */ /* 0x080fe40007f9e0ff */
[C---:B------:R-:W-:Y:S02]  /*14eb0*/  PRMT R47, R28.reuse, 0x7772, RZ ;  /* 0x000077721c2f7816 */ /* 0x040fe400000000ff */
[----:B------:R-:W-:Y:S02]  /*14ec0*/  IADD3 R40, P5, R41, R6, RZ ;  /* 0x0000000629287210 */ /* 0x000fe40007fbe0ff */
[----:B------:R-:W-:Y:S02]  /*14ed0*/  PRMT R45, R28, 0x7773, RZ ;  /* 0x000077731c2d7816 */ /* 0x000fe400000000ff */
[----:B------:R-:W-:-:S02]  /*14ee0*/  LEA.HI.X.SX32 R39, R39, R7, 0x1, P4 ;  /* 0x0000000727277211 */ /* 0x000fc400020f0eff */
[----:B-1----:R-:W-:Y:S02]  /*14ef0*/  IADD3 R32, P6, R43, R6, RZ ;  /* 0x000000062b207210 */ /* 0x002fe40007fde0ff */
[----:B------:R-:W-:Y:S01]  /*14f00*/  PRMT R53, R29, 0x7772, RZ ;  /* 0x000077721d357816 */ /* 0x000fe200000000ff */
[----:B------:R1:W-:Y:S01]  /*14f10*/  STG.E.U8 desc[UR18][R34.64], R47 ;  /* 0x0000002f22007986 */ /* 0x0003e2000c101112 */
[-C--:B------:R-:W-:Y:S02]  /*14f20*/  LEA.HI.X.SX32 R41, R41, R7.reuse, 0x1, P5 ;  /* 0x0000000729297211 */ /* 0x080fe400028f0eff */
[----:B------:R-:W-:Y:S01]  /*14f30*/  PRMT R55, R29, 0x7773, RZ ;  /* 0x000077731d377816 */ /* 0x000fe200000000ff */
[----:B------:R3:W-:Y:S01]  /*14f40*/  STG.E.U8 desc[UR18][R36.64], R45 ;  /* 0x0000002d24007986 */ /* 0x0007e2000c101112 */
[----:B------:R-:W-:Y:S01]  /*14f50*/  LEA.HI.X.SX32 R33, R43, R7, 0x1, P6 ;  /* 0x000000072b217211 */ /* 0x000fe200030f0eff */
[C---:B------:R-:W-:Y:S01]  /*14f60*/  IMAD R29, R231.reuse, 0x1d, RZ ;  /* 0x0000001de71d7824 */ /* 0x040fe200078e02ff */
[----:B------:R-:W-:Y:S01]  /*14f70*/  PRMT R57, R30, 0x7772, RZ ;  /* 0x000077721e397816 */ /* 0x000fe200000000ff */
[----:B------:R-:W-:Y:S01]  /*14f80*/  STG.E.U8 desc[UR18][R38.64], R53 ;  /* 0x0000003526007986 */ /* 0x000fe2000c101112 */
[----:B-1----:R-:W-:-:S03]  /*14f90*/  IMAD R35, R231, 0x1e, RZ ;  /* 0x0000001ee7237824 */ /* 0x002fc600078e02ff */
[----:B------:R-:W-:Y:S01]  /*14fa0*/  STG.E.U8 desc[UR18][R40.64], R55 ;  /* 0x0000003728007986 */ /* 0x000fe2000c101112 */
[----:B---3--:R-:W-:-:S03]  /*14fb0*/  IMAD R37, R231, 0x1f, RZ ;  /* 0x0000001fe7257824 */ /* 0x008fc600078e02ff */
[----:B------:R1:W-:Y:S01]  /*14fc0*/  STG.E.U8 desc[UR18][R32.64], R57 ;  /* 0x0000003920007986 */ /* 0x0003e2000c101112 */
[----:B------:R-:W-:Y:S01]  /*14fd0*/  IMAD.SHL.U32 R43, R231, 0x20, RZ ;  /* 0x00000020e72b7824 */ /* 0x000fe200078e00ff */
[-C--:B------:R-:W-:Y:S01]  /*14fe0*/  IADD3 R28, P4, R29, R6.reuse, RZ ;  /* 0x000000061d1c7210 */ /* 0x080fe20007f9e0ff */
[----:B------:R-:W-:Y:S01]  /*14ff0*/  IMAD R45, R231, 0x21, RZ ;  /* 0x00000021e72d7824 */ /* 0x000fe200078e02ff */
[-C--:B------:R-:W-:Y:S01]  /*15000*/  IADD3 R34, P6, R37, R6.reuse, RZ ;  /* 0x0000000625227210 */ /* 0x080fe20007fde0ff */
[----:B------:R-:W-:Y:S01]  /*15010*/  IMAD R47, R231, 0x22, RZ ;  /* 0x00000022e72f7824 */ /* 0x000fe200078e02ff */
[----:B------:R-:W-:Y:S01]  /*15020*/  LEA.HI.X.SX32 R29, R29, R7, 0x1, P4 ;  /* 0x000000071d1d7211 */ /* 0x000fe200020f0eff */
[----:B------:R-:W-:Y:S01]  /*15030*/  IMAD R49, R231, 0x23, RZ ;  /* 0x00000023e7317824 */ /* 0x000fe200078e02ff */
[-C--:B-1----:R-:W-:Y:S01]  /*15040*/  IADD3 R32, P5, R35, R6.reuse, RZ ;  /* 0x0000000623207210 */ /* 0x082fe20007fbe0ff */
[----:B------:R-:W-:Y:S01]  /*15050*/  IMAD R51, R231, 0x24, RZ ;  /* 0x00000024e7337824 */ /* 0x000fe200078e02ff */
[----:B------:R-:W-:-:S02]  /*15060*/  IADD3 R36, P4, R43, R6, RZ ;  /* 0x000000062b247210 */ /* 0x000fc40007f9e0ff */
[-C--:B------:R-:W-:Y:S01]  /*15070*/  LEA.HI.X.SX32 R33, R35, R7.reuse, 0x1, P5 ;  /* 0x0000000723217211 */ /* 0x080fe200028f0eff */
[----:B------:R-:W-:Y:S01]  /*15080*/  IMAD R53, R231, 0x25, RZ ;  /* 0x00000025e7357824 */ /* 0x000fe200078e02ff */
[-C--:B------:R-:W-:Y:S02]  /*15090*/  IADD3 R38, P5, R45, R6.reuse, RZ ;  /* 0x000000062d267210 */ /* 0x080fe40007fbe0ff */
[-C--:B------:R-:W-:Y:S02]  /*150a0*/  LEA.HI.X.SX32 R35, R37, R7.reuse, 0x1, P6 ;  /* 0x0000000725237211 */ /* 0x080fe400030f0eff */
[-C--:B------:R-:W-:Y:S01]  /*150b0*/  IADD3 R40, P6, R47, R6.reuse, RZ ;  /* 0x000000062f287210 */ /* 0x080fe20007fde0ff */
[----:B------:R-:W-:Y:S01]  /*150c0*/  IMAD R55, R231, 0x26, RZ ;  /* 0x00000026e7377824 */ /* 0x000fe200078e02ff */
[-C--:B------:R-:W-:Y:S01]  /*150d0*/  LEA.HI.X.SX32 R37, R43, R7.reuse, 0x1, P4 ;  /* 0x000000072b257211 */ /* 0x080fe200020f0eff */
[----:B------:R-:W-:Y:S01]  /*150e0*/  IMAD R57, R231, 0x27, RZ ;  /* 0x00000027e7397824 */ /* 0x000fe200078e02ff */
[----:B------:R-:W-:Y:S01]  /*150f0*/  LEA.HI.X.SX32 R39, R45, R7, 0x1, P5 ;  /* 0x000000072d277211 */ /* 0x000fe200028f0eff */
[----:B------:R-:W-:Y:S01]  /*15100*/  IMAD R59, R231, 0x28, RZ ;  /* 0x00000028e73b7824 */ /* 0x000fe200078e02ff */
[----:B------:R-:W-:-:S02]  /*15110*/  IADD3 R42, P4, R49, R6, RZ ;  /* 0x00000006312a7210 */ /* 0x000fc40007f9e0ff */
        /* <DEDUP_REMOVED lines=24> */
[----:B------:R-:W-:Y:S02]  /*152a0*/  LEA.HI.X.SX32 R57, R63, R7, 0x1, P5 ;  /* 0x000000073f397211 */ /* 0x000fe400028f0eff */
[----:B------:R-:W-:-:S02]  /*152b0*/  IADD3 R60, P4, R67, R6, RZ ;  /* 0x00000006433c7210 */ /* 0x000fc40007f9e0ff */
[-C--:B------:R-:W-:Y:S02]  /*152c0*/  IADD3 R62, P5, R69, R6.reuse, RZ ;  /* 0x00000006453e7210 */ /* 0x080fe40007fbe0ff */
[-C--:B------:R-:W-:Y:S02]  /*152d0*/  LEA.HI.X.SX32 R59, R65, R7.reuse, 0x1, P6 ;  /* 0x00000007413b7211 */ /* 0x080fe400030f0eff */
[-C--:B------:R-:W-:Y:S02]  /*152e0*/  IADD3 R64, P6, R71, R6.reuse, RZ ;  /* 0x0000000647407210 */ /* 0x080fe40007fde0ff */
[-C--:B------:R-:W-:Y:S02]  /*152f0*/  LEA.HI.X.SX32 R61, R67, R7.reuse, 0x1, P4 ;  /* 0x00000007433d7211 */ /* 0x080fe400020f0eff */
        /* <DEDUP_REMOVED lines=151> */
[----:B------:R-:W-:Y:S01]  /*15c70*/  PRMT R237, R31, 0x7772, RZ ;  /* 0x000077721fed7816 */ /* 0x000fe200000000ff */
[----:B------:R-:W-:Y:S01]  /*15c80*/  IMAD R231, R231, 0x7f, RZ ;  /* 0x0000007fe7e77824 */ /* 0x000fe200078e02ff */
[----:B------:R-:W-:-:S02]  /*15c90*/  IADD3 R216, P4, R217, R6, RZ ;  /* 0x00000006d9d87210 */ /* 0x000fc40007f9e0ff */
[-C--:B------:R-:W-:Y:S02]  /*15ca0*/  IADD3 R218, P5, R219, R6.reuse, RZ ;  /* 0x00000006dbda7210 */ /* 0x080fe40007fbe0ff */
[----:B------:R-:W-:Y:S02]  /*15cb0*/  LEA.HI.X.SX32 R215, R215, R7, 0x1, P6 ;  /* 0x00000007d7d77211 */ /* 0x000fe400030f0eff */
[----:B------:R-:W-:Y:S02]  /*15cc0*/  PRMT R235, R31, 0x7773, RZ ;  /* 0x000077731feb7816 */ /* 0x000fe400000000ff */
[----:B------:R-:W-:Y:S02]  /*15cd0*/  IADD3 R220, P6, R221, R6, RZ ;  /* 0x00000006dddc7210 */ /* 0x000fe40007fde0ff */
[C---:B------:R-:W-:Y:S01]  /*15ce0*/  PRMT R31, R24.reuse, 0x7773, RZ ;  /* 0x00007773181f7816 */ /* 0x040fe200000000ff */
[----:B------:R-:W-:Y:S01]  /*15cf0*/  STG.E.U8 desc[UR18][R28.64], R239 ;  /* 0x000000ef1c007986 */ /* 0x000fe2000c101112 */
[----:B------:R-:W-:-:S02]  /*15d00*/  PRMT R24, R24, 0x7771, RZ ;  /* 0x0000777118187816 */ /* 0x000fc400000000ff */
[-C--:B------:R-:W-:Y:S01]  /*15d10*/  LEA.HI.X.SX32 R217, R217, R7.reuse, 0x1, P4 ;  /* 0x00000007d9d97211 */ /* 0x080fe200020f0eff */
[----:B------:R1:W-:Y:S01]  /*15d20*/  STG.E.U8 desc[UR18][R32.64], R237 ;  /* 0x000000ed20007986 */ /* 0x0003e2000c101112 */
[-C--:B------:R-:W-:Y:S02]  /*15d30*/  LEA.HI.X.SX32 R219, R219, R7.reuse, 0x1, P5 ;  /* 0x00000007dbdb7211 */ /* 0x080fe400028f0eff */
[-C--:B------:R-:W-:Y:S01]  /*15d40*/  IADD3 R222, P4, R223, R6.reuse, RZ ;  /* 0x00000006dfde7210 */ /* 0x080fe20007f9e0ff */
[----:B------:R3:W-:Y:S01]  /*15d50*/  STG.E.U8 desc[UR18][R34.64], R235 ;  /* 0x000000eb22007986 */ /* 0x0007e2000c101112 */
[-C--:B------:R-:W-:Y:S02]  /*15d60*/  IADD3 R224, P5, R225, R6.reuse, RZ ;  /* 0x00000006e1e07210 */ /* 0x080fe40007fbe0ff */
[----:B------:R-:W-:Y:S01]  /*15d70*/  LEA.HI.X.SX32 R221, R221, R7, 0x1, P6 ;  /* 0x00000007dddd7211 */ /* 0x000fe200030f0eff */
[----:B------:R4:W-:Y:S01]  /*15d80*/  STG.E.U8 desc[UR18][R36.64], R241 ;  /* 0x000000f124007986 */ /* 0x0009e2000c101112 */
[----:B------:R-:W-:-:S02]  /*15d90*/  IADD3 R6, P6, R231, R6, RZ ;  /* 0x00000006e7067210 */ /* 0x000fc40007fde0ff */
[----:B-1----:R-:W-:Y:S01]  /*15da0*/  PRMT R32, R26, 0x7771, RZ ;  /* 0x000077711a207816 */ /* 0x002fe200000000ff */
[----:B------:R-:W-:Y:S01]  /*15db0*/  STG.E.U8 desc[UR18][R38.64], R24 ;  /* 0x0000001826007986 */ /* 0x000fe2000c101112 */
[-C--:B------:R-:W-:Y:S02]  /*15dc0*/  LEA.HI.X.SX32 R223, R223, R7.reuse, 0x1, P4 ;  /* 0x00000007dfdf7211 */ /* 0x080fe400020f0eff */
[----:B---3--:R-:W-:Y:S01]  /*15dd0*/  PRMT R34, R27, 0x7771, RZ ;  /* 0x000077711b227816 */ /* 0x008fe200000000ff */
[----:B------:R-:W-:Y:S01]  /*15de0*/  STG.E.U8 desc[UR18][R40.64], R249 ;  /* 0x000000f928007986 */ /* 0x000fe2000c101112 */
[-C--:B------:R-:W-:Y:S02]  /*15df0*/  LEA.HI.X.SX32 R225, R225, R7.reuse, 0x1, P5 ;  /* 0x00000007e1e17211 */ /* 0x080fe400028f0eff */
[----:B----4-:R-:W-:Y:S01]  /*15e00*/  PRMT R36, R27, 0x7770, RZ ;  /* 0x000077701b247816 */ /* 0x010fe200000000ff */
[----:B------:R-:W-:Y:S01]  /*15e10*/  STG.E.U8 desc[UR18][R42.64], R247 ;  /* 0x000000f72a007986 */ /* 0x000fe2000c101112 */
[----:B------:R-:W-:-:S02]  /*15e20*/  LEA.HI.X.SX32 R7, R231, R7, 0x1, P6 ;  /* 0x00000007e7077211 */ /* 0x000fc400030f0eff */
[C---:B------:R-:W-:Y:S01]  /*15e30*/  PRMT R231, R25.reuse, 0x7772, RZ ;  /* 0x0000777219e77816 */ /* 0x040fe200000000ff */
[----:B------:R1:W-:Y:S01]  /*15e40*/  STG.E.U8 desc[UR18][R44.64], R245 ;  /* 0x000000f52c007986 */ /* 0x0003e2000c101112 */
[----:B------:R-:W-:-:S03]  /*15e50*/  PRMT R233, R25, 0x7773, RZ ;  /* 0x0000777319e97816 */ /* 0x000fc600000000ff */
        /* <DEDUP_REMOVED lines=10> */
[----:B------:R-:W-:Y:S01]  /*15f00*/  STG.E.U8 desc[UR18][R56.64], R231 ;  /* 0x000000e738007986 */ /* 0x000fe2000c101112 */
[----:B------:R-:W-:Y:S02]  /*15f10*/  PRMT R27, R16, 0x7771, RZ ;  /* 0x00007771101b7816 */ /* 0x000fe400000000ff */
[C---:B------:R-:W-:Y:S01]  /*15f20*/  PRMT R239, R17.reuse, 0x7773, RZ ;  /* 0x0000777311ef7816 */ /* 0x040fe200000000ff */
[----:B------:R0:W-:Y:S01]  /*15f30*/  STG.E.U8 desc[UR18][R58.64], R233 ;  /* 0x000000e93a007986 */ /* 0x0001e2000c101112 */
[C---:B------:R-:W-:Y:S02]  /*15f40*/  PRMT R241, R17.reuse, 0x7772, RZ ;  /* 0x0000777211f17816 */ /* 0x040fe400000000ff */
[C---:B------:R-:W-:Y:S01]  /*15f50*/  PRMT R237, R17.reuse, 0x7771, RZ ;  /* 0x0000777111ed7816 */ /* 0x040fe200000000ff */
[----:B------:R0:W-:Y:S01]  /*15f60*/  STG.E.U8 desc[UR18][R60.64], R29 ;  /* 0x0000001d3c007986 */ /* 0x0001e2000c101112 */
[----:B------:R-:W-:-:S03]  /*15f70*/  PRMT R17, R17, 0x7770, RZ ;  /* 0x0000777011117816 */ /* 0x000fc600000000ff */
[----:B------:R-:W-:Y:S01]  /*15f80*/  STG.E.U8 desc[UR18][R62.64], R25 ;  /* 0x000000193e007986 */ /* 0x000fe2000c101112 */
[----:B-1----:R-:W-:-:S03]  /*15f90*/  PRMT R45, R18, 0x7770, RZ ;  /* 0x00007770122d7816 */ /* 0x002fc600000000ff */
[----:B------:R1:W-:Y:S01]  /*15fa0*/  STG.E.U8 desc[UR18][R64.64], R35 ;  /* 0x0000002340007986 */ /* 0x0003e2000c101112 */
[----:B------:R-:W-:Y:S02]  /*15fb0*/  PRMT R39, R18, 0x7771, RZ ;  /* 0x0000777112277816 */ /* 0x000fe400000000ff */
[C---:B------:R-:W-:Y:S01]  /*15fc0*/  PRMT R247, R19.reuse, 0x7773, RZ ;  /* 0x0000777313f77816 */ /* 0x040fe200000000ff */
[----:B------:R-:W-:Y:S01]  /*15fd0*/  STG.E.U8 desc[UR18][R66.64], R33 ;  /* 0x0000002142007986 */ /* 0x000fe2000c101112 */
[C---:B------:R-:W-:Y:S02]  /*15fe0*/  PRMT R249, R19.reuse, 0x7772, RZ ;  /* 0x0000777213f97816 */ /* 0x040fe400000000ff */
[C---:B------:R-:W-:Y:S01]  /*15ff0*/  PRMT R245, R19.reuse, 0x7771, RZ ;  /* 0x0000777113f57816 */ /* 0x040fe200000000ff */
[----:B------:R1:W-:Y:S01]  /*16000*/  STG.E.U8 desc[UR18][R68.64], R243 ;  /* 0x000000f344007986 */ /* 0x0003e2000c101112 */
[----:B------:R-:W-:-:S03]  /*16010*/  PRMT R19, R19, 0x7770, RZ ;  /* 0x0000777013137816 */ /* 0x000fc600000000ff */
[----:B------:R-:W-:Y:S01]  /*16020*/  STG.E.U8 desc[UR18][R70.64], R27 ;  /* 0x0000001b46007986 */ /* 0x000fe2000c101112 */
[----:B------:R-:W-:-:S03]  /*16030*/  PRMT R235, R16, 0x7772, RZ ;  /* 0x0000777210eb7816 */ /* 0x000fc600000000ff */
[----:B------:R-:W-:Y:S01]  /*16040*/  STG.E.U8 desc[UR18][R72.64], R17 ;  /* 0x0000001148007986 */ /* 0x000fe2000c101112 */
[----:B------:R-:W-:-:S03]  /*16050*/  PRMT R37, R16, 0x7773, RZ ;  /* 0x0000777310257816 */ /* 0x000fc600000000ff */
[----:B------:R-:W-:Y:S01]  /*16060*/  STG.E.U8 desc[UR18][R74.64], R237 ;  /* 0x000000ed4a007986 */ /* 0x000fe2000c101112 */
[----:B------:R-:W-:-:S03]  /*16070*/  PRMT R43, R18, 0x7772, RZ ;  /* 0x00007772122b7816 */ /* 0x000fc600000000ff */
[----:B------:R-:W-:Y:S01]  /*16080*/  STG.E.U8 desc[UR18][R76.64], R45 ;  /* 0x0000002d4c007986 */ /* 0x000fe2000c101112 */
[----:B------:R-:W-:-:S03]  /*16090*/  PRMT R41, R18, 0x7773, RZ ;  /* 0x0000777312297816 */ /* 0x000fc600000000ff */
[----:B------:R-:W-:Y:S04]  /*160a0*/  STG.E.U8 desc[UR18][R78.64], R39 ;  /* 0x000000274e007986 */ /* 0x000fe8000c101112 */
[----:B------:R-:W-:Y:S04]  /*160b0*/  STG.E.U8 desc[UR18][R80.64], R19 ;  /* 0x0000001350007986 */ /* 0x000fe8000c101112 */
[----:B------:R-:W-:Y:S01]  /*160c0*/  STG.E.U8 desc[UR18][R82.64], R245 ;  /* 0x000000f552007986 */ /* 0x000fe2000c101112 */
[----:B--2---:R-:W-:-:S03]  /*160d0*/  PRMT R30, R20, 0x7770, RZ ;  /* 0x00007770141e7816 */ /* 0x004fc600000000ff */
[----:B------:R-:W-:Y:S01]  /*160e0*/  STG.E.U8 desc[UR18][R84.64], R235 ;  /* 0x000000eb54007986 */ /* 0x000fe2000c101112 */
[----:B------:R-:W-:-:S03]  /*160f0*/  PRMT R16, R20, 0x7773, RZ ;  /* 0x0000777314107816 */ /* 0x000fc600000000ff */
[----:B------:R-:W-:Y:S01]  /*16100*/  STG.E.U8 desc[UR18][R86.64], R37 ;  /* 0x0000002556007986 */ /* 0x000fe2000c101112 */
[----:B------:R-:W-:-:S03]  /*16110*/  PRMT R18, R20, 0x7772, RZ ;  /* 0x0000777214127816 */ /* 0x000fc600000000ff */
[----:B------:R-:W-:Y:S01]  /*16120*/  STG.E.U8 desc[UR18][R88.64], R241 ;  /* 0x000000f158007986 */ /* 0x000fe2000c101112 */
[----:B------:R-:W-:-:S03]  /*16130*/  PRMT R24, R20, 0x7771, RZ ;  /* 0x0000777114187816 */ /* 0x000fc600000000ff */
[----:B------:R-:W-:Y:S01]  /*16140*/  STG.E.U8 desc[UR18][R90.64], R239 ;  /* 0x000000ef5a007986 */ /* 0x000fe2000c101112 */
[C---:B------:R-:W-:Y:S02]  /*16150*/  PRMT R20, R21.reuse, 0x7773, RZ ;  /* 0x0000777315147816 */ /* 0x040fe400000000ff */
[C---:B------:R-:W-:Y:S01]  /*16160*/  PRMT R26, R21.reuse, 0x7772, RZ ;  /* 0x00007772151a7816 */ /* 0x040fe200000000ff */
[----:B------:R-:W-:Y:S01]  /*16170*/  STG.E.U8 desc[UR18][R92.64], R43 ;  /* 0x0000002b5c007986 */ /* 0x000fe2000c101112 */
[C---:B------:R-:W-:Y:S02]  /*16180*/  PRMT R28, R21.reuse, 0x7771, RZ ;  /* 0x00007771151c7816 */ /* 0x040fe400000000ff */
[----:B---3--:R-:W-:Y:S01]  /*16190*/  PRMT R32, R21, 0x7770, RZ ;  /* 0x0000777015207816 */ /* 0x008fe200000000ff */
[----:B------:R-:W-:Y:S01]  /*161a0*/  STG.E.U8 desc[UR18][R94.64], R41 ;  /* 0x000000295e007986 */ /* 0x000fe2000c101112 */
[C---:B------:R-:W-:Y:S02]  /*161b0*/  PRMT R21, R22.reuse, 0x7773, RZ ;  /* 0x0000777316157816 */ /* 0x040fe400000000ff */
[C---:B------:R-:W-:Y:S01]  /*161c0*/  PRMT R47, R22.reuse, 0x7772, RZ ;  /* 0x00007772162f7816 */ /* 0x040fe200000000ff */
[----:B------:R-:W-:Y:S01]  /*161d0*/  STG.E.U8 desc[UR18][R96.64], R249 ;  /* 0x000000f960007986 */ /* 0x000fe2000c101112 */
[----:B----4-:R-:W-:-:S02]  /*161e0*/  PRMT R49, R22, 0x7771, RZ ;  /* 0x0000777116317816 */ /* 0x010fc400000000ff */
[----:B------:R-:W-:Y:S01]  /*161f0*/  PRMT R22, R22, 0x7770, RZ ;  /* 0x0000777016167816 */ /* 0x000fe200000000ff */
[----:B------:R-:W-:Y:S01]  /*16200*/  STG.E.U8 desc[UR18][R98.64], R247 ;  /* 0x000000f762007986 */ /* 0x000fe2000c101112 */
[C---:B-----5:R-:W-:Y:S02]  /*16210*/  PRMT R34, R12.reuse, 0x7773, RZ ;  /* 0x000077730c227816 */ /* 0x060fe400000000ff */
[C---:B------:R-:W-:Y:S01]  /*16220*/  PRMT R36, R12.reuse, 0x7772, RZ ;  /* 0x000077720c247816 */ /* 0x040fe200000000ff */
[----:B------:R-:W-:Y:S01]  /*16230*/  STG.E.U8 desc[UR18][R100.64], R30 ;  /* 0x0000001e64007986 */ /* 0x000fe2000c101112 */
[C---:B------:R-:W-:Y:S02]  /*16240*/  PRMT R38, R12.reuse, 0x7771, RZ ;  /* 0x000077710c267816 */ /* 0x040fe400000000ff */
[----:B------:R-:W-:Y:S01]  /*16250*/  PRMT R46, R12, 0x7770, RZ ;  /* 0x000077700c2e7816 */ /* 0x000fe200000000ff */
[----:B------:R-:W-:Y:S01]  /*16260*/  STG.E.U8 desc[UR18][R102.64], R24 ;  /* 0x0000001866007986 */ /* 0x000fe2000c101112 */
[----:B------:R-:W-:-:S02]  /*16270*/  PRMT R51, R23, 0x7773, RZ ;  /* 0x0000777317337816 */ /* 0x000fc400000000ff */
[C---:B0-----:R-:W-:Y:S02]  /*16280*/  PRMT R53, R23.reuse, 0x7772, RZ ;  /* 0x0000777217357816 */ /* 0x041fe400000000ff */
[----:B------:R-:W-:Y:S02]  /*16290*/  PRMT R251, R23, 0x7771, RZ ;  /* 0x0000777117fb7816 */ /* 0x000fe400000000ff */
[C---:B------:R-:W-:Y:S02]  /*162a0*/  PRMT R12, R13.reuse, 0x7773, RZ ;  /* 0x000077730d0c7816 */ /* 0x040fe400000000ff */
[C---:B------:R-:W-:Y:S02]  /*162b0*/  PRMT R40, R13.reuse, 0x7772, RZ ;  /* 0x000077720d287816 */ /* 0x040fe400000000ff */
[C---:B------:R-:W-:Y:S02]  /*162c0*/  PRMT R42, R13.reuse, 0x7771, RZ ;  /* 0x000077710d2a7816 */ /* 0x040fe400000000ff */
[----:B------:R-:W-:Y:S01]  /*162d0*/  PRMT R44, R13, 0x7770, RZ ;  /* 0x000077700d2c7816 */ /* 0x000fe200000000ff */
[----:B------:R-:W-:Y:S01]  /*162e0*/  STG.E.U8 desc[UR18][R104.64], R32 ;  /* 0x0000002068007986 */ /* 0x000fe2000c101112 */
[----:B------:R-:W-:-:S02]  /*162f0*/  PRMT R23, R23, 0x7770, RZ ;  /* 0x0000777017177816 */ /* 0x000fc400000000ff */
[C---:B------:R-:W-:Y:S02]  /*16300*/  PRMT R31, R14.reuse, 0x7773, RZ ;  /* 0x000077730e1f7816 */ /* 0x040fe400000000ff */
[C---:B------:R-:W-:Y:S02]  /*16310*/  PRMT R13, R14.reuse, 0x7772, RZ ;  /* 0x000077720e0d7816 */ /* 0x040fe400000000ff */
[C---:B------:R-:W-:Y:S02]  /*16320*/  PRMT R59, R14.reuse, 0x7771, RZ ;  /* 0x000077710e3b7816 */ /* 0x040fe400000000ff */
[----:B------:R-:W-:Y:S01]  /*16330*/  PRMT R61, R14, 0x7770, RZ ;  /* 0x000077700e3d7816 */ /* 0x000fe200000000ff */
[----:B------:R-:W-:Y:S01]  /*16340*/  STG.E.U8 desc[UR18][R106.64], R28 ;  /* 0x0000001c6a007986 */ /* 0x000fe2000c101112 */
[C---:B------:R-:W-:Y:S02]  /*16350*/  PRMT R14, R8.reuse, 0x7773, RZ ;  /* 0x00007773080e7816 */ /* 0x040fe400000000ff */
[----:B------:R-:W-:-:S02]  /*16360*/  PRMT R48, R8, 0x7772, RZ ;  /* 0x0000777208307816 */ /* 0x000fc400000000ff */
[C---:B------:R-:W-:Y:S02]  /*16370*/  PRMT R54, R8.reuse, 0x7771, RZ ;  /* 0x0000777108367816 */ /* 0x040fe400000000ff */
[----:B------:R-:W-:Y:S02]  /*16380*/  PRMT R56, R8, 0x7770, RZ ;  /* 0x0000777008387816 */ /* 0x000fe400000000ff */
[C---:B------:R-:W-:Y:S02]  /*16390*/  PRMT R231, R9.reuse, 0x7773, RZ ;  /* 0x0000777309e77816 */ /* 0x040fe400000000ff */
[C---:B------:R-:W-:Y:S02]  /*163a0*/  PRMT R233, R9.reuse, 0x7772, RZ ;  /* 0x0000777209e97816 */ /* 0x040fe400000000ff */
[C---:B------:R-:W-:Y:S02]  /*163b0*/  PRMT R50, R9.reuse, 0x7771, RZ ;  /* 0x0000777109327816 */ /* 0x040fe400000000ff */
[----:B------:R-:W-:-:S02]  /*163c0*/  PRMT R52, R9, 0x7770, RZ ;  /* 0x0000777009347816 */ /* 0x000fc400000000ff */
[C---:B-1----:R-:W-:Y:S02]  /*163d0*/  PRMT R35, R10.reuse, 0x7773, RZ ;  /* 0x000077730a237816 */ /* 0x042fe400000000ff */
[C---:B------:R-:W-:Y:S02]  /*163e0*/  PRMT R63, R10.reuse, 0x7772, RZ ;  /* 0x000077720a3f7816 */ /* 0x040fe400000000ff */
[C---:B------:R-:W-:Y:S02]  /*163f0*/  PRMT R69, R10.reuse, 0x7771, RZ ;  /* 0x000077710a457816 */ /* 0x040fe400000000ff */
[----:B------:R-:W-:Y:S02]  /*16400*/  PRMT R243, R10, 0x7770, RZ ;  /* 0x000077700af37816 */ /* 0x000fe400000000ff */
[C---:B------:R-:W-:Y:S02]  /*16410*/  PRMT R25, R11.reuse, 0x7773, RZ ;  /* 0x000077730b197816 */ /* 0x040fe400000000ff */
[----:B------:R-:W-:-:S02]  /*16420*/  PRMT R33, R11, 0x7772, RZ ;  /* 0x000077720b217816 */ /* 0x000fc400000000ff */
[C---:B------:R-:W-:Y:S02]  /*16430*/  PRMT R65, R11.reuse, 0x7771, RZ ;  /* 0x000077710b417816 */ /* 0x040fe400000000ff */
[----:B------:R-:W-:Y:S01]  /*16440*/  PRMT R67, R11, 0x7770, RZ ;  /* 0x000077700b437816 */ /* 0x000fe200000000ff */
[----:B------:R-:W-:Y:S04]  /*16450*/  STG.E.U8 desc[UR18][R108.64], R22 ;  /* 0x000000166c007986 */ /* 0x000fe8000c101112 */
[----:B------:R-:W0:Y:S04]  /*16460*/  LDS.128 R8, [R230] ;  /* 0x00000000e6087984 */ /* 0x000e280000000c00 */
[----:B------:R-:W-:Y:S04]  /*16470*/  STG.E.U8 desc[UR18][R110.64], R49 ;  /* 0x000000316e007986 */ /* 0x000fe8000c101112 */
[----:B------:R-:W-:Y:S04]  /*16480*/  STG.E.U8 desc[UR18][R112.64], R23 ;  /* 0x0000001770007986 */ /* 0x000fe8000c101112 */
[----:B------:R-:W-:Y:S04]  /*16490*/  STG.E.U8 desc[UR18][R114.64], R251 ;  /* 0x000000fb72007986 */ /* 0x000fe8000c101112 */
[----:B------:R-:W-:Y:S04]  /*164a0*/  STG.E.U8 desc[UR18][R116.64], R18 ;  /* 0x0000001274007986 */ /* 0x000fe8000c101112 */
[----:B------:R-:W-:Y:S04]  /*164b0*/  STG.E.U8 desc[UR18][R118.64], R16 ;  /* 0x0000001076007986 */ /* 0x000fe8000c101112 */
[----:B------:R-:W-:Y:S04]  /*164c0*/  STG.E.U8 desc[UR18][R120.64], R26 ;  /* 0x0000001a78007986 */ /* 0x000fe8000c101112 */
[----:B------:R-:W-:Y:S04]  /*164d0*/  STG.E.U8 desc[UR18][R122.64], R20 ;  /* 0x000000147a007986 */ /* 0x000fe8000c101112 */
[----:B------:R-:W-:Y:S01]  /*164e0*/  STG.E.U8 desc[UR18][R124.64], R47 ;  /* 0x0000002f7c007986 */ /* 0x000fe2000c101112 */
[----:B------:R-:W-:-:S03]  /*164f0*/  PRMT R29, R15, 0x7773, RZ ;  /* 0x000077730f1d7816 */ /* 0x000fc600000000ff */
[----:B------:R1:W-:Y:S01]  /*16500*/  STG.E.U8 desc[UR18][R126.64], R21 ;  /* 0x000000157e007986 */ /* 0x0003e2000c101112 */
[----:B------:R-:W-:-:S03]  /*16510*/  PRMT R55, R15, 0x7772, RZ ;  /* 0x000077720f377816 */ /* 0x000fc600000000ff */
[----:B------:R-:W-:Y:S01]  /*16520*/  STG.E.U8 desc[UR18][R128.64], R53 ;  /* 0x0000003580007986 */ /* 0x000fe2000c101112 */
[----:B------:R-:W-:-:S03]  /*16530*/  PRMT R57, R15, 0x7771, RZ ;  /* 0x000077710f397816 */ /* 0x000fc600000000ff */
[----:B------:R-:W-:Y:S01]  /*16540*/  STG.E.U8 desc[UR18][R130.64], R51 ;  /* 0x0000003382007986 */ /* 0x000fe2000c101112 */
[----:B------:R-:W-:-:S03]  /*16550*/  PRMT R15, R15, 0x7770, RZ ;  /* 0x000077700f0f7816 */ /* 0x000fc600000000ff */
[----:B------:R-:W-:Y:S04]  /*16560*/  STG.E.U8 desc[UR18][R132.64], R46 ;  /* 0x0000002e84007986 */ /* 0x000fe8000c101112 */
        /* <DEDUP_REMOVED lines=12> */
[----:B------:R2:W-:Y:S04]  /*16630*/  STG.E.U8 desc[UR18][R158.64], R31 ;  /* 0x0000001f9e007986 */ /* 0x0005e8000c101112 */
[----:B------:R-:W-:Y:S04]  /*16640*/  STG.E.U8 desc[UR18][R160.64], R55 ;  /* 0x00000037a0007986 */ /* 0x000fe8000c101112 */
[----:B------:R3:W-:Y:S04]  /*16650*/  STG.E.U8 desc[UR18][R162.64], R29 ;  /* 0x0000001da2007986 */ /* 0x0007e8000c101112 */
        /* <DEDUP_REMOVED lines=8> */
[----:B0-----:R-:W-:-:S03]  /*166e0*/  PRMT R43, R8, 0x7770, RZ ;  /* 0x00007770082b7816 */ /* 0x001fc600000000ff */
[----:B------:R-:W-:Y:S01]  /*166f0*/  STG.E.U8 desc[UR18][R180.64], R48 ;  /* 0x00000030b4007986 */ /* 0x000fe2000c101112 */
[----:B------:R-:W-:-:S03]  /*16700*/  PRMT R41, R8, 0x7771, RZ ;  /* 0x0000777108297816 */ /* 0x000fc600000000ff */
[----:B------:R-:W-:Y:S01]  /*16710*/  STG.E.U8 desc[UR18][R182.64], R14 ;  /* 0x0000000eb6007986 */ /* 0x000fe2000c101112 */
[----:B------:R-:W-:-:S03]  /*16720*/  PRMT R39, R9, 0x7770, RZ ;  /* 0x0000777009277816 */ /* 0x000fc600000000ff */
[----:B------:R-:W-:Y:S01]  /*16730*/  STG.E.U8 desc[UR18][R184.64], R233 ;  /* 0x000000e9b8007986 */ /* 0x000fe2000c101112 */
[----:B------:R-:W-:-:S03]  /*16740*/  PRMT R37, R9, 0x7771, RZ ;  /* 0x0000777109257816 */ /* 0x000fc600000000ff */
[----:B------:R-:W-:Y:S01]  /*16750*/  STG.E.U8 desc[UR18][R186.64], R231 ;  /* 0x000000e7ba007986 */ /* 0x000fe2000c101112 */
[----:B-1----:R-:W-:-:S03]  /*16760*/  PRMT R21, R9, 0x7773, RZ ;  /* 0x0000777309157816 */ /* 0x002fc600000000ff */
[----:B------:R-:W-:Y:S01]  /*16770*/  STG.E.U8 desc[UR18][R188.64], R63 ;  /* 0x0000003fbc007986 */ /* 0x000fe2000c101112 */
[----:B------:R-:W-:-:S03]  /*16780*/  PRMT R23, R9, 0x7772, RZ ;  /* 0x0000777209177816 */ /* 0x000fc600000000ff */
[----:B------:R-:W-:Y:S01]  /*16790*/  STG.E.U8 desc[UR18][R190.64], R35 ;  /* 0x00000023be007986 */ /* 0x000fe2000c101112 */
[----:B--2---:R-:W-:-:S03]  /*167a0*/  PRMT R31, R10, 0x7770, RZ ;  /* 0x000077700a1f7816 */ /* 0x004fc600000000ff */
[----:B------:R-:W-:Y:S01]  /*167b0*/  STG.E.U8 desc[UR18][R192.64], R33 ;  /* 0x00000021c0007986 */ /* 0x000fe2000c101112 */
[C---:B------:R-:W-:Y:S02]  /*167c0*/  PRMT R13, R11.reuse, 0x7773, RZ ;  /* 0x000077730b0d7816 */ /* 0x040fe400000000ff */
[C---:B------:R-:W-:Y:S01]  /*167d0*/  PRMT R15, R11.reuse, 0x7772, RZ ;  /* 0x000077720b0f7816 */ /* 0x040fe200000000ff */
[----:B------:R0:W-:Y:S01]  /*167e0*/  STG.E.U8 desc[UR18][R194.64], R25 ;  /* 0x00000019c2007986 */ /* 0x0001e2000c101112 */
[C---:B------:R-:W-:Y:S02]  /*167f0*/  PRMT R9, R11.reuse, 0x7771, RZ ;  /* 0x000077710b097816 */ /* 0x040fe400000000ff */
[----:B------:R-:W-:Y:S01]  /*16800*/  PRMT R11, R11, 0x7770, RZ ;  /* 0x000077700b0b7816 */ /* 0x000fe200000000ff */
[----:B------:R-:W-:Y:S01]  /*16810*/  STG.E.U8 desc[UR18][R196.64], R43 ;  /* 0x0000002bc4007986 */ /* 0x000fe2000c101112 */
[----:B---3--:R-:W-:-:S03]  /*16820*/  PRMT R29, R8, 0x7772, RZ ;  /* 0x00007772081d7816 */ /* 0x008fc600000000ff */
        /* <DEDUP_REMOVED lines=17> */
[----:B------:R1:W-:Y:S04]  /*16940*/  STG.E.U8 desc[UR18][R224.64], R15 ;  /* 0x0000000fe0007986 */ /* 0x0003e8000c101112 */
[----:B------:R2:W-:Y:S01]  /*16950*/  STG.E.U8 desc[UR18][R6.64], R13 ;  /* 0x0000000d06007986 */ /* 0x0005e2000c101112 */
[----:B------:R-:W-:Y:S01]  /*16960*/  FSEL R8, R229, -INF , P3 ;  /* 0xff800000e5087808 */ /* 0x000fe20001800000 */
[----:B------:R-:W-:Y:S01]  /*16970*/  IMAD.SHL.U32 R12, R234, 0x2, RZ ;  /* 0x00000002ea0c7824 */ /* 0x000fe200078e00ff */
[----:B------:R-:W-:-:S02]  /*16980*/  FSEL R228, R228, -INF , P2 ;  /* 0xff800000e4e47808 */ /* 0x000fc40001000000 */
[----:B------:R-:W-:Y:S02]  /*16990*/  FSEL R227, R227, -INF , P1 ;  /* 0xff800000e3e37808 */ /* 0x000fe40000800000 */
[----:B0-----:R-:W-:Y:S01]  /*169a0*/  FSEL R9, R226, -INF , P0 ;  /* 0xff800000e2097808 */ /* 0x001fe20000000000 */
[----:B------:R-:W-:Y:S01]  /*169b0*/  FFMA R10, R8, 0.69314718246459960938, R5 ;  /* 0x3f317218080a7823 */ /* 0x000fe20000000005 */
[----:B------:R-:W-:Y:S01]  /*169c0*/  FFMA R11, R228, 0.69314718246459960938, R3 ;  /* 0x3f317218e40b7823 */ /* 0x000fe20000000003 */
[----:B------:R-:W-:Y:S01]  /*169d0*/  FFMA R4, R227, 0.69314718246459960938, R4 ;  /* 0x3f317218e3047823 */ /* 0x000fe20000000004 */
[----:B------:R-:W-:Y:S01]  /*169e0*/  LOP3.LUT R8, R12, 0x1f8, RZ, 0xc0, !PT ;  /* 0x000001f80c087812 */ /* 0x000fe200078ec0ff */
[----:B------:R-:W-:Y:S01]  /*169f0*/  BAR.SYNC.DEFER_BLOCKING 0x0 ;  /* 0x0000000000007b1d */ /* 0x000fe20000010000 */
[----:B------:R-:W-:-:S07]  /*16a00*/  FFMA R5, R9, 0.69314718246459960938, R2 ;  /* 0x3f31721809057823 */ /* 0x000fce0000000002 */
[----:B-1----:R-:W0:Y:S01]  /*16a10*/  LDC.64 R14, c[0x0][0x230] ;  /* 0x00008c00ff0e7b82 */ /* 0x002e220000000a00 */
[----:B------:R-:W-:Y:S04]  /*16a20*/  STS.64 [R8+UR9], R10 ;  /* 0x0000000a08007988 */ /* 0x000fe80008000a09 */
[----:B------:R-:W-:Y:S03]  /*16a30*/  STS.64 [R8+UR9+0x200], R4 ;  /* 0x0002000408007988 */ /* 0x000fe60008000a09 */
[----:B------:R-:W-:Y:S01]  /*16a40*/  BAR.SYNC.DEFER_BLOCKING 0x0 ;  /* 0x0000000000007b1d */ /* 0x000fe20000010000 */
[----:B------:R-:W-:-:S05]  /*16a50*/  UIMAD UR4, UR8, UR4, URZ ;  /* 0x00000004080472a4 */ /* 0x000fca000f8e023f */
[----:B------:R-:W1:Y:S01]  /*16a60*/  LDS R9, [R0] ;  /* 0x0000000000097984 */ /* 0x000e620000000800 */
[----:B------:R-:W-:Y:S01]  /*16a70*/  USHF.L.U32 UR6, UR4, 0x2, URZ ;  /* 0x0000000204067899 */ /* 0x000fe2000800063f */
[C---:B------:R-:W-:Y:S01]  /*16a80*/  IMAD.SHL.U32 R3, R232.reuse, 0x4, RZ ;  /* 0x00000004e8037824 */ /* 0x040fe200078e00ff */
[----:B------:R-:W-:Y:S01]  /*16a90*/  UIMAD.WIDE UR4, UR4, 0x4, URZ ;  /* 0x00000004040478a5 */ /* 0x000fe2000f8e023f */
[----:B--2---:R-:W-:-:S03]  /*16aa0*/  IMAD.HI R6, R232, 0x4, RZ ;  /* 0x00000004e8067827 */ /* 0x004fc600078e02ff */
[----:B0-----:R-:W-:-:S04]  /*16ab0*/  IADD3 R2, P0, P1, R3, UR6, R14 ;  /* 0x0000000603027c10 */ /* 0x001fc8000f91e00e */
[----:B------:R-:W-:-:S05]  /*16ac0*/  IADD3.X R3, R6, UR5, R15, P0, P1 ;  /* 0x0000000506037c10 */ /* 0x000fca00087e240f */
[----:B-1----:R-:W-:Y:S01]  /*16ad0*/  STG.E desc[UR18][R2.64], R9 ;  /* 0x0000000902007986 */ /* 0x002fe2000c101912 */
[----:B------:R-:W-:Y:S05]  /*16ae0*/  EXIT ;  /* 0x000000000000794d */ /* 0x000fea0003800000 */
.L_x_2:
[----:B------:R-:W-:-:S00]  /*16af0*/  BRA `(.L_x_2) ;  /* 0xfffffffc00fc7947 */ /* 0x000fc0000383ffff */
[----:B------:R-:W-:-:S00]  /*16b00*/  NOP ;  /* 0x0000000000007918 */ /* 0x000fc00000000000 */
[----:B------:R-:W-:-:S00]  /*16b10*/  NOP ;  /* 0x0000000000007918 */ /* 0x000fc00000000000 */
[----:B------:R-:W-:-:S00]  /*16b20*/  NOP ;  /* 0x0000000000007918 */ /* 0x000fc00000000000 */
[----:B------:R-:W-:-:S00]  /*16b30*/  NOP ;  /* 0x0000000000007918 */ /* 0x000fc00000000000 */
[----:B------:R-:W-:-:S00]  /*16b40*/  NOP ;  /* 0x0000000000007918 */ /* 0x000fc00000000000 */
[----:B------:R-:W-:-:S00]  /*16b50*/  NOP ;  /* 0x0000000000007918 */ /* 0x000fc00000000000 */
[----:B------:R-:W-:-:S00]  /*16b60*/  NOP ;  /* 0x0000000000007918 */ /* 0x000fc00000000000 */
[----:B------:R-:W-:-:S00]  /*16b70*/  NOP ;  /* 0x0000000000007918 */ /* 0x000fc00000000000 */
.L_x_3:


//--------------------- .nv.global.init           --------------------------
	.section	.nv.global.init,"aw",@progbits
.nv.global.init:
	.type		_$_str,@object
	.size		_$_str,(.L_0 - _$_str)
_$_str:
        /*0000*/ 	.byte	0x5f, 0x5f, 0x43, 0x55, 0x44, 0x41, 0x5f, 0x46, 0x54, 0x5a, 0x00
.L_0:


//--------------------- .nv.shared.attn_fwd       --------------------------
	.section	.nv.shared.attn_fwd,"aw",@nobits
	.sectionflags	@""
	.align	16
	.zero		1024


//--------------------- .nv.shared.reserved.0     --------------------------
	.section	.nv.shared.reserved.0,"aw",@nobits
	.weak		__nv_reservedSMEM_offset_0_alias
	.size		__nv_reservedSMEM_offset_0_alias, 0, 0
	.other		__nv_reservedSMEM_offset_0_alias,@"STO_CUDA_RESERVED_SHARED STV_DEFAULT"
__nv_reservedSMEM_offset_0_alias:
	.zero		0


//--------------------- .nv.constant0.attn_fwd    --------------------------
	.section	.nv.constant0.attn_fwd,"a",@progbits
	.sectionflags	@""
	.align	4
.nv.constant0.attn_fwd:
	.zero		664


//--------------------- SYMBOLS --------------------------

	.type		.nv.reservedSmem.offset0,@object
	.size		.nv.reservedSmem.offset0,0x4
